	.target	sm_90a

	.elftype	@"ET_EXEC"


//--------------------- .note.nv.tkinfo           --------------------------
	.section	.note.nv.tkinfo,"",@"SHT_NOTE"
	.sectionflags	@"SHF_NOTE_NV_TKINFO"
	.tkinfo
        /*0018*/ 	.word	0x00000002
        /*0030*/ 	.string	""
        /*0030*/ 	.string	"ptxas"
        /*0030*/ 	.string	"Cuda compilation tools, release 13.0, V13.0.88"
        /*0030*/ 	.string	"Build cuda_13.0.r13.0/compiler.36424714_0"
        /*0030*/ 	.string	"-v  -suppress-debug-info  -lineinfo  -arch sm_90a "



//--------------------- .note.nv.cuinfo           --------------------------
	.section	.note.nv.cuinfo,"",@"SHT_NOTE"
	.sectionflags	@"SHF_NOTE_NV_CUINFO"
        /*0018*/ 	.short	0x0002
        /*001a*/ 	.short	0x005a
        /*001c*/ 	.short	0x0082
	.zero		2


//--------------------- .nv.info                  --------------------------
	.section	.nv.info,"",@"SHT_CUDA_INFO"
	.align	4


	//----- nvinfo : EIATTR_REGCOUNT
	.align		4
        /*0000*/ 	.byte	0x04, 0x2f
        /*0002*/ 	.short	(.L_1 - .L_0)
	.align		4
.L_0:
        /*0004*/ 	.word	index@(matmul_kernel)
        /*0008*/ 	.word	0x000000ff


	//----- nvinfo : EIATTR_FRAME_SIZE
	.align		4
.L_1:
        /*000c*/ 	.byte	0x04, 0x11
        /*000e*/ 	.short	(.L_3 - .L_2)
	.align		4
.L_2:
        /*0010*/ 	.word	index@(matmul_kernel)
        /*0014*/ 	.word	0x000009f0


	//----- nvinfo : EIATTR_MIN_STACK_SIZE
	.align		4
.L_3:
        /*0018*/ 	.byte	0x04, 0x12
        /*001a*/ 	.short	(.L_5 - .L_4)
	.align		4
.L_4:
        /*001c*/ 	.word	index@(matmul_kernel)
        /*0020*/ 	.word	0x000009f0
.L_5:


//--------------------- .nv.compat                --------------------------
	.section	.nv.compat,"",@"SHT_CUDA_COMPAT_INFO"
	.align	4
        /*0000*/ 	.byte	0x02, 0x09, 0x01, 0x00, 0x02, 0x02, 0x04, 0x00, 0x02, 0x05, 0x05, 0x00, 0x03, 0x07, 0x01, 0x01
        /*0010*/ 	.byte	0x02, 0x03, 0x00, 0x00, 0x02, 0x06, 0x01, 0x00, 0x04, 0x0b, 0x08, 0x00, 0x00, 0x00, 0x00, 0x00
        /*0020*/ 	.byte	0x00, 0x00, 0x00, 0x00


//--------------------- .nv.info.matmul_kernel    --------------------------
	.section	.nv.info.matmul_kernel,"",@"SHT_CUDA_INFO"
	.sectionflags	@""
	.align	4


	//----- nvinfo : EIATTR_CUDA_API_VERSION
	.align		4
        /*0000*/ 	.byte	0x04, 0x37
        /*0002*/ 	.short	(.L_7 - .L_6)
.L_6:
        /*0004*/ 	.word	0x00000082


	//----- nvinfo : EIATTR_KPARAM_INFO
	.align		4
.L_7:
        /*0008*/ 	.byte	0x04, 0x17
        /*000a*/ 	.short	(.L_9 - .L_8)
.L_8:
        /*000c*/ 	.word	0x00000000
        /*0010*/ 	.short	0x000d
        /*0012*/ 	.short	0x0048
        /*0014*/ 	.byte	0x00, 0xf4, 0x21, 0x00


	//----- nvinfo : EIATTR_KPARAM_INFO
	.align		4
.L_9:
        /*0018*/ 	.byte	0x04, 0x17
        /*001a*/ 	.short	(.L_11 - .L_10)
.L_10:
        /*001c*/ 	.word	0x00000000
        /*0020*/ 	.short	0x000c
        /*0022*/ 	.short	0x0040
        /*0024*/ 	.byte	0x00, 0xf4, 0x21, 0x00


	//----- nvinfo : EIATTR_KPARAM_INFO
	.align		4
.L_11:
        /*0028*/ 	.byte	0x04, 0x17
        /*002a*/ 	.short	(.L_13 - .L_12)
.L_12:
        /*002c*/ 	.word	0x00000000
        /*0030*/ 	.short	0x000b
        /*0032*/ 	.short	0x0038
        /*0034*/ 	.byte	0x00, 0xf0, 0x11, 0x00


	//----- nvinfo : EIATTR_KPARAM_INFO
	.align		4
.L_13:
        /*0038*/ 	.byte	0x04, 0x17
        /*003a*/ 	.short	(.L_15 - .L_14)
.L_14:
        /*003c*/ 	.word	0x00000000
        /*0040*/ 	.short	0x000a
        /*0042*/ 	.short	0x0034
        /*0044*/ 	.byte	0x00, 0xf0, 0x11, 0x00


	//----- nvinfo : EIATTR_KPARAM_INFO
	.align		4
.L_15:
        /*0048*/ 	.byte	0x04, 0x17
        /*004a*/ 	.short	(.L_17 - .L_16)
.L_16:
        /*004c*/ 	.word	0x00000000
        /*0050*/ 	.short	0x0009
        /*0052*/ 	.short	0x0030
        /*0054*/ 	.byte	0x00, 0xf0, 0x11, 0x00


	//----- nvinfo : EIATTR_KPARAM_INFO
	.align		4
.L_17:
        /*0058*/ 	.byte	0x04, 0x17
        /*005a*/ 	.short	(.L_19 - .L_18)
.L_18:
        /*005c*/ 	.word	0x00000000
        /*0060*/ 	.short	0x0008
        /*0062*/ 	.short	0x002c
        /*0064*/ 	.byte	0x00, 0xf0, 0x11, 0x00


	//----- nvinfo : EIATTR_KPARAM_INFO
	.align		4
.L_19:
        /*0068*/ 	.byte	0x04, 0x17
        /*006a*/ 	.short	(.L_21 - .L_20)
.L_20:
        /*006c*/ 	.word	0x00000000
        /*0070*/ 	.short	0x0007
        /*0072*/ 	.short	0x0028
        /*0074*/ 	.byte	0x00, 0xf0, 0x11, 0x00


	//----- nvinfo : EIATTR_KPARAM_INFO
	.align		4
.L_21:
        /*0078*/ 	.byte	0x04, 0x17
        /*007a*/ 	.short	(.L_23 - .L_22)
.L_22:
        /*007c*/ 	.word	0x00000000
        /*0080*/ 	.short	0x0006
        /*0082*/ 	.short	0x0024
        /*0084*/ 	.byte	0x00, 0xf0, 0x11, 0x00


	//----- nvinfo : EIATTR_KPARAM_INFO
	.align		4
.L_23:
        /*0088*/ 	.byte	0x04, 0x17
        /*008a*/ 	.short	(.L_25 - .L_24)
.L_24:
        /*008c*/ 	.word	0x00000000
        /*0090*/ 	.short	0x0005
        /*0092*/ 	.short	0x0020
        /*0094*/ 	.byte	0x00, 0xf0, 0x11, 0x00


	//----- nvinfo : EIATTR_KPARAM_INFO
	.align		4
.L_25:
        /*0098*/ 	.byte	0x04, 0x17
        /*009a*/ 	.short	(.L_27 - .L_26)
.L_26:
        /*009c*/ 	.word	0x00000000
        /*00a0*/ 	.short	0x0004
        /*00a2*/ 	.short	0x001c
        /*00a4*/ 	.byte	0x00, 0xf0, 0x11, 0x00


	//----- nvinfo : EIATTR_KPARAM_INFO
	.align		4
.L_27:
        /*00a8*/ 	.byte	0x04, 0x17
        /*00aa*/ 	.short	(.L_29 - .L_28)
.L_28:
        /*00ac*/ 	.word	0x00000000
        /*00b0*/ 	.short	0x0003
        /*00b2*/ 	.short	0x0018
        /*00b4*/ 	.byte	0x00, 0xf0, 0x11, 0x00


	//----- nvinfo : EIATTR_KPARAM_INFO
	.align		4
.L_29:
        /*00b8*/ 	.byte	0x04, 0x17
        /*00ba*/ 	.short	(.L_31 - .L_30)
.L_30:
        /*00bc*/ 	.word	0x00000000
        /*00c0*/ 	.short	0x0002
        /*00c2*/ 	.short	0x0010
        /*00c4*/ 	.byte	0x00, 0xf4, 0x21, 0x00


	//----- nvinfo : EIATTR_KPARAM_INFO
	.align		4
.L_31:
        /*00c8*/ 	.byte	0x04, 0x17
        /*00ca*/ 	.short	(.L_33 - .L_32)
.L_32:
        /*00cc*/ 	.word	0x00000000
        /*00d0*/ 	.short	0x0001
        /*00d2*/ 	.short	0x0008
        /*00d4*/ 	.byte	0x00, 0xf4, 0x21, 0x00


	//----- nvinfo : EIATTR_KPARAM_INFO
	.align		4
.L_33:
        /*00d8*/ 	.byte	0x04, 0x17
        /*00da*/ 	.short	(.L_35 - .L_34)
.L_34:
        /*00dc*/ 	.word	0x00000000
        /*00e0*/ 	.short	0x0000
        /*00e2*/ 	.short	0x0000
        /*00e4*/ 	.byte	0x00, 0xf4, 0x21, 0x00


	//----- nvinfo : EIATTR_SPARSE_MMA_MASK
	.align		4
.L_35:
        /*00e8*/ 	.byte	0x03, 0x50
        /*00ea*/ 	.short	0x0000


	//----- nvinfo : EIATTR_MAXREG_COUNT
	.align		4
        /*00ec*/ 	.byte	0x03, 0x1b
        /*00ee*/ 	.short	0x00ff


	//----- nvinfo : EIATTR_NUM_BARRIERS
	.align		4
        /*00f0*/ 	.byte	0x02, 0x4c
        /*00f2*/ 	.byte	0x01
	.zero		1


	//----- nvinfo : EIATTR_ANNOTATIONS
	.align		4
        /*00f4*/ 	.byte	0x04, 0x55
        /*00f6*/ 	.short	(.L_37 - .L_36)


	//   ....[0]....
.L_36:
        /*00f8*/ 	.word	0x00000001
        /*00fc*/ 	.byte	0xa0, 0x3e, 0x00, 0x00, 0x01, 0x00, 0x00, 0x00, 0xe0, 0x3e, 0x00, 0x00, 0x01, 0x00, 0x00, 0x00
        /* <DEDUP_REMOVED lines=960> */
        /*3d0c*/ 	.byte	0xb0, 0x3f, 0x01, 0x00, 0x01, 0x00, 0x00, 0x00, 0xc0, 0x3f, 0x01, 0x00


	//----- nvinfo : EIATTR_MERCURY_ISA_VERSION
	.align		4
.L_37:
        /*3d18*/ 	.byte	0x03, 0x5f
        /*3d1a*/ 	.short	0x0101


	//----- nvinfo : EIATTR_EXIT_INSTR_OFFSETS
	.align		4
        /*3d1c*/ 	.byte	0x04, 0x1c
        /*3d1e*/ 	.short	(.L_39 - .L_38)


	//   ....[0]....
.L_38:
        /*3d20*/ 	.word	0x0001be80


	//   ....[1]....
        /*3d24*/ 	.word	0x0001beb0


	//----- nvinfo : EIATTR_REQNTID
	.align		4
.L_39:
        /*3d28*/ 	.byte	0x04, 0x10
        /*3d2a*/ 	.short	(.L_41 - .L_40)
.L_40:
        /*3d2c*/ 	.word	0x00000080
        /*3d30*/ 	.word	0x00000001
        /*3d34*/ 	.word	0x00000001


	//----- nvinfo : EIATTR_CBANK_PARAM_SIZE
	.align		4
.L_41:
        /*3d38*/ 	.byte	0x03, 0x19
        /*3d3a*/ 	.short	0x0050


	//----- nvinfo : EIATTR_PARAM_CBANK
	.align		4
        /*3d3c*/ 	.byte	0x04, 0x0a
        /*3d3e*/ 	.short	(.L_43 - .L_42)
	.align		4
.L_42:
        /*3d40*/ 	.word	index@(.nv.constant0.matmul_kernel)
        /*3d44*/ 	.short	0x0210
        /*3d46*/ 	.short	0x0050


	//----- nvinfo : EIATTR_SW_WAR
	.align		4
.L_43:
        /*3d48*/ 	.byte	0x04, 0x36
        /*3d4a*/ 	.short	(.L_45 - .L_44)
.L_44:
        /*3d4c*/ 	.word	0x00000008
.L_45:


//--------------------- .nv.callgraph             --------------------------
	.section	.nv.callgraph,"",@"SHT_CUDA_CALLGRAPH"
	.align	4
	.sectionentsize	8
	.align		4
        /*0000*/ 	.word	0x00000000
	.align		4
        /*0004*/ 	.word	0xffffffff
	.align		4
        /*0008*/ 	.word	0x00000000
	.align		4
        /*000c*/ 	.word	0xfffffffe
	.align		4
        /*0010*/ 	.word	0x00000000
	.align		4
        /*0014*/ 	.word	0xfffffffd
	.align		4
        /*0018*/ 	.word	0x00000000
	.align		4
        /*001c*/ 	.word	0xfffffffc


//--------------------- .text.matmul_kernel       --------------------------
	.section	.text.matmul_kernel,"ax",@progbits
	.align	128
        .global         matmul_kernel
        .type           matmul_kernel,@function
        .size           matmul_kernel,(.L_x_3 - matmul_kernel)
        .other          matmul_kernel,@"STO_CUDA_ENTRY STV_DEFAULT"
matmul_kernel:
.text.matmul_kernel:
[----:B------:R-:W0:Y:S08]  /*0000*/  LDC R1, c[0x0][0x28] ;  /* 0x00000a00ff017b82 */ /* 0x000e300000000800 */
[----:B------:R-:W1:Y:S01]  /*0010*/  LDC.64 R24, c[0x0][0x228] ;  /* 0x00008a00ff187b82 */ /* 0x000e620000000a00 */
[----:B------:R-:W2:Y:S01]  /*0020*/  S2R R5, SR_CTAID.X ;  /* 0x0000000000057919 */ /* 0x000ea20000002500 */
[----:B------:R-:W-:Y:S01]  /*0030*/  UMOV UR4, 0x400 ;  /* 0x0000040000047882 */ /* 0x000fe20000000000 */
[----:B------:R-:W-:Y:S01]  /*0040*/  ULDC.64 UR6, c[0x0][0x208] ;  /* 0x0000820000067ab9 */ /* 0x000fe20000000a00 */
[----:B0-----:R-:W-:Y:S01]  /*0050*/  VIADD R1, R1, 0xfffff610 ;  /* 0xfffff61001017836 */ /* 0x001fe20000000000 */
[----:B------:R-:W-:-:S02]  /*0060*/  CS2R R36, SRZ ;  /* 0x0000000000247805 */ /* 0x000fc4000001ff00 */
[----:B------:R-:W-:Y:S02]  /*0070*/  CS2R R38, SRZ ;  /* 0x0000000000267805 */ /* 0x000fe4000001ff00 */
[----:B------:R-:W-:Y:S01]  /*0080*/  CS2R R40, SRZ ;  /* 0x0000000000287805 */ /* 0x000fe2000001ff00 */
[----:B------:R-:W0:Y:S01]  /*0090*/  LDC R15, c[0x0][0x230] ;  /* 0x00008c00ff0f7b82 */ /* 0x000e220000000800 */
[----:B------:R-:W-:Y:S02]  /*00a0*/  CS2R R42, SRZ ;  /* 0x00000000002a7805 */ /* 0x000fe4000001ff00 */
[----:B------:R-:W-:Y:S02]  /*00b0*/  CS2R R148, SRZ ;  /* 0x0000000000947805 */ /* 0x000fe4000001ff00 */
[----:B------:R-:W-:Y:S02]  /*00c0*/  CS2R R150, SRZ ;  /* 0x0000000000967805 */ /* 0x000fe4000001ff00 */
[----:B------:R-:W-:-:S02]  /*00d0*/  CS2R R96, SRZ ;  /* 0x0000000000607805 */ /* 0x000fc4000001ff00 */
[----:B------:R-:W-:Y:S02]  /*00e0*/  CS2R R98, SRZ ;  /* 0x0000000000627805 */ /* 0x000fe4000001ff00 */
[----:B------:R-:W-:Y:S02]  /*00f0*/  CS2R R144, SRZ ;  /* 0x0000000000907805 */ /* 0x000fe4000001ff00 */
[----:B------:R-:W-:Y:S01]  /*0100*/  CS2R R146, SRZ ;  /* 0x0000000000927805 */ /* 0x000fe2000001ff00 */
[----:B------:R-:W3:Y:S01]  /*0110*/  S2UR UR5, SR_CgaCtaId ;  /* 0x00000000000579c3 */ /* 0x000ee20000008800 */
[----:B------:R-:W-:Y:S02]  /*0120*/  CS2R R100, SRZ ;  /* 0x0000000000647805 */ /* 0x000fe4000001ff00 */
[----:B------:R-:W-:Y:S02]  /*0130*/  CS2R R102, SRZ ;  /* 0x0000000000667805 */ /* 0x000fe4000001ff00 */
[----:B------:R-:W-:-:S02]  /*0140*/  CS2R R104, SRZ ;  /* 0x0000000000687805 */ /* 0x000fc4000001ff00 */
[----:B------:R-:W-:Y:S02]  /*0150*/  CS2R R106, SRZ ;  /* 0x00000000006a7805 */ /* 0x000fe4000001ff00 */
[----:B------:R-:W-:Y:S02]  /*0160*/  CS2R R140, SRZ ;  /* 0x00000000008c7805 */ /* 0x000fe4000001ff00 */
[----:B------:R-:W-:Y:S02]  /*0170*/  CS2R R142, SRZ ;  /* 0x00000000008e7805 */ /* 0x000fe4000001ff00 */
[----:B------:R-:W-:Y:S01]  /*0180*/  CS2R R136, SRZ ;  /* 0x0000000000887805 */ /* 0x000fe2000001ff00 */
[----:B-1----:R-:W-:Y:S01]  /*0190*/  VIADD R0, R25, 0x7f ;  /* 0x0000007f19007836 */ /* 0x002fe20000000000 */
[----:B------:R-:W-:Y:S02]  /*01a0*/  CS2R R138, SRZ ;  /* 0x00000000008a7805 */ /* 0x000fe4000001ff00 */
[----:B------:R-:W-:-:S02]  /*01b0*/  CS2R R108, SRZ ;  /* 0x00000000006c7805 */ /* 0x000fc4000001ff00 */
[----:B------:R-:W-:Y:S02]  /*01c0*/  CS2R R110, SRZ ;  /* 0x00000000006e7805 */ /* 0x000fe4000001ff00 */
[----:B------:R-:W-:Y:S02]  /*01d0*/  CS2R R44, SRZ ;  /* 0x00000000002c7805 */ /* 0x000fe4000001ff00 */
[----:B------:R-:W-:Y:S02]  /*01e0*/  SHF.R.S32.HI R3, RZ, 0x1f, R0 ;  /* 0x0000001fff037819 */ /* 0x000fe40000011400 */
[----:B------:R-:W-:Y:S02]  /*01f0*/  CS2R R46, SRZ ;  /* 0x00000000002e7805 */ /* 0x000fe4000001ff00 */
[----:B------:R-:W-:Y:S01]  /*0200*/  CS2R R112, SRZ ;  /* 0x0000000000707805 */ /* 0x000fe2000001ff00 */
[----:B0-----:R-:W-:Y:S01]  /*0210*/  VIADD R15, R15, 0x3f ;  /* 0x0000003f0f0f7836 */ /* 0x001fe20000000000 */
[----:B------:R-:W-:-:S02]  /*0220*/  LEA.HI R3, R3, R0, RZ, 0x7 ;  /* 0x0000000003037211 */ /* 0x000fc400078f38ff */
[----:B------:R-:W-:Y:S02]  /*0230*/  CS2R R114, SRZ ;  /* 0x0000000000727805 */ /* 0x000fe4000001ff00 */
[----:B--2---:R-:W-:Y:S02]  /*0240*/  IABS R8, R5 ;  /* 0x0000000500087213 */ /* 0x004fe40000000000 */
[----:B------:R-:W-:Y:S02]  /*0250*/  CS2R R48, SRZ ;  /* 0x0000000000307805 */ /* 0x000fe4000001ff00 */
[----:B------:R-:W-:Y:S02]  /*0260*/  SHF.R.S32.HI R3, RZ, 0x7, R3 ;  /* 0x00000007ff037819 */ /* 0x000fe40000011403 */
[----:B------:R-:W-:Y:S02]  /*0270*/  CS2R R50, SRZ ;  /* 0x0000000000327805 */ /* 0x000fe4000001ff00 */
[----:B------:R-:W-:Y:S01]  /*0280*/  CS2R R116, SRZ ;  /* 0x0000000000747805 */ /* 0x000fe2000001ff00 */
[----:B---3--:R-:W-:Y:S01]  /*0290*/  ULEA UR4, UR5, UR4, 0x18 ;  /* 0x0000000405047291 */ /* 0x008fe2000f8ec03f */
[----:B------:R-:W-:Y:S01]  /*02a0*/  CS2R R118, SRZ ;  /* 0x0000000000767805 */ /* 0x000fe2000001ff00 */
[----:B------:R-:W-:Y:S01]  /*02b0*/  IMAD.SHL.U32 R4, R3, 0x4, RZ ;  /* 0x0000000403047824 */ /* 0x000fe200078e00ff */
[----:B------:R-:W-:-:S02]  /*02c0*/  CS2R R52, SRZ ;  /* 0x0000000000347805 */ /* 0x000fc4000001ff00 */
[----:B------:R-:W-:Y:S02]  /*02d0*/  CS2R R54, SRZ ;  /* 0x0000000000367805 */ /* 0x000fe4000001ff00 */
[----:B------:R-:W-:Y:S02]  /*02e0*/  CS2R R120, SRZ ;  /* 0x0000000000787805 */ /* 0x000fe4000001ff00 */
[----:B------:R-:W-:Y:S02]  /*02f0*/  CS2R R122, SRZ ;  /* 0x00000000007a7805 */ /* 0x000fe4000001ff00 */
[-C--:B------:R-:W-:Y:S02]  /*0300*/  IABS R7, R4.reuse ;  /* 0x0000000400077213 */ /* 0x080fe40000000000 */
[----:B------:R-:W-:Y:S02]  /*0310*/  CS2R R56, SRZ ;  /* 0x0000000000387805 */ /* 0x000fe4000001ff00 */
[----:B------:R-:W-:-:S02]  /*0320*/  IABS R10, R4 ;  /* 0x00000004000a7213 */ /* 0x000fc40000000000 */
[----:B------:R-:W-:Y:S01]  /*0330*/  CS2R R58, SRZ ;  /* 0x00000000003a7805 */ /* 0x000fe2000001ff00 */
[----:B------:R-:W0:Y:S01]  /*0340*/  I2F.RP R0, R7 ;  /* 0x0000000700007306 */ /* 0x000e220000209400 */
[----:B------:R-:W-:Y:S02]  /*0350*/  CS2R R124, SRZ ;  /* 0x00000000007c7805 */ /* 0x000fe4000001ff00 */
[----:B------:R-:W-:Y:S02]  /*0360*/  CS2R R126, SRZ ;  /* 0x00000000007e7805 */ /* 0x000fe4000001ff00 */
[----:B------:R-:W-:Y:S02]  /*0370*/  CS2R R60, SRZ ;  /* 0x00000000003c7805 */ /* 0x000fe4000001ff00 */
[----:B------:R-:W-:Y:S02]  /*0380*/  CS2R R62, SRZ ;  /* 0x00000000003e7805 */ /* 0x000fe4000001ff00 */
[----:B------:R-:W-:-:S02]  /*0390*/  CS2R R128, SRZ ;  /* 0x0000000000807805 */ /* 0x000fc4000001ff00 */
[----:B------:R-:W-:Y:S02]  /*03a0*/  CS2R R130, SRZ ;  /* 0x0000000000827805 */ /* 0x000fe4000001ff00 */
[----:B------:R-:W-:Y:S02]  /*03b0*/  CS2R R64, SRZ ;  /* 0x0000000000407805 */ /* 0x000fe4000001ff00 */
[----:B------:R-:W-:Y:S02]  /*03c0*/  CS2R R66, SRZ ;  /* 0x0000000000427805 */ /* 0x000fe4000001ff00 */
[----:B------:R-:W-:Y:S02]  /*03d0*/  CS2R R132, SRZ ;  /* 0x0000000000847805 */ /* 0x000fe4000001ff00 */
[----:B------:R-:W-:Y:S02]  /*03e0*/  CS2R R134, SRZ ;  /* 0x0000000000867805 */ /* 0x000fe4000001ff00 */
[----:B------:R-:W-:-:S02]  /*03f0*/  CS2R R68, SRZ ;  /* 0x0000000000447805 */ /* 0x000fc4000001ff00 */
[----:B------:R-:W-:Y:S02]  /*0400*/  CS2R R70, SRZ ;  /* 0x0000000000467805 */ /* 0x000fe4000001ff00 */
[----:B------:R-:W-:Y:S02]  /*0410*/  CS2R R84, SRZ ;  /* 0x0000000000547805 */ /* 0x000fe4000001ff00 */
[----:B------:R-:W-:Y:S01]  /*0420*/  CS2R R86, SRZ ;  /* 0x0000000000567805 */ /* 0x000fe2000001ff00 */
[----:B0-----:R-:W0:Y:S01]  /*0430*/  MUFU.RCP R0, R0 ;  /* 0x0000000000007308 */ /* 0x001e220000001000 */
        /* <DEDUP_REMOVED lines=12> */
[----:B0-----:R-:W-:Y:S02]  /*0500*/  VIADD R2, R0, 0xffffffe ;  /* 0x0ffffffe00027836 */ /* 0x001fe40000000000 */
[----:B------:R-:W-:Y:S02]  /*0510*/  IMAD.MOV R0, RZ, RZ, -R10 ;  /* 0x000000ffff007224 */ /* 0x000fe400078e0a0a */
[----:B------:R0:W1:Y:S02]  /*0520*/  F2I.FTZ.U32.TRUNC.NTZ R3, R2 ;  /* 0x0000000200037305 */ /* 0x000064000021f000 */
[----:B0-----:R-:W-:-:S02]  /*0530*/  IMAD.MOV.U32 R2, RZ, RZ, RZ ;  /* 0x000000ffff027224 */ /* 0x001fc400078e00ff */
[----:B-1----:R-:W-:-:S04]  /*0540*/  IMAD.MOV R6, RZ, RZ, -R3 ;  /* 0x000000ffff067224 */ /* 0x002fc800078e0a03 */
[----:B------:R-:W-:Y:S02]  /*0550*/  IMAD R9, R6, R7, RZ ;  /* 0x0000000706097224 */ /* 0x000fe400078e02ff */
[----:B------:R-:W-:Y:S02]  /*0560*/  IMAD.MOV.U32 R6, RZ, RZ, R8 ;  /* 0x000000ffff067224 */ /* 0x000fe400078e0008 */
[----:B------:R-:W-:-:S06]  /*0570*/  IMAD.HI.U32 R3, R3, R9, R2 ;  /* 0x0000000903037227 */ /* 0x000fcc00078e0002 */
[----:B------:R-:W-:-:S04]  /*0580*/  IMAD.HI.U32 R3, R3, R6, RZ ;  /* 0x0000000603037227 */ /* 0x000fc800078e00ff */
[----:B------:R-:W-:-:S05]  /*0590*/  IMAD R0, R3, R0, R6 ;  /* 0x0000000003007224 */ /* 0x000fca00078e0206 */
[----:B------:R-:W-:-:S13]  /*05a0*/  ISETP.GT.U32.AND P1, PT, R7, R0, PT ;  /* 0x000000000700720c */ /* 0x000fda0003f24070 */
[----:B------:R-:W-:Y:S02]  /*05b0*/  @!P1 IMAD.IADD R0, R0, 0x1, -R7 ;  /* 0x0000000100009824 */ /* 0x000fe400078e0a07 */
[----:B------:R-:W-:Y:S01]  /*05c0*/  @!P1 VIADD R3, R3, 0x1 ;  /* 0x0000000103039836 */ /* 0x000fe20000000000 */
[----:B------:R-:W-:Y:S02]  /*05d0*/  ISETP.NE.AND P1, PT, R4, RZ, PT ;  /* 0x000000ff0400720c */ /* 0x000fe40003f25270 */
[----:B------:R-:W-:Y:S02]  /*05e0*/  ISETP.GE.U32.AND P0, PT, R0, R7, PT ;  /* 0x000000070000720c */ /* 0x000fe40003f06070 */
[----:B------:R-:W-:-:S04]  /*05f0*/  LOP3.LUT R0, R5, R4, RZ, 0x3c, !PT ;  /* 0x0000000405007212 */ /* 0x000fc800078e3cff */
[----:B------:R-:W-:Y:S01]  /*0600*/  ISETP.GE.AND P2, PT, R0, RZ, PT ;  /* 0x000000ff0000720c */ /* 0x000fe20003f46270 */
[----:B------:R-:W-:-:S06]  /*0610*/  VIADD R0, R24, 0xff ;  /* 0x000000ff18007836 */ /* 0x000fcc0000000000 */
[----:B------:R-:W-:-:S04]  /*0620*/  @P0 VIADD R3, R3, 0x1 ;  /* 0x0000000103030836 */ /* 0x000fc80000000000 */
[----:B------:R-:W-:Y:S01]  /*0630*/  IMAD.MOV.U32 R2, RZ, RZ, R3 ;  /* 0x000000ffff027224 */ /* 0x000fe200078e0003 */
[----:B------:R-:W-:-:S03]  /*0640*/  SHF.R.S32.HI R3, RZ, 0x1f, R0 ;  /* 0x0000001fff037819 */ /* 0x000fc60000011400 */
[----:B------:R-:W-:Y:S01]  /*0650*/  @!P2 IMAD.MOV R2, RZ, RZ, -R2 ;  /* 0x000000ffff02a224 */ /* 0x000fe200078e0a02 */
[----:B------:R-:W-:Y:S02]  /*0660*/  @!P1 LOP3.LUT R2, RZ, R4, RZ, 0x33, !PT ;  /* 0x00000004ff029212 */ /* 0x000fe400078e33ff */
[----:B------:R-:W-:-:S03]  /*0670*/  LEA.HI R3, R3, R0, RZ, 0x8 ;  /* 0x0000000003037211 */ /* 0x000fc600078f40ff */
[----:B------:R-:W-:Y:S02]  /*0680*/  IMAD.SHL.U32 R6, R2, 0x4, RZ ;  /* 0x0000000402067824 */ /* 0x000fe400078e00ff */
[----:B------:R-:W-:-:S03]  /*0690*/  IMAD.MOV R2, RZ, RZ, -R2 ;  /* 0x000000ffff027224 */ /* 0x000fc600078e0a02 */
[----:B------:R-:W-:Y:S01]  /*06a0*/  LEA.HI.SX32 R3, R3, -R6, 0x18 ;  /* 0x8000000603037211 */ /* 0x000fe200078fc2ff */
[----:B------:R-:W-:-:S03]  /*06b0*/  IMAD R11, R4, R2, R5 ;  /* 0x00000002040b7224 */ /* 0x000fc600078e0205 */
[----:B------:R-:W-:-:S04]  /*06c0*/  VIMNMX R8, R3, 0x4, PT ;  /* 0x0000000403087848 */ /* 0x000fc80003fe0100 */
[-C--:B------:R-:W-:Y:S02]  /*06d0*/  IABS R7, R8.reuse ;  /* 0x0000000800077213 */ /* 0x080fe40000000000 */
[----:B------:R-:W-:Y:S02]  /*06e0*/  IABS R4, R8 ;  /* 0x0000000800047213 */ /* 0x000fe40000000000 */
[----:B------:R-:W0:Y:S08]  /*06f0*/  I2F.RP R0, R7 ;  /* 0x0000000700007306 */ /* 0x000e300000209400 */
[----:B0-----:R-:W0:Y:S02]  /*0700*/  MUFU.RCP R0, R0 ;  /* 0x0000000000007308 */ /* 0x001e240000001000 */
[----:B0-----:R-:W-:-:S02]  /*0710*/  VIADD R3, R0, 0xffffffe ;  /* 0x0ffffffe00037836 */ /* 0x001fc40000000000 */
[----:B------:R-:W-:-:S04]  /*0720*/  IMAD.MOV R0, RZ, RZ, -R4 ;  /* 0x000000ffff007224 */ /* 0x000fc800078e0a04 */
[----:B------:R-:W0:Y:S02]  /*0730*/  F2I.FTZ.U32.TRUNC.NTZ R3, R3 ;  /* 0x0000000300037305 */ /* 0x000e24000021f000 */
[----:B0-----:R-:W-:-:S04]  /*0740*/  IMAD.MOV R9, RZ, RZ, -R3 ;  /* 0x000000ffff097224 */ /* 0x001fc800078e0a03 */
[----:B------:R-:W-:Y:S01]  /*0750*/  IMAD.MOV.U32 R2, RZ, RZ, R9 ;  /* 0x000000ffff027224 */ /* 0x000fe200078e0009 */
[----:B------:R-:W-:-:S03]  /*0760*/  IABS R9, R11 ;  /* 0x0000000b00097213 */ /* 0x000fc60000000000 */
[----:B------:R-:W-:Y:S02]  /*0770*/  IMAD R5, R2, R7, RZ ;  /* 0x0000000702057224 */ /* 0x000fe400078e02ff */
[----:B------:R-:W-:-:S04]  /*0780*/  IMAD.MOV.U32 R2, RZ, RZ, RZ ;  /* 0x000000ffff027224 */ /* 0x000fc800078e00ff */
[----:B------:R-:W-:Y:S01]  /*0790*/  IMAD.HI.U32 R2, R3, R5, R2 ;  /* 0x0000000503027227 */ /* 0x000fe200078e0002 */
[----:B------:R-:W-:-:S04]  /*07a0*/  LOP3.LUT R3, R11, R8, RZ, 0x3c, !PT ;  /* 0x000000080b037212 */ /* 0x000fc800078e3cff */
[----:B------:R-:W-:Y:S01]  /*07b0*/  ISETP.GE.AND P2, PT, R3, RZ, PT ;  /* 0x000000ff0300720c */ /* 0x000fe20003f46270 */
[----:B------:R-:W-:-:S04]  /*07c0*/  IMAD.HI.U32 R2, R2, R9, RZ ;  /* 0x0000000902027227 */ /* 0x000fc800078e00ff */
[----:B------:R-:W-:-:S05]  /*07d0*/  IMAD R0, R2, R0, R9 ;  /* 0x0000000002007224 */ /* 0x000fca00078e0209 */
[----:B------:R-:W-:-:S13]  /*07e0*/  ISETP.GT.U32.AND P1, PT, R7, R0, PT ;  /* 0x000000000700720c */ /* 0x000fda0003f24070 */
[----:B------:R-:W-:Y:S02]  /*07f0*/  @!P1 IMAD.IADD R0, R0, 0x1, -R7 ;  /* 0x0000000100009824 */ /* 0x000fe400078e0a07 */
[----:B------:R-:W-:Y:S01]  /*0800*/  @!P1 VIADD R2, R2, 0x1 ;  /* 0x0000000102029836 */ /* 0x000fe20000000000 */
[----:B------:R-:W-:Y:S02]  /*0810*/  ISETP.NE.AND P1, PT, R8, RZ, PT ;  /* 0x000000ff0800720c */ /* 0x000fe40003f25270 */
[----:B------:R-:W-:Y:S02]  /*0820*/  ISETP.GE.U32.AND P0, PT, R0, R7, PT ;  /* 0x000000070000720c */ /* 0x000fe40003f06070 */
[----:B------:R-:W0:Y:S11]  /*0830*/  S2R R0, SR_TID.X ;  /* 0x0000000000007919 */ /* 0x000e360000002100 */
[----:B------:R-:W-:Y:S01]  /*0840*/  @P0 VIADD R2, R2, 0x1 ;  /* 0x0000000102020836 */ /* 0x000fe20000000000 */
[----:B------:R-:W-:-:S03]  /*0850*/  ISETP.GE.AND P0, PT, R15, 0x40, PT ;  /* 0x000000400f00780c */ /* 0x000fc60003f06270 */
[----:B------:R-:W-:Y:S01]  /*0860*/  @!P2 IMAD.MOV R2, RZ, RZ, -R2 ;  /* 0x000000ffff02a224 */ /* 0x000fe200078e0a02 */
[----:B------:R-:W-:-:S05]  /*0870*/  @!P1 LOP3.LUT R2, RZ, R8, RZ, 0x33, !PT ;  /* 0x00000008ff029212 */ /* 0x000fca00078e33ff */
[----:B------:R-:W-:Y:S02]  /*0880*/  IMAD.MOV R3, RZ, RZ, -R2 ;  /* 0x000000ffff037224 */ /* 0x000fe400078e0a02 */
[----:B------:R-:W-:Y:S02]  /*0890*/  IMAD.SHL.U32 R12, R2, 0x80, RZ ;  /* 0x00000080020c7824 */ /* 0x000fe400078e00ff */
[----:B------:R-:W-:Y:S01]  /*08a0*/  IMAD R3, R8, R3, R11 ;  /* 0x0000000308037224 */ /* 0x000fe200078e020b */
[----:B------:R-:W-:Y:S02]  /*08b0*/  CS2R R8, SRZ ;  /* 0x0000000000087805 */ /* 0x000fe4000001ff00 */
[----:B------:R-:W-:Y:S01]  /*08c0*/  CS2R R10, SRZ ;  /* 0x00000000000a7805 */ /* 0x000fe2000001ff00 */
[----:B------:R-:W-:Y:S01]  /*08d0*/  IMAD.IADD R3, R6, 0x1, R3 ;  /* 0x0000000106037824 */ /* 0x000fe200078e0203 */
[----:B------:R-:W-:Y:S02]  /*08e0*/  CS2R R6, SRZ ;  /* 0x0000000000067805 */ /* 0x000fe4000001ff00 */
[----:B0-----:R-:W-:-:S05]  /*08f0*/  LOP3.LUT R4, R0, 0x7f, RZ, 0xc0, !PT ;  /* 0x0000007f00047812 */ /* 0x001fca00078ec0ff */
[----:B------:R-:W-:Y:S01]  /*0900*/  IMAD R13, R3, 0x100, R4 ;  /* 0x00000100030d7824 */ /* 0x000fe200078e0204 */
[----:B------:R-:W-:-:S03]  /*0910*/  CS2R R4, SRZ ;  /* 0x0000000000047805 */ /* 0x000fc6000001ff00 */
[----:B------:R-:W-:Y:S01]  /*0920*/  VIADD R14, R13, 0x80 ;  /* 0x000000800d0e7836 */ /* 0x000fe20000000000 */
[----:B------:R-:W-:Y:S06]  /*0930*/  @!P0 BRA `(.L_x_0) ;  /* 0x0000013c00808947 */ /* 0x000fec0003800000 */
[----:B------:R-:W-:Y:S01]  /*0940*/  IABS R16, R24 ;  /* 0x0000001800107213 */ /* 0x000fe20000000000 */
[----:B------:R-:W-:Y:S01]  /*0950*/  ULDC UR60, c[0x0][0x23c] ;  /* 0x00008f00003c7ab9 */ /* 0x000fe20000000800 */
[----:B------:R-:W-:Y:S01]  /*0960*/  IABS R6, R25 ;  /* 0x0000001900067213 */ /* 0x000fe20000000000 */
[----:B------:R-:W-:Y:S01]  /*0970*/  ULDC UR5, c[0x0][0x234] ;  /* 0x00008d0000057ab9 */ /* 0x000fe20000000800 */
[----:B------:R-:W0:Y:S01]  /*0980*/  I2F.RP R7, R16 ;  /* 0x0000001000077306 */ /* 0x000e220000209400 */
[----:B------:R-:W-:Y:S01]  /*0990*/  IABS R10, R14 ;  /* 0x0000000e000a7213 */ /* 0x000fe20000000000 */
[----:B------:R-:W-:Y:S01]  /*09a0*/  ULDC.64 UR10, c[0x0][0x218] ;  /* 0x00008600000a7ab9 */ /* 0x000fe20000000a00 */
[----:B------:R-:W-:Y:S01]  /*09b0*/  ISETP.GE.AND P4, PT, R13, RZ, PT ;  /* 0x000000ff0d00720c */ /* 0x000fe20003f86270 */
[----:B------:R-:W-:Y:S01]  /*09c0*/  ULDC.64 UR8, c[0x0][0x210] ;  /* 0x0000840000087ab9 */ /* 0x000fe20000000a00 */
[----:B------:R-:W-:Y:S01]  /*09d0*/  LOP3.LUT R78, R0, 0x3f, RZ, 0xc0, !PT ;  /* 0x0000003f004e7812 */ /* 0x000fe200078ec0ff */
[----:B------:R-:W-:Y:S01]  /*09e0*/  USHF.R.U32.HI UR20, URZ, 0x4, UR4 ;  /* 0x000000043f147899 */ /* 0x000fe20008011604 */
[----:B------:R-:W-:Y:S01]  /*09f0*/  CS2R R152, SRZ ;  /* 0x0000000000987805 */ /* 0x000fe2000001ff00 */
[----:B------:R-:W1:Y:S01]  /*0a00*/  I2F.RP R8, R6 ;  /* 0x0000000600087306 */ /* 0x000e620000209400 */
[----:B------:R-:W-:Y:S01]  /*0a10*/  CS2R R154, SRZ ;  /* 0x00000000009a7805 */ /* 0x000fe2000001ff00 */
[----:B------:R-:W-:Y:S01]  /*0a20*/  USGXT.U32 UR20, UR20, 0xe ;  /* 0x0000000e1414789a */ /* 0x000fe20008000000 */
[----:B------:R-:W-:-:S02]  /*0a30*/  CS2R R156, SRZ ;  /* 0x00000000009c7805 */ /* 0x000fc4000001ff00 */
[----:B------:R-:W-:Y:S02]  /*0a40*/  CS2R R158, SRZ ;  /* 0x00000000009e7805 */ /* 0x000fe4000001ff00 */
[----:B------:R-:W-:Y:S02]  /*0a50*/  CS2R R160, SRZ ;  /* 0x0000000000a07805 */ /* 0x000fe4000001ff00 */
[----:B------:R-:W-:Y:S02]  /*0a60*/  CS2R R162, SRZ ;  /* 0x0000000000a27805 */ /* 0x000fe4000001ff00 */
[----:B------:R-:W-:Y:S01]  /*0a70*/  CS2R R164, SRZ ;  /* 0x0000000000a47805 */ /* 0x000fe2000001ff00 */
[----:B0-----:R-:W0:Y:S01]  /*0a80*/  MUFU.RCP R7, R7 ;  /* 0x0000000700077308 */ /* 0x001e220000001000 */
[----:B------:R-:W-:Y:S02]  /*0a90*/  CS2R R166, SRZ ;  /* 0x0000000000a67805 */ /* 0x000fe4000001ff00 */
[----:B------:R-:W-:-:S02]  /*0aa0*/  CS2R R168, SRZ ;  /* 0x0000000000a87805 */ /* 0x000fc4000001ff00 */
[----:B------:R-:W-:Y:S02]  /*0ab0*/  CS2R R170, SRZ ;  /* 0x0000000000aa7805 */ /* 0x000fe4000001ff00 */
[----:B------:R-:W-:Y:S02]  /*0ac0*/  CS2R R172, SRZ ;  /* 0x0000000000ac7805 */ /* 0x000fe4000001ff00 */
[----:B------:R-:W-:Y:S02]  /*0ad0*/  CS2R R174, SRZ ;  /* 0x0000000000ae7805 */ /* 0x000fe4000001ff00 */
[----:B------:R-:W-:Y:S02]  /*0ae0*/  CS2R R176, SRZ ;  /* 0x0000000000b07805 */ /* 0x000fe4000001ff00 */
[----:B------:R-:W-:Y:S01]  /*0af0*/  CS2R R178, SRZ ;  /* 0x0000000000b27805 */ /* 0x000fe2000001ff00 */
[----:B-1----:R-:W1:Y:S01]  /*0b00*/  MUFU.RCP R8, R8 ;  /* 0x0000000800087308 */ /* 0x002e620000001000 */
[----:B------:R-:W-:-:S02]  /*0b10*/  CS2R R180, SRZ ;  /* 0x0000000000b47805 */ /* 0x000fc4000001ff00 */
[----:B------:R-:W-:Y:S02]  /*0b20*/  CS2R R182, SRZ ;  /* 0x0000000000b67805 */ /* 0x000fe4000001ff00 */
[----:B------:R-:W-:Y:S02]  /*0b30*/  CS2R R184, SRZ ;  /* 0x0000000000b87805 */ /* 0x000fe4000001ff00 */
[----:B------:R-:W-:Y:S02]  /*0b40*/  CS2R R186, SRZ ;  /* 0x0000000000ba7805 */ /* 0x000fe4000001ff00 */
[----:B------:R-:W-:Y:S02]  /*0b50*/  CS2R R188, SRZ ;  /* 0x0000000000bc7805 */ /* 0x000fe4000001ff00 */
[----:B------:R-:W-:Y:S02]  /*0b60*/  CS2R R190, SRZ ;  /* 0x0000000000be7805 */ /* 0x000fe4000001ff00 */
[----:B------:R-:W-:-:S02]  /*0b70*/  CS2R R192, SRZ ;  /* 0x0000000000c07805 */ /* 0x000fc4000001ff00 */
[----:B------:R-:W-:Y:S01]  /*0b80*/  CS2R R194, SRZ ;  /* 0x0000000000c27805 */ /* 0x000fe2000001ff00 */
[----:B0-----:R-:W-:Y:S01]  /*0b90*/  VIADD R2, R7, 0xffffffe ;  /* 0x0ffffffe07027836 */ /* 0x001fe20000000000 */
[----:B------:R-:W-:Y:S02]  /*0ba0*/  SHF.R.U32.HI R7, RZ, 0x6, R0 ;  /* 0x00000006ff077819 */ /* 0x000fe40000011600 */
[----:B------:R-:W-:Y:S02]  /*0bb0*/  CS2R R196, SRZ ;  /* 0x0000000000c47805 */ /* 0x000fe4000001ff00 */
[----:B------:R-:W-:Y:S01]  /*0bc0*/  CS2R R198, SRZ ;  /* 0x0000000000c67805 */ /* 0x000fe2000001ff00 */
[----:B------:R0:W2:Y:S01]  /*0bd0*/  F2I.FTZ.U32.TRUNC.NTZ R3, R2 ;  /* 0x0000000200037305 */ /* 0x0000a2000021f000 */
[----:B------:R-:W-:Y:S02]  /*0be0*/  SGXT.U32 R7, R7, 0x1 ;  /* 0x000000010707781a */ /* 0x000fe40000000000 */
[----:B------:R-:W-:-:S02]  /*0bf0*/  CS2R R200, SRZ ;  /* 0x0000000000c87805 */ /* 0x000fc4000001ff00 */
[----:B------:R-:W-:Y:S01]  /*0c00*/  CS2R R202, SRZ ;  /* 0x0000000000ca7805 */ /* 0x000fe2000001ff00 */
[----:B-1----:R-:W-:Y:S01]  /*0c10*/  VIADD R4, R8, 0xffffffe ;  /* 0x0ffffffe08047836 */ /* 0x002fe20000000000 */
[----:B------:R-:W-:Y:S02]  /*0c20*/  IABS R8, R13 ;  /* 0x0000000d00087213 */ /* 0x000fe40000000000 */
[----:B------:R-:W-:Y:S02]  /*0c30*/  CS2R R204, SRZ ;  /* 0x0000000000cc7805 */ /* 0x000fe4000001ff00 */
[----:B------:R-:W-:Y:S01]  /*0c40*/  LOP3.LUT R7, R12, R7, RZ, 0xfc, !PT ;  /* 0x000000070c077212 */ /* 0x000fe200078efcff */
[----:B------:R1:W3:Y:S01]  /*0c50*/  F2I.FTZ.U32.TRUNC.NTZ R5, R4 ;  /* 0x0000000400057305 */ /* 0x0002e2000021f000 */
[----:B0-----:R-:W-:Y:S01]  /*0c60*/  IMAD.MOV.U32 R2, RZ, RZ, RZ ;  /* 0x000000ffff027224 */ /* 0x001fe200078e00ff */
[----:B------:R-:W-:Y:S02]  /*0c70*/  CS2R R206, SRZ ;  /* 0x0000000000ce7805 */ /* 0x000fe4000001ff00 */
[----:B------:R-:W-:-:S02]  /*0c80*/  LOP3.LUT R18, R7, 0x7c, RZ, 0xfc, !PT ;  /* 0x0000007c07127812 */ /* 0x000fc400078efcff */
[----:B------:R-:W-:Y:S02]  /*0c90*/  CS2R R208, SRZ ;  /* 0x0000000000d07805 */ /* 0x000fe4000001ff00 */
[C---:B------:R-:W-:Y:S02]  /*0ca0*/  LOP3.LUT R20, R7.reuse, 0x7a, RZ, 0xfc, !PT ;  /* 0x0000007a07147812 */ /* 0x040fe400078efcff */
[----:B------:R-:W-:Y:S01]  /*0cb0*/  CS2R R210, SRZ ;  /* 0x0000000000d27805 */ /* 0x000fe2000001ff00 */
[----:B--2---:R-:W-:Y:S01]  /*0cc0*/  IMAD.MOV R9, RZ, RZ, -R3 ;  /* 0x000000ffff097224 */ /* 0x004fe200078e0a03 */
[----:B------:R-:W-:Y:S01]  /*0cd0*/  LOP3.LUT R22, R7, 0x70, RZ, 0xfc, !PT ;  /* 0x0000007007167812 */ /* 0x000fe200078efcff */
[----:B-1----:R-:W-:Y:S01]  /*0ce0*/  IMAD.MOV.U32 R4, RZ, RZ, RZ ;  /* 0x000000ffff047224 */ /* 0x002fe200078e00ff */
[----:B------:R-:W-:Y:S01]  /*0cf0*/  IABS R19, R20 ;  /* 0x0000001400137213 */ /* 0x000fe20000000000 */
[----:B------:R-:W-:Y:S01]  /*0d00*/  IMAD R9, R9, R16, RZ ;  /* 0x0000001009097224 */ /* 0x000fe200078e02ff */
[----:B------:R-:W-:-:S02]  /*0d10*/  LOP3.LUT R26, R7, 0x6c, RZ, 0xfc, !PT ;  /* 0x0000006c071a7812 */ /* 0x000fc400078efcff */
[----:B------:R-:W-:Y:S02]  /*0d20*/  CS2R R212, SRZ ;  /* 0x0000000000d47805 */ /* 0x000fe4000001ff00 */
[----:B------:R-:W-:Y:S01]  /*0d30*/  LOP3.LUT R28, R7, 0x68, RZ, 0xfc, !PT ;  /* 0x00000068071c7812 */ /* 0x000fe200078efcff */
[----:B------:R-:W-:Y:S01]  /*0d40*/  IMAD.HI.U32 R3, R3, R9, R2 ;  /* 0x0000000903037227 */ /* 0x000fe200078e0002 */
[----:B------:R-:W-:Y:S02]  /*0d50*/  IABS R27, R26 ;  /* 0x0000001a001b7213 */ /* 0x000fe40000000000 */
[----:B------:R-:W-:Y:S02]  /*0d60*/  CS2R R214, SRZ ;  /* 0x0000000000d67805 */ /* 0x000fe4000001ff00 */
[C---:B------:R-:W-:Y:S01]  /*0d70*/  LOP3.LUT R30, R7.reuse, 0x66, RZ, 0xfc, !PT ;  /* 0x00000066071e7812 */ /* 0x040fe200078efcff */
[----:B---3--:R-:W-:Y:S01]  /*0d80*/  IMAD.MOV R17, RZ, RZ, -R5 ;  /* 0x000000ffff117224 */ /* 0x008fe200078e0a05 */
[----:B------:R-:W-:Y:S01]  /*0d90*/  LOP3.LUT R36, R7, 0x5c, RZ, 0xfc, !PT ;  /* 0x0000005c07247812 */ /* 0x000fe200078efcff */
[----:B------:R-:W-:Y:S01]  /*0da0*/  IMAD.HI.U32 R2, R3, R8, RZ ;  /* 0x0000000803027227 */ /* 0x000fe200078e00ff */
[----:B------:R-:W-:-:S02]  /*0db0*/  IABS R29, R30 ;  /* 0x0000001e001d7213 */ /* 0x000fc40000000000 */
[----:B------:R-:W-:Y:S02]  /*0dc0*/  CS2R R144, SRZ ;  /* 0x0000000000907805 */ /* 0x000fe4000001ff00 */
[----:B------:R-:W-:Y:S01]  /*0dd0*/  LOP3.LUT R32, R7, 0x5e, RZ, 0xfc, !PT ;  /* 0x0000005e07207812 */ /* 0x000fe200078efcff */
[----:B------:R-:W-:Y:S01]  /*0de0*/  IMAD.HI.U32 R3, R3, R10, RZ ;  /* 0x0000000a03037227 */ /* 0x000fe200078e00ff */
[C---:B------:R-:W-:Y:S02]  /*0df0*/  LOP3.LUT R38, R7.reuse, 0x5a, RZ, 0xfc, !PT ;  /* 0x0000005a07267812 */ /* 0x040fe400078efcff */
[----:B------:R-:W-:Y:S02]  /*0e00*/  CS2R R146, SRZ ;  /* 0x0000000000927805 */ /* 0x000fe4000001ff00 */
[----:B------:R-:W-:Y:S01]  /*0e10*/  IABS R33, R32 ;  /* 0x0000002000217213 */ /* 0x000fe20000000000 */
[----:B------:R-:W-:Y:S01]  /*0e20*/  IMAD.MOV R9, RZ, RZ, -R2 ;  /* 0x000000ffff097224 */ /* 0x000fe200078e0a02 */
[----:B------:R-:W-:Y:S01]  /*0e30*/  LOP3.LUT R40, R7, 0x58, RZ, 0xfc, !PT ;  /* 0x0000005807287812 */ /* 0x000fe200078efcff */
[----:B------:R-:W-:Y:S01]  /*0e40*/  IMAD.MOV R11, RZ, RZ, -R3 ;  /* 0x000000ffff0b7224 */ /* 0x000fe200078e0a03 */
[----:B------:R-:W-:Y:S01]  /*0e50*/  IABS R35, R38 ;  /* 0x0000002600237213 */ /* 0x000fe20000000000 */
[----:B------:R-:W-:Y:S01]  /*0e60*/  IMAD R3, R16, R9, R8 ;  /* 0x0000000910037224 */ /* 0x000fe200078e0208 */
[----:B------:R-:W-:Y:S01]  /*0e70*/  SHF.R.S32.HI R8, RZ, 0x1f, R15 ;  /* 0x0000001fff087819 */ /* 0x000fe2000001140f */
[----:B------:R-:W-:Y:S01]  /*0e80*/  IMAD R17, R17, R6, RZ ;  /* 0x0000000611117224 */ /* 0x000fe200078e02ff */
[----:B------:R-:W-:-:S02]  /*0e90*/  LOP3.LUT R42, R7, 0x56, RZ, 0xfc, !PT ;  /* 0x00000056072a7812 */ /* 0x000fc400078efcff */
[----:B------:R-:W-:Y:S02]  /*0ea0*/  CS2R R148, SRZ ;  /* 0x0000000000947805 */ /* 0x000fe4000001ff00 */
[----:B------:R-:W-:Y:S01]  /*0eb0*/  ISETP.GT.U32.AND P0, PT, R16, R3, PT ;  /* 0x000000031000720c */ /* 0x000fe20003f04070 */
[----:B------:R-:W-:Y:S01]  /*0ec0*/  IMAD.HI.U32 R2, R5, R17, R4 ;  /* 0x0000001105027227 */ /* 0x000fe200078e0004 */
[----:B------:R-:W-:Y:S02]  /*0ed0*/  IABS R17, R18 ;  /* 0x0000001200117213 */ /* 0x000fe40000000000 */
[----:B------:R-:W-:Y:S02]  /*0ee0*/  CS2R R150, SRZ ;  /* 0x0000000000967805 */ /* 0x000fe4000001ff00 */
[----:B------:R-:W-:Y:S01]  /*0ef0*/  LEA.HI R15, R8, R15, RZ, 0x6 ;  /* 0x0000000f080f7211 */ /* 0x000fe200078f30ff */
[----:B------:R-:W-:Y:S01]  /*0f00*/  IMAD R4, R16, R11, R10 ;  /* 0x0000000b10047224 */ /* 0x000fe200078e020a */
[C---:B------:R-:W-:Y:S01]  /*0f10*/  LOP3.LUT R10, R7.reuse, 0x7e, RZ, 0xfc, !PT ;  /* 0x0000007e070a7812 */ /* 0x040fe200078efcff */
[----:B------:R-:W-:Y:S01]  /*0f20*/  IMAD.HI.U32 R8, R2, R17, RZ ;  /* 0x0000001102087227 */ /* 0x000fe200078e00ff */
[----:B------:R-:W-:Y:S01]  /*0f30*/  LOP3.LUT R43, R7, 0x54, RZ, 0xfc, !PT ;  /* 0x00000054072b7812 */ /* 0x000fe200078efcff */
[----:B------:R-:W-:Y:S01]  /*0f40*/  UMOV UR23, 0x40000040 ;  /* 0x4000004000177882 */ /* 0x000fe20000000000 */
[----:B------:R-:W-:Y:S01]  /*0f50*/  ISETP.GT.U32.AND P1, PT, R16, R4, PT ;  /* 0x000000041000720c */ /* 0x000fe20003f24070 */
[----:B------:R-:W-:Y:S01]  /*0f60*/  IMAD.MOV R8, RZ, RZ, -R8 ;  /* 0x000000ffff087224 */ /* 0x000fe200078e0a08 */
[----:B------:R-:W-:Y:S01]  /*0f70*/  IABS R11, R10 ;  /* 0x0000000a000b7213 */ /* 0x000fe20000000000 */
[----:B------:R-:W-:Y:S01]  /*0f80*/  @!P0 IMAD.IADD R3, R3, 0x1, -R16 ;  /* 0x0000000103038824 */ /* 0x000fe200078e0a10 */
[----:B------:R-:W-:Y:S01]  /*0f90*/  ISETP.GE.AND P2, PT, R10, RZ, PT ;  /* 0x000000ff0a00720c */ /* 0x000fe20003f46270 */
[----:B------:R-:W-:Y:S01]  /*0fa0*/  IMAD.HI.U32 R9, R2, R19, RZ ;  /* 0x0000001302097227 */ /* 0x000fe200078e00ff */
[----:B------:R-:W-:-:S02]  /*0fb0*/  ISETP.GE.AND P0, PT, R20, RZ, PT ;  /* 0x000000ff1400720c */ /* 0x000fc40003f06270 */
[----:B------:R-:W-:Y:S01]  /*0fc0*/  ISETP.GT.U32.AND P6, PT, R16, R3, PT ;  /* 0x000000031000720c */ /* 0x000fe20003fc4070 */
[----:B------:R-:W-:Y:S01]  /*0fd0*/  IMAD.HI.U32 R5, R2, R11, RZ ;  /* 0x0000000b02057227 */ /* 0x000fe200078e00ff */
[C---:B------:R-:W-:Y:S02]  /*0fe0*/  LOP3.LUT R20, R7.reuse, 0x74, RZ, 0xfc, !PT ;  /* 0x0000007407147812 */ /* 0x040fe400078efcff */
[----:B------:R-:W-:Y:S01]  /*0ff0*/  IABS R37, R40 ;  /* 0x0000002800257213 */ /* 0x000fe20000000000 */
[--C-:B------:R-:W-:Y:S01]  /*1000*/  @!P1 IMAD.IADD R4, R4, 0x1, -R16.reuse ;  /* 0x0000000104049824 */ /* 0x100fe200078e0a10 */
[----:B------:R-:W-:Y:S01]  /*1010*/  ISETP.GE.AND P1, PT, R18, RZ, PT ;  /* 0x000000ff1200720c */ /* 0x000fe20003f26270 */
[----:B------:R-:W-:Y:S01]  /*1020*/  IMAD.MOV R5, RZ, RZ, -R5 ;  /* 0x000000ffff057224 */ /* 0x000fe200078e0a05 */
[----:B------:R-:W-:Y:S01]  /*1030*/  IABS R21, R20 ;  /* 0x0000001400157213 */ /* 0x000fe20000000000 */
[----:B------:R-:W-:Y:S01]  /*1040*/  IMAD R10, R6, R8, R17 ;  /* 0x00000008060a7224 */ /* 0x000fe200078e0211 */
[----:B------:R-:W-:Y:S01]  /*1050*/  ISETP.GT.U32.AND P3, PT, R16, R4, PT ;  /* 0x000000041000720c */ /* 0x000fe20003f64070 */
[----:B------:R-:W-:Y:S01]  /*1060*/  IMAD.MOV R18, RZ, RZ, -R9 ;  /* 0x000000ffff127224 */ /* 0x000fe200078e0a09 */
[----:B------:R-:W-:Y:S01]  /*1070*/  LOP3.LUT R8, R7, 0x78, RZ, 0xfc, !PT ;  /* 0x0000007807087812 */ /* 0x000fe200078efcff */
[----:B------:R-:W-:Y:S01]  /*1080*/  @!P6 IMAD.IADD R3, R3, 0x1, -R16 ;  /* 0x000000010303e824 */ /* 0x000fe200078e0a10 */
[----:B------:R-:W-:Y:S01]  /*1090*/  ISETP.GE.AND P6, PT, R14, RZ, PT ;  /* 0x000000ff0e00720c */ /* 0x000fe20003fc6270 */
[C---:B------:R-:W-:Y:S01]  /*10a0*/  IMAD R9, R6.reuse, R5, R11 ;  /* 0x0000000506097224 */ /* 0x040fe200078e020b */
[----:B------:R-:W-:Y:S01]  /*10b0*/  IABS R17, R8 ;  /* 0x0000000800117213 */ /* 0x000fe20000000000 */
[----:B------:R-:W-:Y:S01]  /*10c0*/  @!P4 IMAD.MOV R3, RZ, RZ, -R3 ;  /* 0x000000ffff03c224 */ /* 0x000fe200078e0a03 */
[C---:B------:R-:W-:Y:S01]  /*10d0*/  ISETP.GT.U32.AND P4, PT, R6.reuse, R10, PT ;  /* 0x0000000a0600720c */ /* 0x040fe20003f84070 */
[C---:B------:R-:W-:Y:S01]  /*10e0*/  IMAD R11, R6.reuse, R18, R19 ;  /* 0x00000012060b7224 */ /* 0x040fe200078e0213 */
[----:B------:R-:W-:-:S02]  /*10f0*/  ISETP.GT.U32.AND P5, PT, R6, R9, PT ;  /* 0x000000090600720c */ /* 0x000fc40003fa4070 */
[----:B------:R-:W-:Y:S01]  /*1100*/  LOP3.LUT R18, R7, 0x76, RZ, 0xfc, !PT ;  /* 0x0000007607127812 */ /* 0x000fe200078efcff */
[----:B------:R-:W-:Y:S01]  /*1110*/  @!P3 IMAD.IADD R4, R4, 0x1, -R16 ;  /* 0x000000010404b824 */ /* 0x000fe200078e0a10 */
[----:B------:R-:W-:Y:S02]  /*1120*/  ISETP.NE.AND P3, PT, R24, RZ, PT ;  /* 0x000000ff1800720c */ /* 0x000fe40003f65270 */
[----:B------:R-:W-:Y:S01]  /*1130*/  LOP3.LUT R24, RZ, R24, RZ, 0x33, !PT ;  /* 0x00000018ff187212 */ /* 0x000fe200078e33ff */
[----:B------:R-:W-:Y:S01]  /*1140*/  IMAD.MOV.U32 R5, RZ, RZ, R4 ;  /* 0x000000ffff057224 */ /* 0x000fe200078e0004 */
[----:B------:R-:W-:Y:S02]  /*1150*/  IABS R19, R18 ;  /* 0x0000001200137213 */ /* 0x000fe40000000000 */
[----:B------:R-:W-:Y:S01]  /*1160*/  SEL R4, R24, R3, !P3 ;  /* 0x0000000318047207 */ /* 0x000fe20005800000 */
[----:B------:R-:W-:Y:S01]  /*1170*/  @!P6 IMAD.MOV R5, RZ, RZ, -R5 ;  /* 0x000000ffff05e224 */ /* 0x000fe200078e0a05 */
[----:B------:R-:W-:Y:S01]  /*1180*/  ISETP.GT.U32.AND P6, PT, R6, R11, PT ;  /* 0x0000000b0600720c */ /* 0x000fe20003fc4070 */
[--C-:B------:R-:W-:Y:S01]  /*1190*/  @!P4 IMAD.IADD R10, R10, 0x1, -R6.reuse ;  /* 0x000000010a0ac824 */ /* 0x100fe200078e0a06 */
[----:B------:R-:W-:Y:S01]  /*11a0*/  IABS R39, R42 ;  /* 0x0000002a00277213 */ /* 0x000fe20000000000 */
[----:B------:R-:W-:Y:S01]  /*11b0*/  @!P5 IMAD.IADD R9, R9, 0x1, -R6 ;  /* 0x000000010909d824 */ /* 0x000fe200078e0a06 */
[----:B------:R-:W-:Y:S01]  /*11c0*/  SEL R5, R24, R5, !P3 ;  /* 0x0000000518057207 */ /* 0x000fe20005800000 */
[----:B------:R-:W-:Y:S01]  /*11d0*/  IMAD.HI.U32 R3, R2, R17, RZ ;  /* 0x0000001102037227 */ /* 0x000fe200078e00ff */
[----:B------:R-:W-:-:S02]  /*11e0*/  ISETP.GT.U32.AND P4, PT, R6, R10, PT ;  /* 0x0000000a0600720c */ /* 0x000fc40003f84070 */
[----:B------:R-:W-:Y:S01]  /*11f0*/  ISETP.GT.U32.AND P5, PT, R6, R9, PT ;  /* 0x000000090600720c */ /* 0x000fe20003fa4070 */
[----:B------:R-:W-:Y:S01]  /*1200*/  IMAD.MOV R16, RZ, RZ, -R3 ;  /* 0x000000ffff107224 */ /* 0x000fe200078e0a03 */
[----:B------:R-:W-:Y:S01]  /*1210*/  ISETP.GE.AND P3, PT, R8, RZ, PT ;  /* 0x000000ff0800720c */ /* 0x000fe20003f66270 */
[C---:B------:R-:W-:Y:S01]  /*1220*/  IMAD.HI.U32 R3, R2.reuse, R19, RZ ;  /* 0x0000001302037227 */ /* 0x040fe200078e00ff */
[----:B------:R-:W-:Y:S02]  /*1230*/  LOP3.LUT R24, R7, 0x6e, RZ, 0xfc, !PT ;  /* 0x0000006e07187812 */ /* 0x000fe400078efcff */
[----:B------:R-:W-:Y:S01]  /*1240*/  IABS R41, R43 ;  /* 0x0000002b00297213 */ /* 0x000fe20000000000 */
[----:B------:R-:W-:Y:S01]  /*1250*/  @!P6 IMAD.IADD R11, R11, 0x1, -R6 ;  /* 0x000000010b0be824 */ /* 0x000fe200078e0a06 */
[----:B------:R-:W-:Y:S01]  /*1260*/  IABS R23, R24 ;  /* 0x0000001800177213 */ /* 0x000fe20000000000 */
[----:B------:R-:W-:Y:S01]  /*1270*/  IMAD.MOV R3, RZ, RZ, -R3 ;  /* 0x000000ffff037224 */ /* 0x000fe200078e0a03 */
[----:B------:R-:W-:Y:S01]  /*1280*/  LOP3.LUT R44, R7, 0x52, RZ, 0xfc, !PT ;  /* 0x00000052072c7812 */ /* 0x000fe200078efcff */
[----:B------:R-:W-:Y:S01]  /*1290*/  IMAD.HI.U32 R8, R2, R21, RZ ;  /* 0x0000001502087227 */ /* 0x000fe200078e00ff */
[----:B------:R-:W-:-:S02]  /*12a0*/  ISETP.GT.U32.AND P6, PT, R6, R11, PT ;  /* 0x0000000b0600720c */ /* 0x000fc40003fc4070 */
[C---:B------:R-:W-:Y:S01]  /*12b0*/  LOP3.LUT R45, R7.reuse, 0x50, RZ, 0xfc, !PT ;  /* 0x00000050072d7812 */ /* 0x040fe200078efcff */
[----:B------:R-:W-:Y:S01]  /*12c0*/  IMAD R16, R6, R16, R17 ;  /* 0x0000001006107224 */ /* 0x000fe200078e0211 */
[C---:B------:R-:W-:Y:S01]  /*12d0*/  LOP3.LUT R48, R7.reuse, 0x40, RZ, 0xfc, !PT ;  /* 0x0000004007307812 */ /* 0x040fe200078efcff */
[----:B------:R-:W-:Y:S01]  /*12e0*/  @!P4 IMAD.IADD R10, R10, 0x1, -R6 ;  /* 0x000000010a0ac824 */ /* 0x000fe200078e0a06 */
[C---:B------:R-:W-:Y:S01]  /*12f0*/  LOP3.LUT R50, R7.reuse, 0x3e, RZ, 0xfc, !PT ;  /* 0x0000003e07327812 */ /* 0x040fe200078efcff */
[C---:B------:R-:W-:Y:S01]  /*1300*/  IMAD R17, R6.reuse, R3, R19 ;  /* 0x0000000306117224 */ /* 0x040fe200078e0213 */
[----:B------:R-:W-:Y:S01]  /*1310*/  ISETP.GT.U32.AND P4, PT, R6, R16, PT ;  /* 0x000000100600720c */ /* 0x000fe20003f84070 */
[----:B------:R-:W-:Y:S01]  /*1320*/  IMAD.MOV R8, RZ, RZ, -R8 ;  /* 0x000000ffff087224 */ /* 0x000fe200078e0a08 */
[----:B------:R-:W-:Y:S01]  /*1330*/  LOP3.LUT R3, R7, 0x72, RZ, 0xfc, !PT ;  /* 0x0000007207037812 */ /* 0x000fe200078efcff */
[----:B------:R-:W-:Y:S01]  /*1340*/  @!P5 IMAD.IADD R9, R9, 0x1, -R6 ;  /* 0x000000010909d824 */ /* 0x000fe200078e0a06 */
[----:B------:R-:W-:Y:S01]  /*1350*/  ISETP.GE.AND P5, PT, R18, RZ, PT ;  /* 0x000000ff1200720c */ /* 0x000fe20003fa6270 */
[----:B------:R-:W-:Y:S01]  /*1360*/  @!P1 IMAD.MOV R10, RZ, RZ, -R10 ;  /* 0x000000ffff0a9224 */ /* 0x000fe200078e0a0a */
[C---:B------:R-:W-:Y:S01]  /*1370*/  ISETP.GT.U32.AND P1, PT, R6.reuse, R17, PT ;  /* 0x000000110600720c */ /* 0x040fe20003f24070 */
[C---:B------:R-:W-:Y:S01]  /*1380*/  IMAD R18, R6.reuse, R8, R21 ;  /* 0x0000000806127224 */ /* 0x040fe200078e0215 */
[----:B------:R-:W-:Y:S01]  /*1390*/  IABS R19, R3 ;  /* 0x0000000300137213 */ /* 0x000fe20000000000 */
[--C-:B------:R-:W-:Y:S01]  /*13a0*/  @!P6 IMAD.IADD R11, R11, 0x1, -R6.reuse ;  /* 0x000000010b0be824 */ /* 0x100fe200078e0a06 */
[----:B------:R-:W-:Y:S01]  /*13b0*/  IABS R21, R22 ;  /* 0x0000001600157213 */ /* 0x000fe20000000000 */
[----:B------:R-:W-:Y:S01]  /*13c0*/  @!P2 IMAD.MOV R9, RZ, RZ, -R9 ;  /* 0x000000ffff09a224 */ /* 0x000fe200078e0a09 */
[----:B------:R-:W-:Y:S01]  /*13d0*/  ISETP.GE.AND P6, PT, R3, RZ, PT ;  /* 0x000000ff0300720c */ /* 0x000fe20003fc6270 */
[----:B------:R-:W-:Y:S01]  /*13e0*/  @!P0 IMAD.MOV R11, RZ, RZ, -R11 ;  /* 0x000000ffff0b8224 */ /* 0x000fe200078e0a0b */
[----:B------:R-:W-:Y:S01]  /*13f0*/  ISETP.GT.U32.AND P0, PT, R6, R18, PT ;  /* 0x000000120600720c */ /* 0x000fe20003f04070 */
[----:B------:R-:W-:Y:S01]  /*1400*/  @!P4 IMAD.IADD R16, R16, 0x1, -R6 ;  /* 0x000000011010c824 */ /* 0x000fe200078e0a06 */
[----:B------:R-:W-:Y:S01]  /*1410*/  ISETP.GE.AND P2, PT, R20, RZ, PT ;  /* 0x000000ff1400720c */ /* 0x000fe20003f46270 */
[----:B------:R-:W-:Y:S01]  /*1420*/  IMAD.HI.U32 R3, R2, R19, RZ ;  /* 0x0000001302037227 */ /* 0x000fe200078e00ff */
[----:B------:R-:W-:-:S02]  /*1430*/  IABS R49, R48 ;  /* 0x0000003000317213 */ /* 0x000fc40000000000 */
[----:B------:R-:W-:Y:S01]  /*1440*/  ISETP.GT.U32.AND P4, PT, R6, R16, PT ;  /* 0x000000100600720c */ /* 0x000fe20003f84070 */
[--C-:B------:R-:W-:Y:S01]  /*1450*/  @!P1 IMAD.IADD R17, R17, 0x1, -R6.reuse ;  /* 0x0000000111119824 */ /* 0x100fe200078e0a06 */
[----:B------:R-:W-:Y:S01]  /*1460*/  IABS R51, R50 ;  /* 0x0000003200337213 */ /* 0x000fe20000000000 */
[----:B------:R-:W-:Y:S01]  /*1470*/  IMAD.HI.U32 R8, R2, R21, RZ ;  /* 0x0000001502087227 */ /* 0x000fe200078e00ff */
[C---:B------:R-:W-:Y:S02]  /*1480*/  LOP3.LUT R52, R7.reuse, 0x3a, RZ, 0xfc, !PT ;  /* 0x0000003a07347812 */ /* 0x040fe400078efcff */
[----:B------:R-:W-:Y:S01]  /*1490*/  ISETP.GT.U32.AND P1, PT, R6, R17, PT ;  /* 0x000000110600720c */ /* 0x000fe20003f24070 */
[----:B------:R-:W-:Y:S01]  /*14a0*/  @!P0 IMAD.IADD R18, R18, 0x1, -R6 ;  /* 0x0000000112128824 */ /* 0x000fe200078e0a06 */
[C---:B------:R-:W-:Y:S01]  /*14b0*/  LOP3.LUT R54, R7.reuse, 0x36, RZ, 0xfc, !PT ;  /* 0x0000003607367812 */ /* 0x040fe200078efcff */
[----:B------:R-:W-:Y:S01]  /*14c0*/  IMAD.MOV R20, RZ, RZ, -R3 ;  /* 0x000000ffff147224 */ /* 0x000fe200078e0a03 */
[C---:B------:R-:W-:Y:S01]  /*14d0*/  LOP3.LUT R56, R7.reuse, 0x34, RZ, 0xfc, !PT ;  /* 0x0000003407387812 */ /* 0x040fe200078efcff */
[----:B------:R-:W-:Y:S01]  /*14e0*/  IMAD.MOV R8, RZ, RZ, -R8 ;  /* 0x000000ffff087224 */ /* 0x000fe200078e0a08 */
[C---:B------:R-:W-:Y:S01]  /*14f0*/  ISETP.GT.U32.AND P0, PT, R6.reuse, R18, PT ;  /* 0x000000120600720c */ /* 0x040fe20003f04070 */
[C---:B------:R-:W-:Y:S01]  /*1500*/  IMAD R19, R6.reuse, R20, R19 ;  /* 0x0000001406137224 */ /* 0x040fe200078e0213 */
[----:B------:R-:W-:Y:S01]  /*1510*/  IABS R53, R56 ;  /* 0x0000003800357213 */ /* 0x000fe20000000000 */
[----:B------:R-:W-:Y:S01]  /*1520*/  IMAD R20, R6, R8, R21 ;  /* 0x0000000806147224 */ /* 0x000fe200078e0215 */
[C---:B------:R-:W-:Y:S01]  /*1530*/  LOP3.LUT R57, R7.reuse, 0x32, RZ, 0xfc, !PT ;  /* 0x0000003207397812 */ /* 0x040fe200078efcff */
[----:B------:R-:W-:Y:S01]  /*1540*/  IMAD.HI.U32 R8, R2, R27, RZ ;  /* 0x0000001b02087227 */ /* 0x000fe200078e00ff */
[----:B------:R-:W-:-:S02]  /*1550*/  LOP3.LUT R58, R7, 0x30, RZ, 0xfc, !PT ;  /* 0x00000030073a7812 */ /* 0x000fc400078efcff */
[----:B------:R-:W-:Y:S01]  /*1560*/  LOP3.LUT R59, R7, 0x2c, RZ, 0xfc, !PT ;  /* 0x0000002c073b7812 */ /* 0x000fe200078efcff */
[----:B------:R-:W-:Y:S01]  /*1570*/  @!P1 IMAD.IADD R17, R17, 0x1, -R6 ;  /* 0x0000000111119824 */ /* 0x000fe200078e0a06 */
[----:B------:R-:W-:Y:S01]  /*1580*/  ISETP.GT.U32.AND P1, PT, R6, R19, PT ;  /* 0x000000130600720c */ /* 0x000fe20003f24070 */
[----:B------:R-:W-:Y:S01]  /*1590*/  IMAD.MOV R8, RZ, RZ, -R8 ;  /* 0x000000ffff087224 */ /* 0x000fe200078e0a08 */
[----:B------:R-:W-:Y:S01]  /*15a0*/  IABS R55, R58 ;  /* 0x0000003a00377213 */ /* 0x000fe20000000000 */
[--C-:B------:R-:W-:Y:S01]  /*15b0*/  @!P4 IMAD.IADD R16, R16, 0x1, -R6.reuse ;  /* 0x000000011010c824 */ /* 0x100fe200078e0a06 */
[----:B------:R-:W-:Y:S01]  /*15c0*/  ISETP.GE.AND P4, PT, R22, RZ, PT ;  /* 0x000000ff1600720c */ /* 0x000fe20003f86270 */
[----:B------:R-:W-:Y:S01]  /*15d0*/  IMAD R22, R6, R8, R27 ;  /* 0x0000000806167224 */ /* 0x000fe200078e021b */
[----:B------:R-:W-:Y:S01]  /*15e0*/  IABS R27, R28 ;  /* 0x0000001c001b7213 */ /* 0x000fe20000000000 */
[----:B------:R-:W-:Y:S01]  /*15f0*/  @!P0 IMAD.IADD R18, R18, 0x1, -R6 ;  /* 0x0000000112128824 */ /* 0x000fe200078e0a06 */
[C---:B------:R-:W-:Y:S01]  /*1600*/  LOP3.LUT R60, R7.reuse, 0x2a, RZ, 0xfc, !PT ;  /* 0x0000002a073c7812 */ /* 0x040fe200078efcff */
[----:B------:R-:W-:Y:S01]  /*1610*/  IMAD.HI.U32 R3, R2, R23, RZ ;  /* 0x0000001702037227 */ /* 0x000fe200078e00ff */
[----:B------:R-:W-:-:S02]  /*1620*/  LOP3.LUT R62, R7, 0x10, RZ, 0xfc, !PT ;  /* 0x00000010073e7812 */ /* 0x000fc400078efcff */
[C---:B------:R-:W-:Y:S01]  /*1630*/  LOP3.LUT R64, R7.reuse, 0xe, RZ, 0xfc, !PT ;  /* 0x0000000e07407812 */ /* 0x040fe200078efcff */
[----:B------:R-:W-:Y:S01]  /*1640*/  @!P5 IMAD.MOV R17, RZ, RZ, -R17 ;  /* 0x000000ffff11d224 */ /* 0x000fe200078e0a11 */
[----:B------:R-:W-:Y:S01]  /*1650*/  ISETP.GE.AND P5, PT, R24, RZ, PT ;  /* 0x000000ff1800720c */ /* 0x000fe20003fa6270 */
[----:B------:R-:W-:Y:S01]  /*1660*/  @!P2 IMAD.MOV R18, RZ, RZ, -R18 ;  /* 0x000000ffff12a224 */ /* 0x000fe200078e0a12 */
[C---:B------:R-:W-:Y:S01]  /*1670*/  ISETP.GT.U32.AND P2, PT, R6.reuse, R22, PT ;  /* 0x000000160600720c */ /* 0x040fe20003f44070 */
[----:B------:R-:W-:Y:S01]  /*1680*/  IMAD.MOV R3, RZ, RZ, -R3 ;  /* 0x000000ffff037224 */ /* 0x000fe200078e0a03 */
[----:B------:R-:W-:Y:S01]  /*1690*/  LOP3.LUT R24, R7, 0x6a, RZ, 0xfc, !PT ;  /* 0x0000006a07187812 */ /* 0x000fe200078efcff */
[----:B------:R-:W-:Y:S01]  /*16a0*/  @!P3 IMAD.MOV R16, RZ, RZ, -R16 ;  /* 0x000000ffff10b224 */ /* 0x000fe200078e0a10 */
[C---:B------:R-:W-:Y:S01]  /*16b0*/  ISETP.GT.U32.AND P3, PT, R6.reuse, R20, PT ;  /* 0x000000140600720c */ /* 0x040fe20003f64070 */
[----:B------:R-:W-:Y:S01]  /*16c0*/  @!P1 IMAD.IADD R19, R19, 0x1, -R6 ;  /* 0x0000000113139824 */ /* 0x000fe200078e0a06 */
[----:B------:R-:W-:Y:S01]  /*16d0*/  IABS R67, R62 ;  /* 0x0000003e00437213 */ /* 0x000fe20000000000 */
[----:B------:R-:W-:Y:S01]  /*16e0*/  IMAD R21, R6, R3, R23 ;  /* 0x0000000306157224 */ /* 0x000fe200078e0217 */
[----:B------:R-:W-:Y:S01]  /*16f0*/  IABS R23, R24 ;  /* 0x0000001800177213 */ /* 0x000fe20000000000 */
[----:B------:R-:W-:Y:S01]  /*1700*/  IMAD.HI.U32 R8, R2, R29, RZ ;  /* 0x0000001d02087227 */ /* 0x000fe200078e00ff */
[----:B------:R-:W-:-:S02]  /*1710*/  ISETP.GT.U32.AND P1, PT, R6, R19, PT ;  /* 0x000000130600720c */ /* 0x000fc40003f24070 */
[----:B------:R-:W-:Y:S01]  /*1720*/  ISETP.GT.U32.AND P0, PT, R6, R21, PT ;  /* 0x000000150600720c */ /* 0x000fe20003f04070 */
[----:B------:R-:W-:Y:S01]  /*1730*/  IMAD.HI.U32 R3, R2, R23, RZ ;  /* 0x0000001702037227 */ /* 0x000fe200078e00ff */
[----:B------:R-:W-:Y:S02]  /*1740*/  IABS R69, R64 ;  /* 0x0000004000457213 */ /* 0x000fe40000000000 */
[C---:B------:R-:W-:Y:S01]  /*1750*/  LOP3.LUT R66, R7.reuse, 0xc, RZ, 0xfc, !PT ;  /* 0x0000000c07427812 */ /* 0x040fe200078efcff */
[--C-:B------:R-:W-:Y:S01]  /*1760*/  @!P2 IMAD.IADD R22, R22, 0x1, -R6.reuse ;  /* 0x000000011616a824 */ /* 0x100fe200078e0a06 */
[----:B------:R-:W-:Y:S01]  /*1770*/  LOP3.LUT R68, R7, 0xa, RZ, 0xfc, !PT ;  /* 0x0000000a07447812 */ /* 0x000fe200078efcff */
[----:B------:R-:W-:Y:S01]  /*1780*/  IMAD.MOV R3, RZ, RZ, -R3 ;  /* 0x000000ffff037224 */ /* 0x000fe200078e0a03 */
[----:B------:R-:W-:Y:S01]  /*1790*/  IABS R71, R66 ;  /* 0x0000004200477213 */ /* 0x000fe20000000000 */
[----:B------:R-:W-:Y:S01]  /*17a0*/  @!P3 IMAD.IADD R20, R20, 0x1, -R6 ;  /* 0x000000011414b824 */ /* 0x000fe200078e0a06 */
[C---:B------:R-:W-:Y:S01]  /*17b0*/  ISETP.GT.U32.AND P2, PT, R6.reuse, R22, PT ;  /* 0x000000160600720c */ /* 0x040fe20003f44070 */
[----:B------:R-:W-:Y:S01]  /*17c0*/  IMAD R23, R6, R3, R23 ;  /* 0x0000000306177224 */ /* 0x000fe200078e0217 */
[----:B------:R-:W-:Y:S01]  /*17d0*/  IABS R73, R68 ;  /* 0x0000004400497213 */ /* 0x000fe20000000000 */
[----:B------:R-:W-:Y:S01]  /*17e0*/  IMAD.HI.U32 R3, R2, R27, RZ ;  /* 0x0000001b02037227 */ /* 0x000fe200078e00ff */
[----:B------:R-:W-:-:S02]  /*17f0*/  ISETP.GT.U32.AND P3, PT, R6, R20, PT ;  /* 0x000000140600720c */ /* 0x000fc40003f64070 */
[----:B------:R-:W-:Y:S01]  /*1800*/  LOP3.LUT R70, R7, 0x8, RZ, 0xfc, !PT ;  /* 0x0000000807467812 */ /* 0x000fe200078efcff */
[--C-:B------:R-:W-:Y:S01]  /*1810*/  @!P1 IMAD.IADD R19, R19, 0x1, -R6.reuse ;  /* 0x0000000113139824 */ /* 0x100fe200078e0a06 */
[----:B------:R-:W-:Y:S01]  /*1820*/  ISETP.GE.AND P1, PT, R26, RZ, PT ;  /* 0x000000ff1a00720c */ /* 0x000fe20003f26270 */
[----:B------:R-:W-:Y:S01]  /*1830*/  IMAD.MOV R3, RZ, RZ, -R3 ;  /* 0x000000ffff037224 */ /* 0x000fe200078e0a03 */
[----:B------:R-:W-:Y:S01]  /*1840*/  LOP3.LUT R72, R7, 0x6, RZ, 0xfc, !PT ;  /* 0x0000000607487812 */ /* 0x000fe200078efcff */
[----:B------:R-:W-:Y:S01]  /*1850*/  @!P6 IMAD.MOV R19, RZ, RZ, -R19 ;  /* 0x000000ffff13e224 */ /* 0x000fe200078e0a13 */
[----:B------:R-:W-:Y:S01]  /*1860*/  ISETP.GE.AND P6, PT, R24, RZ, PT ;  /* 0x000000ff1800720c */ /* 0x000fe20003fc6270 */
[--C-:B------:R-:W-:Y:S01]  /*1870*/  @!P0 IMAD.IADD R21, R21, 0x1, -R6.reuse ;  /* 0x0000000115158824 */ /* 0x100fe200078e0a06 */
[----:B------:R-:W-:Y:S01]  /*1880*/  IABS R75, R70 ;  /* 0x00000046004b7213 */ /* 0x000fe20000000000 */
[----:B------:R-:W-:Y:S01]  /*1890*/  IMAD R24, R6, R3, R27 ;  /* 0x0000000306187224 */ /* 0x000fe200078e021b */
[C---:B------:R-:W-:Y:S01]  /*18a0*/  LOP3.LUT R3, R7.reuse, 0x64, RZ, 0xfc, !PT ;  /* 0x0000006407037812 */ /* 0x040fe200078efcff */
[--C-:B------:R-:W-:Y:S01]  /*18b0*/  @!P2 IMAD.IADD R22, R22, 0x1, -R6.reuse ;  /* 0x000000011616a824 */ /* 0x100fe200078e0a06 */
[----:B------:R-:W-:Y:S01]  /*18c0*/  ISETP.GT.U32.AND P0, PT, R6, R21, PT ;  /* 0x000000150600720c */ /* 0x000fe20003f04070 */
[----:B------:R-:W-:Y:S01]  /*18d0*/  @!P3 IMAD.IADD R20, R20, 0x1, -R6 ;  /* 0x000000011414b824 */ /* 0x000fe200078e0a06 */
[C---:B------:R-:W-:Y:S01]  /*18e0*/  ISETP.GT.U32.AND P2, PT, R6.reuse, R24, PT ;  /* 0x000000180600720c */ /* 0x040fe20003f44070 */
[----:B------:R-:W-:Y:S01]  /*18f0*/  IMAD.MOV R8, RZ, RZ, -R8 ;  /* 0x000000ffff087224 */ /* 0x000fe200078e0a08 */
[C---:B------:R-:W-:Y:S01]  /*1900*/  ISETP.GT.U32.AND P3, PT, R6.reuse, R23, PT ;  /* 0x000000170600720c */ /* 0x040fe20003f64070 */
[----:B------:R-:W-:Y:S01]  /*1910*/  @!P1 IMAD.MOV R22, RZ, RZ, -R22 ;  /* 0x000000ffff169224 */ /* 0x000fe200078e0a16 */
[----:B------:R-:W-:Y:S01]  /*1920*/  IABS R27, R3 ;  /* 0x00000003001b7213 */ /* 0x000fe20000000000 */
[----:B------:R-:W-:Y:S01]  /*1930*/  IMAD R26, R6, R8, R29 ;  /* 0x00000008061a7224 */ /* 0x000fe200078e021d */
[----:B------:R-:W-:Y:S01]  /*1940*/  LOP3.LUT R8, R7, 0x62, RZ, 0xfc, !PT ;  /* 0x0000006207087812 */ /* 0x000fe200078efcff */
[----:B------:R-:W-:Y:S01]  /*1950*/  @!P4 IMAD.MOV R20, RZ, RZ, -R20 ;  /* 0x000000ffff14c224 */ /* 0x000fe200078e0a14 */
[----:B------:R-:W-:Y:S01]  /*1960*/  ISETP.GE.AND P4, PT, R28, RZ, PT ;  /* 0x000000ff1c00720c */ /* 0x000fe20003f86270 */
[----:B------:R-:W-:Y:S01]  /*1970*/  IMAD R5, R5, UR5, RZ ;  /* 0x0000000505057c24 */ /* 0x000fe2000f8e02ff */
[----:B------:R-:W-:Y:S01]  /*1980*/  IABS R29, R8 ;  /* 0x00000008001d7213 */ /* 0x000fe20000000000 */
[--C-:B------:R-:W-:Y:S01]  /*1990*/  @!P0 IMAD.IADD R21, R21, 0x1, -R6.reuse ;  /* 0x0000000115158824 */ /* 0x100fe200078e0a06 */
[----:B------:R-:W-:Y:S01]  /*19a0*/  ISETP.GE.AND P0, PT, R30, RZ, PT ;  /* 0x000000ff1e00720c */ /* 0x000fe20003f06270 */
[--C-:B------:R-:W-:Y:S01]  /*19b0*/  @!P2 IMAD.IADD R24, R24, 0x1, -R6.reuse ;  /* 0x000000011818a824 */ /* 0x100fe200078e0a06 */
[----:B------:R-:W-:Y:S01]  /*19c0*/  ISETP.GE.AND P1, PT, R8, RZ, PT ;  /* 0x000000ff0800720c */ /* 0x000fe20003f26270 */
[----:B------:R-:W-:Y:S01]  /*19d0*/  @!P3 IMAD.IADD R23, R23, 0x1, -R6 ;  /* 0x000000011717b824 */ /* 0x000fe200078e0a06 */
[----:B------:R-:W-:Y:S01]  /*19e0*/  LOP3.LUT R30, R7, 0x60, RZ, 0xfc, !PT ;  /* 0x00000060071e7812 */ /* 0x000fe200078efcff */
[----:B------:R-:W-:Y:S01]  /*19f0*/  @!P5 IMAD.MOV R21, RZ, RZ, -R21 ;  /* 0x000000ffff15d224 */ /* 0x000fe200078e0a15 */
[----:B------:R-:W-:Y:S01]  /*1a00*/  ISETP.GE.AND P5, PT, R3, RZ, PT ;  /* 0x000000ff0300720c */ /* 0x000fe20003fa6270 */
[----:B------:R-:W-:Y:S01]  /*1a10*/  IMAD.HI.U32 R3, R2, R27, RZ ;  /* 0x0000001b02037227 */ /* 0x000fe200078e00ff */
[----:B------:R-:W-:-:S02]  /*1a20*/  ISETP.GT.U32.AND P2, PT, R6, R24, PT ;  /* 0x000000180600720c */ /* 0x000fc40003f44070 */
[----:B------:R-:W-:Y:S01]  /*1a30*/  ISETP.GT.U32.AND P3, PT, R6, R23, PT ;  /* 0x000000170600720c */ /* 0x000fe20003f64070 */
[----:B------:R-:W-:Y:S01]  /*1a40*/  IMAD.MOV R3, RZ, RZ, -R3 ;  /* 0x000000ffff037224 */ /* 0x000fe200078e0a03 */
[----:B------:R-:W-:Y:S01]  /*1a50*/  IABS R31, R30 ;  /* 0x0000001e001f7213 */ /* 0x000fe20000000000 */
[----:B------:R-:W-:Y:S01]  /*1a60*/  IMAD.HI.U32 R8, R2, R29, RZ ;  /* 0x0000001d02087227 */ /* 0x000fe200078e00ff */
[----:B------:R-:W-:Y:S02]  /*1a70*/  LOP3.LUT R74, R7, 0x4, RZ, 0xfc, !PT ;  /* 0x00000004074a7812 */ /* 0x000fe400078efcff */
[----:B------:R-:W-:Y:S01]  /*1a80*/  IABS R77, R72 ;  /* 0x00000048004d7213 */ /* 0x000fe20000000000 */
[----:B------:R-:W-:Y:S01]  /*1a90*/  IMAD R27, R6, R3, R27 ;  /* 0x00000003061b7224 */ /* 0x000fe200078e021b */
[----:B------:R-:W-:Y:S01]  /*1aa0*/  IABS R79, R74 ;  /* 0x0000004a004f7213 */ /* 0x000fe20000000000 */
[----:B------:R-:W-:Y:S01]  /*1ab0*/  IMAD.MOV R8, RZ, RZ, -R8 ;  /* 0x000000ffff087224 */ /* 0x000fe200078e0a08 */
[----:B------:R-:W-:Y:S01]  /*1ac0*/  IABS R81, R7 ;  /* 0x0000000700517213 */ /* 0x000fe20000000000 */
[--C-:B------:R-:W-:Y:S01]  /*1ad0*/  @!P2 IMAD.IADD R24, R24, 0x1, -R6.reuse ;  /* 0x000000011818a824 */ /* 0x100fe200078e0a06 */
[C---:B------:R-:W-:Y:S01]  /*1ae0*/  ISETP.GT.U32.AND P2, PT, R6.reuse, R27, PT ;  /* 0x0000001b0600720c */ /* 0x040fe20003f44070 */
[----:B------:R-:W-:Y:S01]  /*1af0*/  @!P3 IMAD.IADD R23, R23, 0x1, -R6 ;  /* 0x000000011717b824 */ /* 0x000fe200078e0a06 */
[C---:B------:R-:W-:Y:S01]  /*1b00*/  ISETP.GT.U32.AND P3, PT, R6.reuse, R26, PT ;  /* 0x0000001a0600720c */ /* 0x040fe20003f64070 */
[----:B------:R-:W-:Y:S01]  /*1b10*/  IMAD R28, R6, R8, R29 ;  /* 0x00000008061c7224 */ /* 0x000fe200078e021d */
[----:B------:R-:W-:Y:S01]  /*1b20*/  LOP3.LUT R76, R7, 0x2, RZ, 0xfc, !PT ;  /* 0x00000002074c7812 */ /* 0x000fe200078efcff */
[----:B------:R-:W-:-:S04]  /*1b30*/  IMAD.HI.U32 R3, R2, R31, RZ ;  /* 0x0000001f02037227 */ /* 0x000fc800078e00ff */
[----:B------:R-:W-:Y:S02]  /*1b40*/  IMAD.MOV R3, RZ, RZ, -R3 ;  /* 0x000000ffff037224 */ /* 0x000fe400078e0a03 */
[----:B------:R-:W-:Y:S01]  /*1b50*/  @!P6 IMAD.MOV R23, RZ, RZ, -R23 ;  /* 0x000000ffff17e224 */ /* 0x000fe200078e0a17 */
[----:B------:R-:W-:Y:S01]  /*1b60*/  ISETP.GT.U32.AND P6, PT, R6, R28, PT ;  /* 0x0000001c0600720c */ /* 0x000fe20003fc4070 */
[--C-:B------:R-:W-:Y:S02]  /*1b70*/  @!P2 IMAD.IADD R27, R27, 0x1, -R6.reuse ;  /* 0x000000011b1ba824 */ /* 0x100fe400078e0a06 */
[----:B------:R-:W-:Y:S02]  /*1b80*/  @!P3 IMAD.IADD R26, R26, 0x1, -R6 ;  /* 0x000000011a1ab824 */ /* 0x000fe400078e0a06 */
[C---:B------:R-:W-:Y:S01]  /*1b90*/  IMAD R29, R6.reuse, R3, R31 ;  /* 0x00000003061d7224 */ /* 0x040fe200078e021f */
[----:B------:R-:W-:Y:S01]  /*1ba0*/  ISETP.GT.U32.AND P2, PT, R6, R27, PT ;  /* 0x0000001b0600720c */ /* 0x000fe20003f44070 */
[----:B------:R-:W-:Y:S01]  /*1bb0*/  IMAD.HI.U32 R8, R2, R33, RZ ;  /* 0x0000002102087227 */ /* 0x000fe200078e00ff */
[----:B------:R-:W-:-:S02]  /*1bc0*/  ISETP.GT.U32.AND P3, PT, R6, R26, PT ;  /* 0x0000001a0600720c */ /* 0x000fc40003f64070 */
[----:B------:R-:W-:Y:S01]  /*1bd0*/  IABS R31, R36 ;  /* 0x00000024001f7213 */ /* 0x000fe20000000000 */
[----:B------:R-:W-:Y:S02]  /*1be0*/  IMAD.MOV R8, RZ, RZ, -R8 ;  /* 0x000000ffff087224 */ /* 0x000fe400078e0a08 */
[----:B------:R-:W-:Y:S02]  /*1bf0*/  @!P6 IMAD.IADD R28, R28, 0x1, -R6 ;  /* 0x000000011c1ce824 */ /* 0x000fe400078e0a06 */
[----:B------:R-:W-:-:S03]  /*1c00*/  IMAD.HI.U32 R3, R2, R31, RZ ;  /* 0x0000001f02037227 */ /* 0x000fc600078e00ff */
[C---:B------:R-:W-:Y:S01]  /*1c10*/  ISETP.GT.U32.AND P6, PT, R6.reuse, R28, PT ;  /* 0x0000001c0600720c */ /* 0x040fe20003fc4070 */
[--C-:B------:R-:W-:Y:S01]  /*1c20*/  @!P2 IMAD.IADD R27, R27, 0x1, -R6.reuse ;  /* 0x000000011b1ba824 */ /* 0x100fe200078e0a06 */
[----:B------:R-:W-:Y:S01]  /*1c30*/  ISETP.GT.U32.AND P2, PT, R6, R29, PT ;  /* 0x0000001d0600720c */ /* 0x000fe20003f44070 */
[----:B------:R-:W-:Y:S01]  /*1c40*/  @!P3 IMAD.IADD R26, R26, 0x1, -R6 ;  /* 0x000000011a1ab824 */ /* 0x000fe200078e0a06 */
[----:B------:R-:W-:Y:S01]  /*1c50*/  ISETP.GE.AND P3, PT, R32, RZ, PT ;  /* 0x000000ff2000720c */ /* 0x000fe20003f66270 */
[----:B------:R-:W-:Y:S02]  /*1c60*/  IMAD.MOV R32, RZ, RZ, -R3 ;  /* 0x000000ffff207224 */ /* 0x000fe400078e0a03 */
[----:B------:R-:W-:Y:S01]  /*1c70*/  @!P4 IMAD.MOV R24, RZ, RZ, -R24 ;  /* 0x000000ffff18c224 */ /* 0x000fe200078e0a18 */
[----:B------:R-:W-:Y:S01]  /*1c80*/  ISETP.GE.AND P4, PT, R30, RZ, PT ;  /* 0x000000ff1e00720c */ /* 0x000fe20003f86270 */
[C---:B------:R-:W-:Y:S02]  /*1c90*/  IMAD R31, R6.reuse, R32, R31 ;  /* 0x00000020061f7224 */ /* 0x040fe400078e021f */
[----:B------:R-:W-:-:S02]  /*1ca0*/  IMAD R30, R6, R8, R33 ;  /* 0x00000008061e7224 */ /* 0x000fc400078e0221 */
[--C-:B------:R-:W-:Y:S02]  /*1cb0*/  @!P6 IMAD.IADD R28, R28, 0x1, -R6.reuse ;  /* 0x000000011c1ce824 */ /* 0x100fe400078e0a06 */
[----:B------:R-:W-:Y:S01]  /*1cc0*/  @!P2 IMAD.IADD R29, R29, 0x1, -R6 ;  /* 0x000000011d1da824 */ /* 0x000fe200078e0a06 */
[----:B------:R-:W-:Y:S01]  /*1cd0*/  ISETP.GT.U32.AND P2, PT, R6, R31, PT ;  /* 0x0000001f0600720c */ /* 0x000fe20003f44070 */
[----:B------:R-:W-:Y:S01]  /*1ce0*/  IMAD.HI.U32 R3, R2, R35, RZ ;  /* 0x0000002302037227 */ /* 0x000fe200078e00ff */
[----:B------:R-:W-:-:S03]  /*1cf0*/  ISETP.GT.U32.AND P6, PT, R6, R30, PT ;  /* 0x0000001e0600720c */ /* 0x000fc60003fc4070 */
[----:B------:R-:W-:-:S04]  /*1d00*/  IMAD.HI.U32 R8, R2, R37, RZ ;  /* 0x0000002502087227 */ /* 0x000fc800078e00ff */
[----:B------:R-:W-:Y:S02]  /*1d10*/  IMAD.MOV R32, RZ, RZ, -R3 ;  /* 0x000000ffff207224 */ /* 0x000fe400078e0a03 */
[----:B------:R-:W-:Y:S02]  /*1d20*/  @!P5 IMAD.MOV R27, RZ, RZ, -R27 ;  /* 0x000000ffff1bd224 */ /* 0x000fe400078e0a1b */
[----:B------:R-:W-:Y:S02]  /*1d30*/  @!P2 IMAD.IADD R31, R31, 0x1, -R6 ;  /* 0x000000011f1fa824 */ /* 0x000fe400078e0a06 */
[----:B------:R-:W-:-:S03]  /*1d40*/  IMAD.HI.U32 R33, R2, R39, RZ ;  /* 0x0000002702217227 */ /* 0x000fc600078e00ff */
[----:B------:R-:W-:Y:S01]  /*1d50*/  ISETP.GT.U32.AND P5, PT, R6, R31, PT ;  /* 0x0000001f0600720c */ /* 0x000fe20003fa4070 */
[----:B------:R-:W-:-:S04]  /*1d60*/  IMAD.HI.U32 R3, R2, R41, RZ ;  /* 0x0000002902037227 */ /* 0x000fc800078e00ff */
[----:B------:R-:W-:Y:S02]  /*1d70*/  IMAD.MOV R8, RZ, RZ, -R8 ;  /* 0x000000ffff087224 */ /* 0x000fe400078e0a08 */
[C---:B------:R-:W-:Y:S02]  /*1d80*/  IMAD R32, R6.reuse, R32, R35 ;  /* 0x0000002006207224 */ /* 0x040fe400078e0223 */
[----:B------:R-:W-:Y:S02]  /*1d90*/  IMAD.MOV R34, RZ, RZ, -R33 ;  /* 0x000000ffff227224 */ /* 0x000fe400078e0a21 */
[----:B------:R-:W-:Y:S01]  /*1da0*/  IMAD R33, R6, R8, R37 ;  /* 0x0000000806217224 */ /* 0x000fe200078e0225 */
[----:B------:R-:W-:Y:S01]  /*1db0*/  IABS R37, R44 ;  /* 0x0000002c00257213 */ /* 0x000fe20000000000 */
[----:B------:R-:W-:Y:S02]  /*1dc0*/  IMAD.MOV R3, RZ, RZ, -R3 ;  /* 0x000000ffff037224 */ /* 0x000fe400078e0a03 */
[----:B------:R-:W-:Y:S01]  /*1dd0*/  @!P6 IMAD.IADD R30, R30, 0x1, -R6 ;  /* 0x000000011e1ee824 */ /* 0x000fe200078e0a06 */
[C---:B------:R-:W-:Y:S01]  /*1de0*/  ISETP.GT.U32.AND P6, PT, R6.reuse, R32, PT ;  /* 0x000000200600720c */ /* 0x040fe20003fc4070 */
[----:B------:R-:W-:-:S02]  /*1df0*/  IMAD R35, R6, R3, R41 ;  /* 0x0000000306237224 */ /* 0x000fc400078e0229 */
[----:B------:R-:W-:Y:S01]  /*1e00*/  @!P0 IMAD.MOV R26, RZ, RZ, -R26 ;  /* 0x000000ffff1a8224 */ /* 0x000fe200078e0a1a */
[C---:B------:R-:W-:Y:S01]  /*1e10*/  ISETP.GT.U32.AND P0, PT, R6.reuse, R29, PT ;  /* 0x0000001d0600720c */ /* 0x040fe20003f04070 */
[----:B------:R-:W-:Y:S01]  /*1e20*/  @!P1 IMAD.MOV R28, RZ, RZ, -R28 ;  /* 0x000000ffff1c9224 */ /* 0x000fe200078e0a1c */
[C---:B------:R-:W-:Y:S01]  /*1e30*/  ISETP.GT.U32.AND P1, PT, R6.reuse, R33, PT ;  /* 0x000000210600720c */ /* 0x040fe20003f24070 */
[----:B------:R-:W-:Y:S01]  /*1e40*/  @!P5 IMAD.IADD R31, R31, 0x1, -R6 ;  /* 0x000000011f1fd824 */ /* 0x000fe200078e0a06 */
[C---:B------:R-:W-:Y:S01]  /*1e50*/  ISETP.GT.U32.AND P5, PT, R6.reuse, R35, PT ;  /* 0x000000230600720c */ /* 0x040fe20003fa4070 */
[C---:B------:R-:W-:Y:S01]  /*1e60*/  IMAD R34, R6.reuse, R34, R39 ;  /* 0x0000002206227224 */ /* 0x040fe200078e0227 */
[----:B------:R-:W-:Y:S01]  /*1e70*/  ISETP.GT.U32.AND P2, PT, R6, R30, PT ;  /* 0x0000001e0600720c */ /* 0x000fe20003f44070 */
[----:B------:R-:W-:Y:S01]  /*1e80*/  IMAD.HI.U32 R3, R2, R37, RZ ;  /* 0x0000002502037227 */ /* 0x000fe200078e00ff */
[----:B------:R-:W-:-:S03]  /*1e90*/  IABS R39, R45 ;  /* 0x0000002d00277213 */ /* 0x000fc60000000000 */
[--C-:B------:R-:W-:Y:S02]  /*1ea0*/  @!P6 IMAD.IADD R32, R32, 0x1, -R6.reuse ;  /* 0x000000012020e824 */ /* 0x100fe400078e0a06 */
[--C-:B------:R-:W-:Y:S01]  /*1eb0*/  @!P0 IMAD.IADD R29, R29, 0x1, -R6.reuse ;  /* 0x000000011d1d8824 */ /* 0x100fe200078e0a06 */
[C---:B------:R-:W-:Y:S01]  /*1ec0*/  ISETP.GT.U32.AND P0, PT, R6.reuse, R34, PT ;  /* 0x000000220600720c */ /* 0x040fe20003f04070 */
[--C-:B------:R-:W-:Y:S01]  /*1ed0*/  @!P1 IMAD.IADD R33, R33, 0x1, -R6.reuse ;  /* 0x0000000121219824 */ /* 0x100fe200078e0a06 */
[----:B------:R-:W-:Y:S01]  /*1ee0*/  ISETP.GT.U32.AND P6, PT, R6, R32, PT ;  /* 0x000000200600720c */ /* 0x000fe20003fc4070 */
[--C-:B------:R-:W-:Y:S01]  /*1ef0*/  @!P5 IMAD.IADD R35, R35, 0x1, -R6.reuse ;  /* 0x000000012323d824 */ /* 0x100fe200078e0a06 */
[----:B------:R-:W-:Y:S01]  /*1f00*/  ISETP.GE.AND P1, PT, R40, RZ, PT ;  /* 0x000000ff2800720c */ /* 0x000fe20003f26270 */
[----:B------:R-:W-:Y:S01]  /*1f10*/  IMAD.HI.U32 R8, R2, R39, RZ ;  /* 0x0000002702087227 */ /* 0x000fe200078e00ff */
[----:B------:R-:W-:Y:S02]  /*1f20*/  ISETP.GT.U32.AND P5, PT, R6, R33, PT ;  /* 0x000000210600720c */ /* 0x000fe40003fa4070 */
[----:B------:R-:W-:Y:S01]  /*1f30*/  LOP3.LUT R40, R7, 0x46, RZ, 0xfc, !PT ;  /* 0x0000004607287812 */ /* 0x000fe200078efcff */
[----:B------:R-:W-:Y:S01]  /*1f40*/  @!P2 IMAD.IADD R30, R30, 0x1, -R6 ;  /* 0x000000011e1ea824 */ /* 0x000fe200078e0a06 */
[----:B------:R-:W-:Y:S01]  /*1f50*/  ISETP.GE.AND P2, PT, R36, RZ, PT ;  /* 0x000000ff2400720c */ /* 0x000fe20003f46270 */
[----:B------:R-:W-:Y:S01]  /*1f60*/  IMAD.MOV R3, RZ, RZ, -R3 ;  /* 0x000000ffff037224 */ /* 0x000fe200078e0a03 */
[----:B------:R-:W-:Y:S01]  /*1f70*/  IABS R47, R40 ;  /* 0x00000028002f7213 */ /* 0x000fe20000000000 */
[----:B------:R-:W-:-:S02]  /*1f80*/  IMAD.MOV R8, RZ, RZ, -R8 ;  /* 0x000000ffff087224 */ /* 0x000fc400078e0a08 */
[----:B------:R-:W-:Y:S02]  /*1f90*/  IMAD R36, R6, R3, R37 ;  /* 0x0000000306247224 */ /* 0x000fe400078e0225 */
[--C-:B------:R-:W-:Y:S01]  /*1fa0*/  @!P6 IMAD.IADD R32, R32, 0x1, -R6.reuse ;  /* 0x000000012020e824 */ /* 0x100fe200078e0a06 */
[----:B------:R-:W-:Y:S01]  /*1fb0*/  ISETP.GE.AND P6, PT, R38, RZ, PT ;  /* 0x000000ff2600720c */ /* 0x000fe20003fc6270 */
[----:B------:R-:W-:Y:S01]  /*1fc0*/  @!P0 IMAD.IADD R34, R34, 0x1, -R6 ;  /* 0x0000000122228824 */ /* 0x000fe200078e0a06 */
[----:B------:R-:W-:Y:S01]  /*1fd0*/  ISETP.GE.AND P0, PT, R42, RZ, PT ;  /* 0x000000ff2a00720c */ /* 0x000fe20003f06270 */
[C---:B------:R-:W-:Y:S01]  /*1fe0*/  IMAD R37, R6.reuse, R8, R39 ;  /* 0x0000000806257224 */ /* 0x040fe200078e0227 */
[----:B------:R-:W-:Y:S01]  /*1ff0*/  LOP3.LUT R8, R7, 0x4e, RZ, 0xfc, !PT ;  /* 0x0000004e07087812 */ /* 0x000fe200078efcff */
[----:B------:R-:W-:Y:S01]  /*2000*/  @!P3 IMAD.MOV R30, RZ, RZ, -R30 ;  /* 0x000000ffff1eb224 */ /* 0x000fe200078e0a1e */
[C---:B------:R-:W-:Y:S01]  /*2010*/  ISETP.GT.U32.AND P3, PT, R6.reuse, R34, PT ;  /* 0x000000220600720c */ /* 0x040fe20003f64070 */
[----:B------:R-:W-:Y:S01]  /*2020*/  @!P5 IMAD.IADD R33, R33, 0x1, -R6 ;  /* 0x000000012121d824 */ /* 0x000fe200078e0a06 */
[C---:B------:R-:W-:Y:S01]  /*2030*/  ISETP.GT.U32.AND P5, PT, R6.reuse, R37, PT ;  /* 0x000000250600720c */ /* 0x040fe20003fa4070 */
[----:B------:R-:W-:Y:S01]  /*2040*/  @!P2 IMAD.MOV R31, RZ, RZ, -R31 ;  /* 0x000000ffff1fa224 */ /* 0x000fe200078e0a1f */
[C---:B------:R-:W-:Y:S01]  /*2050*/  ISETP.GT.U32.AND P2, PT, R6.reuse, R36, PT ;  /* 0x000000240600720c */ /* 0x040fe20003f44070 */
[----:B------:R-:W-:Y:S01]  /*2060*/  @!P4 IMAD.MOV R29, RZ, RZ, -R29 ;  /* 0x000000ffff1dc224 */ /* 0x000fe200078e0a1d */
[----:B------:R-:W-:Y:S01]  /*2070*/  ISETP.GT.U32.AND P4, PT, R6, R35, PT ;  /* 0x000000230600720c */ /* 0x000fe20003f84070 */
[----:B------:R-:W-:Y:S01]  /*2080*/  @!P6 IMAD.MOV R32, RZ, RZ, -R32 ;  /* 0x000000ffff20e224 */ /* 0x000fe200078e0a20 */
[----:B------:R-:W-:Y:S01]  /*2090*/  IABS R39, R8 ;  /* 0x0000000800277213 */ /* 0x000fe20000000000 */
[----:B------:R-:W-:Y:S01]  /*20a0*/  @!P1 IMAD.MOV R33, RZ, RZ, -R33 ;  /* 0x000000ffff219224 */ /* 0x000fe200078e0a21 */
[----:B------:R-:W-:-:S02]  /*20b0*/  LOP3.LUT R38, R7, 0x4c, RZ, 0xfc, !PT ;  /* 0x0000004c07267812 */ /* 0x000fc400078efcff */
[----:B------:R-:W-:Y:S01]  /*20c0*/  ISETP.GE.AND P6, PT, R43, RZ, PT ;  /* 0x000000ff2b00720c */ /* 0x000fe20003fc6270 */
[----:B------:R-:W-:Y:S01]  /*20d0*/  IMAD.HI.U32 R3, R2, R39, RZ ;  /* 0x0000002702037227 */ /* 0x000fe200078e00ff */
[----:B------:R-:W-:Y:S02]  /*20e0*/  IABS R41, R38 ;  /* 0x0000002600297213 */ /* 0x000fe40000000000 */
[----:B------:R-:W-:Y:S01]  /*20f0*/  ISETP.GE.AND P1, PT, R38, RZ, PT ;  /* 0x000000ff2600720c */ /* 0x000fe20003f26270 */
[--C-:B------:R-:W-:Y:S01]  /*2100*/  @!P3 IMAD.IADD R34, R34, 0x1, -R6.reuse ;  /* 0x000000012222b824 */ /* 0x100fe200078e0a06 */
[----:B------:R-:W-:Y:S01]  /*2110*/  ISETP.GE.AND P3, PT, R44, RZ, PT ;  /* 0x000000ff2c00720c */ /* 0x000fe20003f66270 */
[--C-:B------:R-:W-:Y:S01]  /*2120*/  @!P5 IMAD.IADD R37, R37, 0x1, -R6.reuse ;  /* 0x000000012525d824 */ /* 0x100fe200078e0a06 */
[----:B------:R-:W-:Y:S01]  /*2130*/  LOP3.LUT R44, R7, 0x42, RZ, 0xfc, !PT ;  /* 0x00000042072c7812 */ /* 0x000fe200078efcff */
[----:B------:R-:W-:Y:S02]  /*2140*/  IMAD.MOV R3, RZ, RZ, -R3 ;  /* 0x000000ffff037224 */ /* 0x000fe400078e0a03 */
[----:B------:R-:W-:Y:S01]  /*2150*/  @!P2 IMAD.IADD R36, R36, 0x1, -R6 ;  /* 0x000000012424a824 */ /* 0x000fe200078e0a06 */
[----:B------:R-:W-:Y:S01]  /*2160*/  ISETP.GE.AND P2, PT, R8, RZ, PT ;  /* 0x000000ff0800720c */ /* 0x000fe20003f46270 */
[----:B------:R-:W-:Y:S01]  /*2170*/  @!P0 IMAD.MOV R34, RZ, RZ, -R34 ;  /* 0x000000ffff228224 */ /* 0x000fe200078e0a22 */
[C---:B------:R-:W-:Y:S01]  /*2180*/  ISETP.GT.U32.AND P0, PT, R6.reuse, R37, PT ;  /* 0x000000250600720c */ /* 0x040fe20003f04070 */
[----:B------:R-:W-:Y:S01]  /*2190*/  @!P4 IMAD.IADD R35, R35, 0x1, -R6 ;  /* 0x000000012323c824 */ /* 0x000fe200078e0a06 */
[----:B------:R-:W-:Y:S01]  /*21a0*/  ISETP.GT.U32.AND P5, PT, R6, R36, PT ;  /* 0x000000240600720c */ /* 0x000fe20003fa4070 */
[----:B------:R-:W-:Y:S01]  /*21b0*/  IMAD.HI.U32 R8, R2, R41, RZ ;  /* 0x0000002902087227 */ /* 0x000fe200078e00ff */
[----:B------:R-:W-:-:S03]  /*21c0*/  ISETP.GE.AND P4, PT, R45, RZ, PT ;  /* 0x000000ff2d00720c */ /* 0x000fc60003f86270 */
[C---:B------:R-:W-:Y:S01]  /*21d0*/  IMAD R38, R6.reuse, R3, R39 ;  /* 0x0000000306267224 */ /* 0x040fe200078e0227 */
[----:B------:R-:W-:Y:S01]  /*21e0*/  LOP3.LUT R3, R7, 0x4a, RZ, 0xfc, !PT ;  /* 0x0000004a07037812 */ /* 0x000fe200078efcff */
[----:B------:R-:W-:Y:S02]  /*21f0*/  IMAD.MOV R8, RZ, RZ, -R8 ;  /* 0x000000ffff087224 */ /* 0x000fe400078e0a08 */
[----:B------:R-:W-:Y:S01]  /*2200*/  @!P6 IMAD.MOV R35, RZ, RZ, -R35 ;  /* 0x000000ffff23e224 */ /* 0x000fe200078e0a23 */
[C---:B------:R-:W-:Y:S01]  /*2210*/  ISETP.GT.U32.AND P6, PT, R6.reuse, R38, PT ;  /* 0x000000260600720c */ /* 0x040fe20003fc4070 */
[----:B------:R-:W-:Y:S01]  /*2220*/  IMAD R39, R6, R8, R41 ;  /* 0x0000000806277224 */ /* 0x000fe200078e0229 */
[----:B------:R-:W-:Y:S01]  /*2230*/  IABS R43, R3 ;  /* 0x00000003002b7213 */ /* 0x000fe20000000000 */
[--C-:B------:R-:W-:Y:S01]  /*2240*/  @!P0 IMAD.IADD R37, R37, 0x1, -R6.reuse ;  /* 0x0000000125258824 */ /* 0x100fe200078e0a06 */
[----:B------:R-:W-:Y:S01]  /*2250*/  LOP3.LUT R8, R7, 0x48, RZ, 0xfc, !PT ;  /* 0x0000004807087812 */ /* 0x000fe200078efcff */
[----:B------:R-:W-:Y:S01]  /*2260*/  @!P5 IMAD.IADD R36, R36, 0x1, -R6 ;  /* 0x000000012424d824 */ /* 0x000fe200078e0a06 */
[----:B------:R-:W-:Y:S01]  /*2270*/  ISETP.GT.U32.AND P0, PT, R6, R39, PT ;  /* 0x000000270600720c */ /* 0x000fe20003f04070 */
[----:B------:R-:W-:Y:S01]  /*2280*/  @!P4 IMAD.MOV R37, RZ, RZ, -R37 ;  /* 0x000000ffff25c224 */ /* 0x000fe200078e0a25 */
[----:B------:R-:W-:Y:S01]  /*2290*/  ISETP.GE.AND P5, PT, R3, RZ, PT ;  /* 0x000000ff0300720c */ /* 0x000fe20003fa6270 */
[----:B------:R-:W-:Y:S01]  /*22a0*/  IMAD.HI.U32 R3, R2, R43, RZ ;  /* 0x0000002b02037227 */ /* 0x000fe200078e00ff */
[----:B------:R-:W-:-:S02]  /*22b0*/  IABS R45, R8 ;  /* 0x00000008002d7213 */ /* 0x000fc40000000000 */
[----:B------:R-:W-:Y:S01]  /*22c0*/  ISETP.GE.AND P4, PT, R40, RZ, PT ;  /* 0x000000ff2800720c */ /* 0x000fe20003f86270 */
[----:B------:R-:W-:Y:S02]  /*22d0*/  @!P6 IMAD.IADD R38, R38, 0x1, -R6 ;  /* 0x000000012626e824 */ /* 0x000fe400078e0a06 */
[----:B------:R-:W-:Y:S02]  /*22e0*/  IMAD.MOV R3, RZ, RZ, -R3 ;  /* 0x000000ffff037224 */ /* 0x000fe400078e0a03 */
[----:B------:R-:W-:Y:S01]  /*22f0*/  @!P3 IMAD.MOV R36, RZ, RZ, -R36 ;  /* 0x000000ffff24b224 */ /* 0x000fe200078e0a24 */
[----:B------:R-:W-:Y:S01]  /*2300*/  ISETP.GT.U32.AND P6, PT, R6, R38, PT ;  /* 0x000000260600720c */ /* 0x000fe20003fc4070 */
[----:B------:R-:W-:Y:S01]  /*2310*/  @!P0 IMAD.IADD R39, R39, 0x1, -R6 ;  /* 0x0000000127278824 */ /* 0x000fe200078e0a06 */
[----:B------:R-:W-:Y:S01]  /*2320*/  ISETP.GE.AND P3, PT, R8, RZ, PT ;  /* 0x000000ff0800720c */ /* 0x000fe20003f66270 */
[----:B------:R-:W-:-:S03]  /*2330*/  IMAD.HI.U32 R8, R2, R45, RZ ;  /* 0x0000002d02087227 */ /* 0x000fc600078e00ff */
[C---:B------:R-:W-:Y:S01]  /*2340*/  ISETP.GT.U32.AND P0, PT, R6.reuse, R39, PT ;  /* 0x000000270600720c */ /* 0x040fe20003f04070 */
[----:B------:R-:W-:Y:S02]  /*2350*/  IMAD R40, R6, R3, R43 ;  /* 0x0000000306287224 */ /* 0x000fe400078e022b */
[----:B------:R-:W-:-:S04]  /*2360*/  IMAD.HI.U32 R41, R2, R47, RZ ;  /* 0x0000002f02297227 */ /* 0x000fc800078e00ff */
[----:B------:R-:W-:Y:S02]  /*2370*/  IMAD.MOV R8, RZ, RZ, -R8 ;  /* 0x000000ffff087224 */ /* 0x000fe400078e0a08 */
[--C-:B------:R-:W-:Y:S01]  /*2380*/  @!P6 IMAD.IADD R38, R38, 0x1, -R6.reuse ;  /* 0x000000012626e824 */ /* 0x100fe200078e0a06 */
[C---:B------:R-:W-:Y:S01]  /*2390*/  ISETP.GT.U32.AND P6, PT, R6.reuse, R40, PT ;  /* 0x000000280600720c */ /* 0x040fe20003fc4070 */
[----:B------:R-:W-:Y:S02]  /*23a0*/  IMAD.MOV R42, RZ, RZ, -R41 ;  /* 0x000000ffff2a7224 */ /* 0x000fe400078e0a29 */
[C---:B------:R-:W-:Y:S01]  /*23b0*/  IMAD R41, R6.reuse, R8, R45 ;  /* 0x0000000806297224 */ /* 0x040fe200078e022d */
[----:B------:R-:W-:Y:S01]  /*23c0*/  LOP3.LUT R8, R7, 0x44, RZ, 0xfc, !PT ;  /* 0x0000004407087812 */ /* 0x000fe200078efcff */
[----:B------:R-:W-:Y:S02]  /*23d0*/  @!P0 IMAD.IADD R39, R39, 0x1, -R6 ;  /* 0x0000000127278824 */ /* 0x000fe400078e0a06 */
[C---:B------:R-:W-:Y:S01]  /*23e0*/  IMAD R42, R6.reuse, R42, R47 ;  /* 0x0000002a062a7224 */ /* 0x040fe200078e022f */
[C---:B------:R-:W-:Y:S01]  /*23f0*/  ISETP.GT.U32.AND P0, PT, R6.reuse, R41, PT ;  /* 0x000000290600720c */ /* 0x040fe20003f04070 */
[----:B------:R-:W-:Y:S01]  /*2400*/  @!P2 IMAD.MOV R38, RZ, RZ, -R38 ;  /* 0x000000ffff26a224 */ /* 0x000fe200078e0a26 */
[----:B------:R-:W-:Y:S01]  /*2410*/  IABS R43, R8 ;  /* 0x00000008002b7213 */ /* 0x000fe20000000000 */
[----:B------:R-:W-:Y:S01]  /*2420*/  @!P1 IMAD.MOV R39, RZ, RZ, -R39 ;  /* 0x000000ffff279224 */ /* 0x000fe200078e0a27 */
[----:B------:R-:W-:Y:S01]  /*2430*/  ISETP.GT.U32.AND P2, PT, R6, R42, PT ;  /* 0x0000002a0600720c */ /* 0x000fe20003f44070 */
[----:B------:R-:W-:Y:S01]  /*2440*/  @!P6 IMAD.IADD R40, R40, 0x1, -R6 ;  /* 0x000000012828e824 */ /* 0x000fe200078e0a06 */
[----:B------:R-:W-:Y:S01]  /*2450*/  IABS R47, R44 ;  /* 0x0000002c002f7213 */ /* 0x000fe20000000000 */
[----:B------:R-:W-:Y:S01]  /*2460*/  IMAD.HI.U32 R3, R2, R43, RZ ;  /* 0x0000002b02037227 */ /* 0x000fe200078e00ff */
[----:B------:R-:W-:-:S02]  /*2470*/  ISETP.GE.AND P1, PT, R8, RZ, PT ;  /* 0x000000ff0800720c */ /* 0x000fc40003f26270 */
[C---:B------:R-:W-:Y:S01]  /*2480*/  ISETP.GT.U32.AND P6, PT, R6.reuse, R40, PT ;  /* 0x000000280600720c */ /* 0x040fe20003fc4070 */
[----:B------:R-:W-:Y:S02]  /*2490*/  IMAD.MOV R3, RZ, RZ, -R3 ;  /* 0x000000ffff037224 */ /* 0x000fe400078e0a03 */
[--C-:B------:R-:W-:Y:S02]  /*24a0*/  @!P0 IMAD.IADD R41, R41, 0x1, -R6.reuse ;  /* 0x0000000129298824 */ /* 0x100fe400078e0a06 */
[----:B------:R-:W-:Y:S02]  /*24b0*/  IMAD R43, R6, R3, R43 ;  /* 0x00000003062b7224 */ /* 0x000fe400078e022b */
[----:B------:R-:W-:Y:S01]  /*24c0*/  @!P2 IMAD.IADD R42, R42, 0x1, -R6 ;  /* 0x000000012a2aa824 */ /* 0x000fe200078e0a06 */
[----:B------:R-:W-:Y:S01]  /*24d0*/  ISETP.GT.U32.AND P0, PT, R6, R41, PT ;  /* 0x000000290600720c */ /* 0x000fe20003f04070 */
[----:B------:R-:W-:-:S03]  /*24e0*/  IMAD.HI.U32 R3, R2, R47, RZ ;  /* 0x0000002f02037227 */ /* 0x000fc600078e00ff */
[----:B------:R-:W-:Y:S01]  /*24f0*/  ISETP.GT.U32.AND P2, PT, R6, R42, PT ;  /* 0x0000002a0600720c */ /* 0x000fe20003f44070 */
[----:B------:R-:W-:Y:S01]  /*2500*/  @!P6 IMAD.IADD R40, R40, 0x1, -R6 ;  /* 0x000000012828e824 */ /* 0x000fe200078e0a06 */
[----:B------:R-:W-:Y:S01]  /*2510*/  ISETP.GT.U32.AND P6, PT, R6, R43, PT ;  /* 0x0000002b0600720c */ /* 0x000fe20003fc4070 */
[----:B------:R-:W-:-:S04]  /*2520*/  IMAD.HI.U32 R8, R2, R49, RZ ;  /* 0x0000003102087227 */ /* 0x000fc800078e00ff */
[----:B------:R-:W-:Y:S02]  /*2530*/  IMAD.MOV R3, RZ, RZ, -R3 ;  /* 0x000000ffff037224 */ /* 0x000fe400078e0a03 */
[----:B------:R-:W-:Y:S01]  /*2540*/  @!P0 IMAD.IADD R41, R41, 0x1, -R6 ;  /* 0x0000000129298824 */ /* 0x000fe200078e0a06 */
[----:B------:R-:W-:Y:S01]  /*2550*/  ISETP.GE.AND P0, PT, R44, RZ, PT ;  /* 0x000000ff2c00720c */ /* 0x000fe20003f06270 */
[----:B------:R-:W-:-:S04]  /*2560*/  IMAD.HI.U32 R45, R2, R51, RZ ;  /* 0x00000033022d7227 */ /* 0x000fc800078e00ff */
[----:B------:R-:W-:Y:S02]  /*2570*/  IMAD.MOV R8, RZ, RZ, -R8 ;  /* 0x000000ffff087224 */ /* 0x000fe400078e0a08 */
[C---:B------:R-:W-:Y:S02]  /*2580*/  IMAD R44, R6.reuse, R3, R47 ;  /* 0x00000003062c7224 */ /* 0x040fe400078e022f */
[----:B------:R-:W-:Y:S02]  /*2590*/  IMAD.MOV R46, RZ, RZ, -R45 ;  /* 0x000000ffff2e7224 */ /* 0x000fe400078e0a2d */
[C---:B------:R-:W-:Y:S01]  /*25a0*/  IMAD R45, R6.reuse, R8, R49 ;  /* 0x00000008062d7224 */ /* 0x040fe200078e0231 */
[----:B------:R-:W-:Y:S01]  /*25b0*/  LOP3.LUT R8, R7, 0x3c, RZ, 0xfc, !PT ;  /* 0x0000003c07087812 */ /* 0x000fe200078efcff */
[--C-:B------:R-:W-:Y:S01]  /*25c0*/  @!P6 IMAD.IADD R43, R43, 0x1, -R6.reuse ;  /* 0x000000012b2be824 */ /* 0x100fe200078e0a06 */
[----:B------:R-:W-:Y:S01]  /*25d0*/  ISETP.GT.U32.AND P6, PT, R6, R44, PT ;  /* 0x0000002c0600720c */ /* 0x000fe20003fc4070 */
[----:B------:R-:W-:Y:S01]  /*25e0*/  @!P2 IMAD.IADD R42, R42, 0x1, -R6 ;  /* 0x000000012a2aa824 */ /* 0x000fe200078e0a06 */
[C---:B------:R-:W-:Y:S01]  /*25f0*/  ISETP.GT.U32.AND P2, PT, R6.reuse, R45, PT ;  /* 0x0000002d0600720c */ /* 0x040fe20003f44070 */
[C---:B------:R-:W-:Y:S01]  /*2600*/  IMAD R46, R6.reuse, R46, R51 ;  /* 0x0000002e062e7224 */ /* 0x040fe200078e0233 */
[----:B------:R-:W-:Y:S01]  /*2610*/  IABS R47, R8 ;  /* 0x00000008002f7213 */ /* 0x000fe20000000000 */
[----:B------:R-:W-:Y:S01]  /*2620*/  @!P5 IMAD.MOV R40, RZ, RZ, -R40 ;  /* 0x000000ffff28d224 */ /* 0x000fe200078e0a28 */
[C---:B------:R-:W-:Y:S01]  /*2630*/  ISETP.GT.U32.AND P5, PT, R6.reuse, R43, PT ;  /* 0x0000002b0600720c */ /* 0x040fe20003fa4070 */
[----:B------:R-:W-:Y:S01]  /*2640*/  @!P4 IMAD.MOV R42, RZ, RZ, -R42 ;  /* 0x000000ffff2ac224 */ /* 0x000fe200078e0a2a */
[----:B------:R-:W-:Y:S01]  /*2650*/  ISETP.GT.U32.AND P4, PT, R6, R46, PT ;  /* 0x0000002e0600720c */ /* 0x000fe20003f84070 */
[----:B------:R-:W-:Y:S01]  /*2660*/  IMAD.HI.U32 R3, R2, R47, RZ ;  /* 0x0000002f02037227 */ /* 0x000fe200078e00ff */
[----:B------:R-:W-:-:S02]  /*2670*/  IABS R49, R52 ;  /* 0x0000003400317213 */ /* 0x000fc40000000000 */
[----:B------:R-:W-:Y:S01]  /*2680*/  IABS R51, R54 ;  /* 0x0000003600337213 */ /* 0x000fe20000000000 */
[--C-:B------:R-:W-:Y:S01]  /*2690*/  @!P6 IMAD.IADD R44, R44, 0x1, -R6.reuse ;  /* 0x000000012c2ce824 */ /* 0x100fe200078e0a06 */
[----:B------:R-:W-:Y:S01]  /*26a0*/  ISETP.GE.AND P6, PT, R8, RZ, PT ;  /* 0x000000ff0800720c */ /* 0x000fe20003fc6270 */
[--C-:B------:R-:W-:Y:S02]  /*26b0*/  @!P2 IMAD.IADD R45, R45, 0x1, -R6.reuse ;  /* 0x000000012d2da824 */ /* 0x100fe400078e0a06 */
[----:B------:R-:W-:Y:S01]  /*26c0*/  IMAD.MOV R3, RZ, RZ, -R3 ;  /* 0x000000ffff037224 */ /* 0x000fe200078e0a03 */
[----:B------:R-:W-:Y:S01]  /*26d0*/  ISETP.GT.U32.AND P2, PT, R6, R44, PT ;  /* 0x0000002c0600720c */ /* 0x000fe20003f44070 */
[--C-:B------:R-:W-:Y:S01]  /*26e0*/  @!P5 IMAD.IADD R43, R43, 0x1, -R6.reuse ;  /* 0x000000012b2bd824 */ /* 0x100fe200078e0a06 */
[----:B------:R-:W-:Y:S01]  /*26f0*/  ISETP.GE.AND P5, PT, R50, RZ, PT ;  /* 0x000000ff3200720c */ /* 0x000fe20003fa6270 */
[----:B------:R-:W-:Y:S01]  /*2700*/  IMAD R47, R6, R3, R47 ;  /* 0x00000003062f7224 */ /* 0x000fe200078e022f */
[----:B------:R-:W-:Y:S01]  /*2710*/  LOP3.LUT R50, R7, 0x38, RZ, 0xfc, !PT ;  /* 0x0000003807327812 */ /* 0x000fe200078efcff */
[----:B------:R-:W-:Y:S01]  /*2720*/  @!P4 IMAD.IADD R46, R46, 0x1, -R6 ;  /* 0x000000012e2ec824 */ /* 0x000fe200078e0a06 */
[----:B------:R-:W-:Y:S01]  /*2730*/  ISETP.GT.U32.AND P4, PT, R6, R45, PT ;  /* 0x0000002d0600720c */ /* 0x000fe20003f84070 */
[----:B------:R-:W-:Y:S01]  /*2740*/  IMAD.HI.U32 R3, R2, R49, RZ ;  /* 0x0000003102037227 */ /* 0x000fe200078e00ff */
[----:B------:R-:W-:-:S03]  /*2750*/  IABS R8, R50 ;  /* 0x0000003200087213 */ /* 0x000fc60000000000 */
[----:B------:R-:W-:Y:S02]  /*2760*/  IMAD.MOV R3, RZ, RZ, -R3 ;  /* 0x000000ffff037224 */ /* 0x000fe400078e0a03 */
[----:B------:R-:W-:Y:S01]  /*2770*/  @!P2 IMAD.IADD R44, R44, 0x1, -R6 ;  /* 0x000000012c2ca824 */ /* 0x000fe200078e0a06 */
[----:B------:R-:W-:Y:S01]  /*2780*/  ISETP.GT.U32.AND P2, PT, R6, R47, PT ;  /* 0x0000002f0600720c */ /* 0x000fe20003f44070 */
[----:B------:R-:W-:Y:S01]  /*2790*/  @!P3 IMAD.MOV R41, RZ, RZ, -R41 ;  /* 0x000000ffff29b224 */ /* 0x000fe200078e0a29 */
[----:B------:R-:W-:Y:S01]  /*27a0*/  ISETP.GE.AND P3, PT, R48, RZ, PT ;  /* 0x000000ff3000720c */ /* 0x000fe20003f66270 */
[C---:B------:R-:W-:Y:S02]  /*27b0*/  IMAD R48, R6.reuse, R3, R49 ;  /* 0x0000000306307224 */ /* 0x040fe400078e0231 */
[----:B------:R-:W-:Y:S01]  /*27c0*/  @!P1 IMAD.MOV R43, RZ, RZ, -R43 ;  /* 0x000000ffff2b9224 */ /* 0x000fe200078e0a2b */
[----:B------:R-:W-:Y:S01]  /*27d0*/  ISETP.GT.U32.AND P1, PT, R6, R46, PT ;  /* 0x0000002e0600720c */ /* 0x000fe20003f24070 */
[----:B------:R-:W-:-:S02]  /*27e0*/  IMAD.MOV.U32 R49, RZ, RZ, R8 ;  /* 0x000000ffff317224 */ /* 0x000fc400078e0008 */
[----:B------:R-:W-:Y:S01]  /*27f0*/  @!P4 IMAD.IADD R45, R45, 0x1, -R6 ;  /* 0x000000012d2dc824 */ /* 0x000fe200078e0a06 */
[----:B------:R-:W-:Y:S01]  /*2800*/  ISETP.GT.U32.AND P4, PT, R6, R48, PT ;  /* 0x000000300600720c */ /* 0x000fe20003f84070 */
[----:B------:R-:W-:-:S04]  /*2810*/  IMAD.HI.U32 R3, R2, R49, RZ ;  /* 0x0000003102037227 */ /* 0x000fc800078e00ff */
[----:B------:R-:W-:-:S04]  /*2820*/  IMAD.HI.U32 R8, R2, R51, RZ ;  /* 0x0000003302087227 */ /* 0x000fc800078e00ff */
[----:B------:R-:W-:Y:S01]  /*2830*/  @!P2 IMAD.IADD R47, R47, 0x1, -R6 ;  /* 0x000000012f2fa824 */ /* 0x000fe200078e0a06 */
[----:B------:R-:W-:Y:S01]  /*2840*/  ISETP.GE.AND P2, PT, R50, RZ, PT ;  /* 0x000000ff3200720c */ /* 0x000fe20003f46270 */
[----:B------:R-:W-:Y:S02]  /*2850*/  IMAD.MOV R3, RZ, RZ, -R3 ;  /* 0x000000ffff037224 */ /* 0x000fe400078e0a03 */
[----:B------:R-:W-:-:S04]  /*2860*/  IMAD.HI.U32 R50, R2, R53, RZ ;  /* 0x0000003502327227 */ /* 0x000fc800078e00ff */
[----:B------:R-:W-:Y:S02]  /*2870*/  IMAD.MOV R8, RZ, RZ, -R8 ;  /* 0x000000ffff087224 */ /* 0x000fe400078e0a08 */
[----:B------:R-:W-:Y:S02]  /*2880*/  IMAD R49, R6, R3, R49 ;  /* 0x0000000306317224 */ /* 0x000fe400078e0231 */
[----:B------:R-:W-:Y:S02]  /*2890*/  IMAD.MOV R3, RZ, RZ, -R50 ;  /* 0x000000ffff037224 */ /* 0x000fe400078e0a32 */
[--C-:B------:R-:W-:Y:S01]  /*28a0*/  @!P1 IMAD.IADD R46, R46, 0x1, -R6.reuse ;  /* 0x000000012e2e9824 */ /* 0x100fe200078e0a06 */
[----:B------:R-:W-:Y:S01]  /*28b0*/  ISETP.GE.AND P1, PT, R52, RZ, PT ;  /* 0x000000ff3400720c */ /* 0x000fe20003f26270 */
[----:B------:R-:W-:Y:S02]  /*28c0*/  IMAD R50, R6, R8, R51 ;  /* 0x0000000806327224 */ /* 0x000fe400078e0233 */
[----:B------:R-:W-:Y:S01]  /*28d0*/  @!P4 IMAD.IADD R48, R48, 0x1, -R6 ;  /* 0x000000013030c824 */ /* 0x000fe200078e0a06 */
[C---:B------:R-:W-:Y:S01]  /*28e0*/  ISETP.GT.U32.AND P4, PT, R6.reuse, R47, PT ;  /* 0x0000002f0600720c */ /* 0x040fe20003f84070 */
[----:B------:R-:W-:Y:S01]  /*28f0*/  @!P5 IMAD.MOV R46, RZ, RZ, -R46 ;  /* 0x000000ffff2ed224 */ /* 0x000fe200078e0a2e */
[C---:B------:R-:W-:Y:S01]  /*2900*/  ISETP.GT.U32.AND P5, PT, R6.reuse, R50, PT ;  /* 0x000000320600720c */ /* 0x040fe20003fa4070 */
[----:B------:R-:W-:Y:S01]  /*2910*/  @!P3 IMAD.MOV R45, RZ, RZ, -R45 ;  /* 0x000000ffff2db224 */ /* 0x000fe200078e0a2d */
[C---:B------:R-:W-:Y:S01]  /*2920*/  ISETP.GT.U32.AND P3, PT, R6.reuse, R49, PT ;  /* 0x000000310600720c */ /* 0x040fe20003f64070 */
[----:B------:R-:W-:Y:S01]  /*2930*/  @!P0 IMAD.MOV R44, RZ, RZ, -R44 ;  /* 0x000000ffff2c8224 */ /* 0x000fe200078e0a2c */
[C---:B------:R-:W-:Y:S01]  /*2940*/  ISETP.GT.U32.AND P0, PT, R6.reuse, R48, PT ;  /* 0x000000300600720c */ /* 0x040fe20003f04070 */
[----:B------:R-:W-:Y:S01]  /*2950*/  IMAD R51, R6, R3, R53 ;  /* 0x0000000306337224 */ /* 0x000fe200078e0235 */
[----:B------:R-:W-:-:S05]  /*2960*/  IABS R53, R57 ;  /* 0x0000003900357213 */ /* 0x000fca0000000000 */
[--C-:B------:R-:W-:Y:S01]  /*2970*/  @!P4 IMAD.IADD R47, R47, 0x1, -R6.reuse ;  /* 0x000000012f2fc824 */ /* 0x100fe200078e0a06 */
[----:B------:R-:W-:Y:S01]  /*2980*/  ISETP.GE.AND P4, PT, R54, RZ, PT ;  /* 0x000000ff3600720c */ /* 0x000fe20003f86270 */
[----:B------:R-:W-:Y:S02]  /*2990*/  @!P5 IMAD.IADD R50, R50, 0x1, -R6 ;  /* 0x000000013232d824 */ /* 0x000fe400078e0a06 */
[----:B------:R-:W-:-:S04]  /*29a0*/  IMAD.HI.U32 R3, R2, R53, RZ ;  /* 0x0000003502037227 */ /* 0x000fc800078e00ff */
[----:B------:R-:W-:Y:S01]  /*29b0*/  @!P6 IMAD.MOV R47, RZ, RZ, -R47 ;  /* 0x000000ffff2fe224 */ /* 0x000fe200078e0a2f */
[----:B------:R-:W-:Y:S01]  /*29c0*/  ISETP.GT.U32.AND P6, PT, R6, R50, PT ;  /* 0x000000320600720c */ /* 0x000fe20003fc4070 */
[----:B------:R-:W-:Y:S02]  /*29d0*/  IMAD.MOV R52, RZ, RZ, -R3 ;  /* 0x000000ffff347224 */ /* 0x000fe400078e0a03 */
[----:B------:R-:W-:-:S04]  /*29e0*/  IMAD.HI.U32 R3, R2, R55, RZ ;  /* 0x0000003702037227 */ /* 0x000fc800078e00ff */
[--C-:B------:R-:W-:Y:S01]  /*29f0*/  @!P3 IMAD.IADD R49, R49, 0x1, -R6.reuse ;  /* 0x000000013131b824 */ /* 0x100fe200078e0a06 */
[----:B------:R-:W-:Y:S01]  /*2a00*/  ISETP.GE.AND P3, PT, R56, RZ, PT ;  /* 0x000000ff3800720c */ /* 0x000fe20003f66270 */
[--C-:B------:R-:W-:Y:S01]  /*2a10*/  @!P0 IMAD.IADD R48, R48, 0x1, -R6.reuse ;  /* 0x0000000130308824 */ /* 0x100fe200078e0a06 */
[----:B------:R-:W-:Y:S01]  /*2a20*/  LOP3.LUT R56, R7, 0x2e, RZ, 0xfc, !PT ;  /* 0x0000002e07387812 */ /* 0x000fe200078efcff */
[----:B------:R-:W-:Y:S01]  /*2a30*/  IMAD.MOV R3, RZ, RZ, -R3 ;  /* 0x000000ffff037224 */ /* 0x000fe200078e0a03 */
[C---:B------:R-:W-:Y:S01]  /*2a40*/  ISETP.GT.U32.AND P0, PT, R6.reuse, R51, PT ;  /* 0x000000330600720c */ /* 0x040fe20003f04070 */
[C---:B------:R-:W-:Y:S01]  /*2a50*/  IMAD R52, R6.reuse, R52, R53 ;  /* 0x0000003406347224 */ /* 0x040fe200078e0235 */
[C---:B------:R-:W-:Y:S01]  /*2a60*/  ISETP.GT.U32.AND P5, PT, R6.reuse, R49, PT ;  /* 0x000000310600720c */ /* 0x040fe20003fa4070 */
[----:B------:R-:W-:Y:S01]  /*2a70*/  IMAD R3, R6, R3, R55 ;  /* 0x0000000306037224 */ /* 0x000fe200078e0237 */
[----:B------:R-:W-:Y:S01]  /*2a80*/  IABS R53, R56 ;  /* 0x0000003800357213 */ /* 0x000fe20000000000 */
[----:B------:R-:W-:Y:S01]  /*2a90*/  @!P6 IMAD.IADD R50, R50, 0x1, -R6 ;  /* 0x000000013232e824 */ /* 0x000fe200078e0a06 */
[----:B------:R-:W-:Y:S01]  /*2aa0*/  IABS R55, R59 ;  /* 0x0000003b00377213 */ /* 0x000fe20000000000 */
[----:B------:R-:W-:Y:S01]  /*2ab0*/  @!P1 IMAD.MOV R48, RZ, RZ, -R48 ;  /* 0x000000ffff309224 */ /* 0x000fe200078e0a30 */
[----:B------:R-:W-:Y:S01]  /*2ac0*/  ISETP.GT.U32.AND P6, PT, R6, R3, PT ;  /* 0x000000030600720c */ /* 0x000fe20003fc4070 */
[----:B------:R-:W-:-:S04]  /*2ad0*/  IMAD.HI.U32 R8, R2, R53, RZ ;  /* 0x0000003502087227 */ /* 0x000fc800078e00ff */
[----:B------:R-:W-:Y:S02]  /*2ae0*/  IMAD.MOV R54, RZ, RZ, -R8 ;  /* 0x000000ffff367224 */ /* 0x000fe400078e0a08 */
[--C-:B------:R-:W-:Y:S02]  /*2af0*/  @!P0 IMAD.IADD R51, R51, 0x1, -R6.reuse ;  /* 0x0000000133338824 */ /* 0x100fe400078e0a06 */
[--C-:B------:R-:W-:Y:S01]  /*2b00*/  @!P5 IMAD.IADD R49, R49, 0x1, -R6.reuse ;  /* 0x000000013131d824 */ /* 0x100fe200078e0a06 */
[C---:B------:R-:W-:Y:S01]  /*2b10*/  ISETP.GT.U32.AND P5, PT, R6.reuse, R52, PT ;  /* 0x000000340600720c */ /* 0x040fe20003fa4070 */
[C---:B------:R-:W-:Y:S01]  /*2b20*/  IMAD R53, R6.reuse, R54, R53 ;  /* 0x0000003606357224 */ /* 0x040fe200078e0235 */
[C---:B------:R-:W-:Y:S01]  /*2b30*/  ISETP.GT.U32.AND P0, PT, R6.reuse, R51, PT ;  /* 0x000000330600720c */ /* 0x040fe20003f04070 */
[----:B------:R-:W-:Y:S02]  /*2b40*/  @!P2 IMAD.MOV R49, RZ, RZ, -R49 ;  /* 0x000000ffff31a224 */ /* 0x000fe400078e0a31 */
[----:B------:R-:W-:Y:S01]  /*2b50*/  @!P6 IMAD.IADD R3, R3, 0x1, -R6 ;  /* 0x000000010303e824 */ /* 0x000fe200078e0a06 */
[----:B------:R-:W-:Y:S01]  /*2b60*/  ISETP.GT.U32.AND P2, PT, R6, R53, PT ;  /* 0x000000350600720c */ /* 0x000fe20003f44070 */
[----:B------:R-:W-:-:S03]  /*2b70*/  IMAD.HI.U32 R8, R2, R55, RZ ;  /* 0x0000003702087227 */ /* 0x000fc600078e00ff */
[----:B------:R-:W-:Y:S01]  /*2b80*/  ISETP.GT.U32.AND P6, PT, R6, R3, PT ;  /* 0x000000030600720c */ /* 0x000fe20003fc4070 */
[----:B------:R-:W-:Y:S02]  /*2b90*/  IMAD.MOV R54, RZ, RZ, -R8 ;  /* 0x000000ffff367224 */ /* 0x000fe400078e0a08 */
[--C-:B------:R-:W-:Y:S01]  /*2ba0*/  @!P5 IMAD.IADD R52, R52, 0x1, -R6.reuse ;  /* 0x000000013434d824 */ /* 0x100fe200078e0a06 */
[----:B------:R-:W-:Y:S01]  /*2bb0*/  ISETP.GE.AND P5, PT, R58, RZ, PT ;  /* 0x000000ff3a00720c */ /* 0x000fe20003fa6270 */
[--C-:B------:R-:W-:Y:S01]  /*2bc0*/  @!P0 IMAD.IADD R51, R51, 0x1, -R6.reuse ;  /* 0x0000000133338824 */ /* 0x100fe200078e0a06 */
[----:B------:R-:W-:Y:S01]  /*2bd0*/  ISETP.GE.AND P0, PT, R57, RZ, PT ;  /* 0x000000ff3900720c */ /* 0x000fe20003f06270 */
[----:B------:R-:W-:Y:S01]  /*2be0*/  IMAD R55, R6, R54, R55 ;  /* 0x0000003606377224 */ /* 0x000fe200078e0237 */
[----:B------:R-:W-:Y:S01]  /*2bf0*/  IABS R57, R60 ;  /* 0x0000003c00397213 */ /* 0x000fe20000000000 */
[----:B------:R-:W-:Y:S01]  /*2c00*/  @!P2 IMAD.IADD R53, R53, 0x1, -R6 ;  /* 0x000000013535a824 */ /* 0x000fe200078e0a06 */
[----:B------:R-:W-:Y:S01]  /*2c10*/  LOP3.LUT R54, R7, 0x28, RZ, 0xfc, !PT ;  /* 0x0000002807367812 */ /* 0x000fe200078efcff */
[----:B------:R-:W-:Y:S01]  /*2c20*/  @!P3 IMAD.MOV R51, RZ, RZ, -R51 ;  /* 0x000000ffff33b224 */ /* 0x000fe200078e0a33 */
[----:B------:R-:W-:Y:S01]  /*2c30*/  ISETP.GE.AND P3, PT, R59, RZ, PT ;  /* 0x000000ff3b00720c */ /* 0x000fe20003f66270 */
[----:B------:R-:W-:Y:S01]  /*2c40*/  IMAD.HI.U32 R8, R2, R57, RZ ;  /* 0x0000003902087227 */ /* 0x000fe200078e00ff */
[----:B------:R-:W-:-:S02]  /*2c50*/  ISETP.GT.U32.AND P2, PT, R6, R53, PT ;  /* 0x000000350600720c */ /* 0x000fc40003f44070 */
[----:B------:R-:W-:Y:S01]  /*2c60*/  IABS R59, R54 ;  /* 0x00000036003b7213 */ /* 0x000fe20000000000 */
[----:B------:R-:W-:Y:S01]  /*2c70*/  @!P6 IMAD.IADD R3, R3, 0x1, -R6 ;  /* 0x000000010303e824 */ /* 0x000fe200078e0a06 */
[C---:B------:R-:W-:Y:S01]  /*2c80*/  ISETP.GT.U32.AND P6, PT, R6.reuse, R55, PT ;  /* 0x000000370600720c */ /* 0x040fe20003fc4070 */
[----:B------:R-:W-:Y:S01]  /*2c90*/  IMAD.MOV R8, RZ, RZ, -R8 ;  /* 0x000000ffff087224 */ /* 0x000fe200078e0a08 */
[----:B------:R-:W-:Y:S01]  /*2ca0*/  ISETP.GT.U32.AND P1, PT, R6, R52, PT ;  /* 0x000000340600720c */ /* 0x000fe20003f24070 */
[----:B------:R-:W-:Y:S01]  /*2cb0*/  @!P4 IMAD.MOV R50, RZ, RZ, -R50 ;  /* 0x000000ffff32c224 */ /* 0x000fe200078e0a32 */
[----:B------:R-:W-:Y:S01]  /*2cc0*/  ISETP.GE.AND P4, PT, R56, RZ, PT ;  /* 0x000000ff3800720c */ /* 0x000fe20003f86270 */
[----:B------:R-:W-:Y:S01]  /*2cd0*/  IMAD R57, R6, R8, R57 ;  /* 0x0000000806397224 */ /* 0x000fe200078e0239 */
[C---:B------:R-:W-:Y:S01]  /*2ce0*/  LOP3.LUT R8, R7.reuse, 0x26, RZ, 0xfc, !PT ;  /* 0x0000002607087812 */ /* 0x040fe200078efcff */
[----:B------:R-:W-:Y:S01]  /*2cf0*/  IMAD.MOV.U32 R80, RZ, RZ, R3 ;  /* 0x000000ffff507224 */ /* 0x000fe200078e0003 */
[----:B------:R-:W-:Y:S01]  /*2d00*/  LOP3.LUT R56, R7, 0x22, RZ, 0xfc, !PT ;  /* 0x0000002207387812 */ /* 0x000fe200078efcff */
[----:B------:R-:W-:Y:S01]  /*2d10*/  IMAD.HI.U32 R3, R2, R59, RZ ;  /* 0x0000003b02037227 */ /* 0x000fe200078e00ff */
[----:B------:R-:W-:-:S02]  /*2d20*/  IABS R61, R8 ;  /* 0x00000008003d7213 */ /* 0x000fc40000000000 */
[----:B------:R-:W-:Y:S01]  /*2d30*/  LOP3.LUT R58, R7, 0x20, RZ, 0xfc, !PT ;  /* 0x00000020073a7812 */ /* 0x000fe200078efcff */
[----:B------:R-:W-:Y:S01]  /*2d40*/  @!P5 IMAD.MOV R80, RZ, RZ, -R80 ;  /* 0x000000ffff50d224 */ /* 0x000fe200078e0a50 */
[----:B------:R-:W-:Y:S01]  /*2d50*/  ISETP.GT.U32.AND P5, PT, R6, R57, PT ;  /* 0x000000390600720c */ /* 0x000fe20003fa4070 */
[----:B------:R-:W-:Y:S02]  /*2d60*/  IMAD.MOV R3, RZ, RZ, -R3 ;  /* 0x000000ffff037224 */ /* 0x000fe400078e0a03 */
[--C-:B------:R-:W-:Y:S01]  /*2d70*/  @!P2 IMAD.IADD R53, R53, 0x1, -R6.reuse ;  /* 0x000000013535a824 */ /* 0x100fe200078e0a06 */
[----:B------:R-:W-:Y:S01]  /*2d80*/  ISETP.GE.AND P2, PT, R8, RZ, PT ;  /* 0x000000ff0800720c */ /* 0x000fe20003f46270 */
[--C-:B------:R-:W-:Y:S02]  /*2d90*/  @!P6 IMAD.IADD R55, R55, 0x1, -R6.reuse ;  /* 0x000000013737e824 */ /* 0x100fe400078e0a06 */
[C---:B------:R-:W-:Y:S02]  /*2da0*/  IMAD R3, R6.reuse, R3, R59 ;  /* 0x0000000306037224 */ /* 0x040fe400078e023b */
[----:B------:R-:W-:Y:S01]  /*2db0*/  IMAD.MOV.U32 R82, RZ, RZ, R53 ;  /* 0x000000ffff527224 */ /* 0x000fe200078e0035 */
[----:B------:R-:W-:Y:S01]  /*2dc0*/  ISETP.GT.U32.AND P6, PT, R6, R55, PT ;  /* 0x000000370600720c */ /* 0x000fe20003fc4070 */
[----:B------:R-:W-:Y:S01]  /*2dd0*/  @!P1 IMAD.IADD R52, R52, 0x1, -R6 ;  /* 0x0000000134349824 */ /* 0x000fe200078e0a06 */
[----:B------:R-:W-:Y:S01]  /*2de0*/  ISETP.GE.AND P1, PT, R60, RZ, PT ;  /* 0x000000ff3c00720c */ /* 0x000fe20003f26270 */
[----:B------:R-:W-:Y:S01]  /*2df0*/  @!P4 IMAD.MOV R82, RZ, RZ, -R82 ;  /* 0x000000ffff52c224 */ /* 0x000fe200078e0a52 */
[----:B------:R-:W-:Y:S01]  /*2e00*/  ISETP.GT.U32.AND P4, PT, R6, R3, PT ;  /* 0x000000030600720c */ /* 0x000fe20003f84070 */
[----:B------:R-:W-:Y:S01]  /*2e10*/  @!P0 IMAD.MOV R52, RZ, RZ, -R52 ;  /* 0x000000ffff348224 */ /* 0x000fe200078e0a34 */
[----:B------:R-:W-:Y:S01]  /*2e20*/  ISETP.GE.AND P0, PT, R54, RZ, PT ;  /* 0x000000ff3600720c */ /* 0x000fe20003f06270 */
[----:B------:R-:W-:Y:S01]  /*2e30*/  @!P5 IMAD.IADD R57, R57, 0x1, -R6 ;  /* 0x000000013939d824 */ /* 0x000fe200078e0a06 */
[C---:B------:R-:W-:Y:S01]  /*2e40*/  LOP3.LUT R54, R7.reuse, 0x24, RZ, 0xfc, !PT ;  /* 0x0000002407367812 */ /* 0x040fe200078efcff */
[----:B------:R-:W-:Y:S01]  /*2e50*/  IMAD.HI.U32 R8, R2, R61, RZ ;  /* 0x0000003d02087227 */ /* 0x000fe200078e00ff */
[----:B------:R-:W-:-:S02]  /*2e60*/  LOP3.LUT R60, R7, 0x12, RZ, 0xfc, !PT ;  /* 0x00000012073c7812 */ /* 0x000fc400078efcff */
[----:B------:R-:W-:Y:S01]  /*2e70*/  IABS R59, R54 ;  /* 0x00000036003b7213 */ /* 0x000fe20000000000 */
[----:B------:R-:W-:Y:S01]  /*2e80*/  @!P6 IMAD.IADD R55, R55, 0x1, -R6 ;  /* 0x000000013737e824 */ /* 0x000fe200078e0a06 */
[----:B------:R-:W-:Y:S01]  /*2e90*/  ISETP.GT.U32.AND P5, PT, R6, R57, PT ;  /* 0x000000390600720c */ /* 0x000fe20003fa4070 */
[----:B------:R-:W-:Y:S01]  /*2ea0*/  IMAD.MOV R53, RZ, RZ, -R8 ;  /* 0x000000ffff357224 */ /* 0x000fe200078e0a08 */
[----:B------:R-:W-:Y:S01]  /*2eb0*/  ISETP.GE.AND P6, PT, R54, RZ, PT ;  /* 0x000000ff3600720c */ /* 0x000fe20003fc6270 */
[----:B------:R-:W-:Y:S01]  /*2ec0*/  IMAD.HI.U32 R8, R2, R59, RZ ;  /* 0x0000003b02087227 */ /* 0x000fe200078e00ff */
[----:B------:R-:W-:Y:S02]  /*2ed0*/  IABS R54, R56 ;  /* 0x0000003800367213 */ /* 0x000fe40000000000 */
[----:B------:R-:W-:Y:S01]  /*2ee0*/  IABS R65, R60 ;  /* 0x0000003c00417213 */ /* 0x000fe20000000000 */
[----:B------:R-:W-:Y:S02]  /*2ef0*/  @!P4 IMAD.IADD R3, R3, 0x1, -R6 ;  /* 0x000000010303c824 */ /* 0x000fe400078e0a06 */
[----:B------:R-:W-:-:S02]  /*2f00*/  IMAD R53, R6, R53, R61 ;  /* 0x0000003506357224 */ /* 0x000fc400078e023d */
[----:B------:R-:W-:Y:S01]  /*2f10*/  IMAD.MOV R8, RZ, RZ, -R8 ;  /* 0x000000ffff087224 */ /* 0x000fe200078e0a08 */
[----:B------:R-:W-:Y:S01]  /*2f20*/  ISETP.GT.U32.AND P4, PT, R6, R3, PT ;  /* 0x000000030600720c */ /* 0x000fe20003f84070 */
[----:B------:R-:W-:Y:S01]  /*2f30*/  IMAD.MOV.U32 R61, RZ, RZ, R54 ;  /* 0x000000ffff3d7224 */ /* 0x000fe200078e0036 */
[----:B------:R-:W-:Y:S01]  /*2f40*/  LOP3.LUT R54, R7, 0x1e, RZ, 0xfc, !PT ;  /* 0x0000001e07367812 */ /* 0x000fe200078efcff */
[----:B------:R-:W-:Y:S02]  /*2f50*/  IMAD.MOV.U32 R84, RZ, RZ, R55 ;  /* 0x000000ffff547224 */ /* 0x000fe400078e0037 */
[----:B------:R-:W-:Y:S01]  /*2f60*/  @!P5 IMAD.IADD R57, R57, 0x1, -R6 ;  /* 0x000000013939d824 */ /* 0x000fe200078e0a06 */
[----:B------:R-:W-:Y:S01]  /*2f70*/  ISETP.GE.AND P5, PT, R56, RZ, PT ;  /* 0x000000ff3800720c */ /* 0x000fe20003fa6270 */
[----:B------:R-:W-:Y:S01]  /*2f80*/  IMAD R55, R6, R8, R59 ;  /* 0x0000000806377224 */ /* 0x000fe200078e023b */
[----:B------:R-:W-:Y:S01]  /*2f90*/  IABS R59, R58 ;  /* 0x0000003a003b7213 */ /* 0x000fe20000000000 */
[----:B------:R-:W-:Y:S01]  /*2fa0*/  IMAD.HI.U32 R8, R2, R61, RZ ;  /* 0x0000003d02087227 */ /* 0x000fe200078e00ff */
[----:B------:R-:W-:-:S03]  /*2fb0*/  LOP3.LUT R56, R7, 0x1c, RZ, 0xfc, !PT ;  /* 0x0000001c07387812 */ /* 0x000fc600078efcff */
[----:B------:R-:W-:Y:S01]  /*2fc0*/  IMAD.MOV.U32 R86, RZ, RZ, R57 ;  /* 0x000000ffff567224 */ /* 0x000fe200078e0039 */
[----:B------:R-:W-:Y:S01]  /*2fd0*/  IABS R63, R56 ;  /* 0x00000038003f7213 */ /* 0x000fe20000000000 */
[----:B------:R-:W-:Y:S02]  /*2fe0*/  IMAD.MOV R57, RZ, RZ, -R8 ;  /* 0x000000ffff397224 */ /* 0x000fe400078e0a08 */
[----:B------:R-:W-:-:S04]  /*2ff0*/  IMAD.HI.U32 R8, R2, R59, RZ ;  /* 0x0000003b02087227 */ /* 0x000fc800078e00ff */
[----:B------:R-:W-:Y:S02]  /*3000*/  IMAD.MOV R8, RZ, RZ, -R8 ;  /* 0x000000ffff087224 */ /* 0x000fe400078e0a08 */
[----:B------:R-:W-:Y:S02]  /*3010*/  @!P4 IMAD.IADD R3, R3, 0x1, -R6 ;  /* 0x000000010303c824 */ /* 0x000fe400078e0a06 */
[----:B------:R-:W-:Y:S01]  /*3020*/  @!P3 IMAD.MOV R84, RZ, RZ, -R84 ;  /* 0x000000ffff54b224 */ /* 0x000fe200078e0a54 */
[C---:B------:R-:W-:Y:S01]  /*3030*/  ISETP.GT.U32.AND P3, PT, R6.reuse, R53, PT ;  /* 0x000000350600720c */ /* 0x040fe20003f64070 */
[C---:B------:R-:W-:Y:S02]  /*3040*/  IMAD R59, R6.reuse, R8, R59 ;  /* 0x00000008063b7224 */ /* 0x040fe400078e023b */
[----:B------:R-:W-:Y:S02]  /*3050*/  IMAD.MOV.U32 R88, RZ, RZ, R3 ;  /* 0x000000ffff587224 */ /* 0x000fe400078e0003 */
[----:B------:R-:W-:Y:S01]  /*3060*/  @!P1 IMAD.MOV R86, RZ, RZ, -R86 ;  /* 0x000000ffff569224 */ /* 0x000fe200078e0a56 */
[C---:B------:R-:W-:Y:S01]  /*3070*/  ISETP.GT.U32.AND P1, PT, R6.reuse, R55, PT ;  /* 0x000000370600720c */ /* 0x040fe20003f24070 */
[----:B------:R-:W-:Y:S01]  /*3080*/  @!P0 IMAD.MOV R88, RZ, RZ, -R88 ;  /* 0x000000ffff588224 */ /* 0x000fe200078e0a58 */
[C---:B------:R-:W-:Y:S01]  /*3090*/  ISETP.GT.U32.AND P0, PT, R6.reuse, R59, PT ;  /* 0x0000003b0600720c */ /* 0x040fe20003f04070 */
[----:B------:R-:W-:Y:S01]  /*30a0*/  IMAD R57, R6, R57, R61 ;  /* 0x0000003906397224 */ /* 0x000fe200078e023d */
[----:B------:R-:W-:Y:S01]  /*30b0*/  IABS R61, R54 ;  /* 0x00000036003d7213 */ /* 0x000fe20000000000 */
[----:B------:R-:W-:-:S03]  /*30c0*/  IMAD.HI.U32 R8, R2, R63, RZ ;  /* 0x0000003f02087227 */ /* 0x000fc600078e00ff */
[----:B------:R-:W-:Y:S01]  /*30d0*/  ISETP.GT.U32.AND P4, PT, R6, R57, PT ;  /* 0x000000390600720c */ /* 0x000fe20003f84070 */
[----:B------:R-:W-:Y:S02]  /*30e0*/  @!P3 IMAD.IADD R53, R53, 0x1, -R6 ;  /* 0x000000013535b824 */ /* 0x000fe400078e0a06 */
[----:B------:R-:W-:-:S03]  /*30f0*/  IMAD.HI.U32 R3, R2, R61, RZ ;  /* 0x0000003d02037227 */ /* 0x000fc600078e00ff */
[C---:B------:R-:W-:Y:S01]  /*3100*/  ISETP.GT.U32.AND P3, PT, R6.reuse, R53, PT ;  /* 0x000000350600720c */ /* 0x040fe20003f64070 */
[--C-:B------:R-:W-:Y:S02]  /*3110*/  @!P0 IMAD.IADD R59, R59, 0x1, -R6.reuse ;  /* 0x000000013b3b8824 */ /* 0x100fe400078e0a06 */
[----:B------:R-:W-:Y:S02]  /*3120*/  @!P1 IMAD.IADD R55, R55, 0x1, -R6 ;  /* 0x0000000137379824 */ /* 0x000fe400078e0a06 */
[----:B------:R-:W-:Y:S01]  /*3130*/  IMAD.MOV R8, RZ, RZ, -R8 ;  /* 0x000000ffff087224 */ /* 0x000fe200078e0a08 */
[C---:B------:R-:W-:Y:S01]  /*3140*/  ISETP.GT.U32.AND P0, PT, R6.reuse, R59, PT ;  /* 0x0000003b0600720c */ /* 0x040fe20003f04070 */
[----:B------:R-:W-:Y:S01]  /*3150*/  @!P4 IMAD.IADD R57, R57, 0x1, -R6 ;  /* 0x000000013939c824 */ /* 0x000fe200078e0a06 */
[----:B------:R-:W-:Y:S01]  /*3160*/  ISETP.GT.U32.AND P1, PT, R6, R55, PT ;  /* 0x000000370600720c */ /* 0x000fe20003f24070 */
[----:B------:R-:W-:-:S03]  /*3170*/  IMAD.MOV R3, RZ, RZ, -R3 ;  /* 0x000000ffff037224 */ /* 0x000fc600078e0a03 */
[----:B------:R-:W-:Y:S01]  /*3180*/  ISETP.GT.U32.AND P4, PT, R6, R57, PT ;  /* 0x000000390600720c */ /* 0x000fe20003f84070 */
[--C-:B------:R-:W-:Y:S01]  /*3190*/  @!P3 IMAD.IADD R53, R53, 0x1, -R6.reuse ;  /* 0x000000013535b824 */ /* 0x100fe200078e0a06 */
[----:B------:R-:W-:Y:S01]  /*31a0*/  ISETP.GE.AND P3, PT, R58, RZ, PT ;  /* 0x000000ff3a00720c */ /* 0x000fe20003f66270 */
[C---:B------:R-:W-:Y:S01]  /*31b0*/  IMAD R3, R6.reuse, R3, R61 ;  /* 0x0000000306037224 */ /* 0x040fe200078e023d */
[----:B------:R-:W-:Y:S01]  /*31c0*/  LOP3.LUT R58, R7, 0x14, RZ, 0xfc, !PT ;  /* 0x00000014073a7812 */ /* 0x000fe200078efcff */
[----:B------:R-:W-:Y:S02]  /*31d0*/  IMAD.MOV.U32 R90, RZ, RZ, R53 ;  /* 0x000000ffff5a7224 */ /* 0x000fe400078e0035 */
[--C-:B------:R-:W-:Y:S01]  /*31e0*/  @!P0 IMAD.IADD R59, R59, 0x1, -R6.reuse ;  /* 0x000000013b3b8824 */ /* 0x100fe200078e0a06 */
[C---:B------:R-:W-:Y:S01]  /*31f0*/  ISETP.GT.U32.AND P0, PT, R6.reuse, R3, PT ;  /* 0x000000030600720c */ /* 0x040fe20003f04070 */
[----:B------:R-:W-:Y:S01]  /*3200*/  IMAD R53, R6, R8, R63 ;  /* 0x0000000806357224 */ /* 0x000fe200078e023f */
[----:B------:R-:W-:Y:S01]  /*3210*/  LOP3.LUT R8, R7, 0x1a, RZ, 0xfc, !PT ;  /* 0x0000001a07087812 */ /* 0x000fe200078efcff */
[----:B------:R-:W-:Y:S01]  /*3220*/  IMAD.MOV.U32 R96, RZ, RZ, R59 ;  /* 0x000000ffff607224 */ /* 0x000fe200078e003b */
[----:B------:R-:W-:Y:S01]  /*3230*/  IABS R63, R58 ;  /* 0x0000003a003f7213 */ /* 0x000fe20000000000 */
[----:B------:R-:W-:Y:S01]  /*3240*/  @!P1 IMAD.IADD R55, R55, 0x1, -R6 ;  /* 0x0000000137379824 */ /* 0x000fe200078e0a06 */
[----:B------:R-:W-:Y:S01]  /*3250*/  ISETP.GE.AND P1, PT, R56, RZ, PT ;  /* 0x000000ff3800720c */ /* 0x000fe20003f26270 */
[----:B------:R-:W-:Y:S01]  /*3260*/  @!P3 IMAD.MOV R96, RZ, RZ, -R96 ;  /* 0x000000ffff60b224 */ /* 0x000fe200078e0a60 */
[----:B------:R-:W-:Y:S01]  /*3270*/  ISETP.GT.U32.AND P3, PT, R6, R53, PT ;  /* 0x000000350600720c */ /* 0x000fe20003f64070 */
[----:B------:R-:W-:Y:S01]  /*3280*/  @!P2 IMAD.MOV R90, RZ, RZ, -R90 ;  /* 0x000000ffff5aa224 */ /* 0x000fe200078e0a5a */
[----:B------:R-:W-:Y:S01]  /*3290*/  ISETP.GE.AND P2, PT, R54, RZ, PT ;  /* 0x000000ff3600720c */ /* 0x000fe20003f46270 */
[----:B------:R-:W-:Y:S01]  /*32a0*/  IMAD.MOV.U32 R92, RZ, RZ, R55 ;  /* 0x000000ffff5c7224 */ /* 0x000fe200078e0037 */
[----:B------:R-:W-:Y:S01]  /*32b0*/  LOP3.LUT R54, R7, 0x18, RZ, 0xfc, !PT ;  /* 0x0000001807367812 */ /* 0x000fe200078efcff */
[----:B------:R-:W-:Y:S01]  /*32c0*/  @!P4 IMAD.IADD R57, R57, 0x1, -R6 ;  /* 0x000000013939c824 */ /* 0x000fe200078e0a06 */
[----:B------:R-:W-:Y:S01]  /*32d0*/  ISETP.GE.AND P4, PT, R8, RZ, PT ;  /* 0x000000ff0800720c */ /* 0x000fe20003f86270 */
[----:B------:R-:W-:Y:S01]  /*32e0*/  @!P6 IMAD.MOV R92, RZ, RZ, -R92 ;  /* 0x000000ffff5ce224 */ /* 0x000fe200078e0a5c */
[----:B------:R-:W-:Y:S01]  /*32f0*/  IABS R8, R8 ;  /* 0x0000000800087213 */ /* 0x000fe20000000000 */
[----:B------:R-:W-:Y:S01]  /*3300*/  IMAD.MOV.U32 R94, RZ, RZ, R57 ;  /* 0x000000ffff5e7224 */ /* 0x000fe200078e0039 */
[----:B------:R-:W-:Y:S01]  /*3310*/  ISETP.GE.AND P6, PT, R54, RZ, PT ;  /* 0x000000ff3600720c */ /* 0x000fe20003fc6270 */
[--C-:B------:R-:W-:Y:S01]  /*3320*/  @!P0 IMAD.IADD R3, R3, 0x1, -R6.reuse ;  /* 0x0000000103038824 */ /* 0x100fe200078e0a06 */
[----:B------:R-:W-:Y:S01]  /*3330*/  IABS R54, R54 ;  /* 0x0000003600367213 */ /* 0x000fe20000000000 */
[----:B------:R-:W-:Y:S01]  /*3340*/  @!P3 IMAD.IADD R53, R53, 0x1, -R6 ;  /* 0x000000013535b824 */ /* 0x000fe200078e0a06 */
[----:B------:R-:W-:Y:S01]  /*3350*/  LOP3.LUT R56, R7, 0x16, RZ, 0xfc, !PT ;  /* 0x0000001607387812 */ /* 0x000fe200078efcff */
[----:B------:R-:W-:Y:S01]  /*3360*/  IMAD.MOV.U32 R57, RZ, RZ, R8 ;  /* 0x000000ffff397224 */ /* 0x000fe200078e0008 */
[----:B------:R-:W-:Y:S01]  /*3370*/  ISETP.GT.U32.AND P0, PT, R6, R3, PT ;  /* 0x000000030600720c */ /* 0x000fe20003f04070 */
[----:B------:R-:W-:Y:S01]  /*3380*/  IMAD.MOV.U32 R59, RZ, RZ, R54 ;  /* 0x000000ffff3b7224 */ /* 0x000fe200078e0036 */
[----:B------:R-:W-:Y:S01]  /*3390*/  IABS R61, R56 ;  /* 0x00000038003d7213 */ /* 0x000fe20000000000 */
[----:B------:R-:W-:Y:S01]  /*33a0*/  IMAD.HI.U32 R8, R2, R57, RZ ;  /* 0x0000003902087227 */ /* 0x000fe200078e00ff */
[----:B------:R-:W-:-:S03]  /*33b0*/  ISETP.GT.U32.AND P3, PT, R6, R53, PT ;  /* 0x000000350600720c */ /* 0x000fc60003f64070 */
[----:B------:R-:W-:-:S04]  /*33c0*/  IMAD.HI.U32 R54, R2, R59, RZ ;  /* 0x0000003b02367227 */ /* 0x000fc800078e00ff */
[----:B------:R-:W-:-:S04]  /*33d0*/  IMAD.HI.U32 R55, R2, R61, RZ ;  /* 0x0000003d02377227 */ /* 0x000fc800078e00ff */
[----:B------:R-:W-:Y:S02]  /*33e0*/  IMAD.MOV R8, RZ, RZ, -R8 ;  /* 0x000000ffff087224 */ /* 0x000fe400078e0a08 */
[----:B------:R-:W-:Y:S01]  /*33f0*/  @!P5 IMAD.MOV R94, RZ, RZ, -R94 ;  /* 0x000000ffff5ed224 */ /* 0x000fe200078e0a5e */
[----:B------:R-:W-:Y:S01]  /*3400*/  ISETP.GE.AND P5, PT, R56, RZ, PT ;  /* 0x000000ff3800720c */ /* 0x000fe20003fa6270 */
[----:B------:R-:W-:Y:S02]  /*3410*/  IMAD.MOV R54, RZ, RZ, -R54 ;  /* 0x000000ffff367224 */ /* 0x000fe400078e0a36 */
[----:B------:R-:W-:Y:S02]  /*3420*/  IMAD.MOV R56, RZ, RZ, -R55 ;  /* 0x000000ffff387224 */ /* 0x000fe400078e0a37 */
[C---:B------:R-:W-:Y:S02]  /*3430*/  IMAD R55, R6.reuse, R8, R57 ;  /* 0x0000000806377224 */ /* 0x040fe400078e0239 */
[----:B------:R-:W-:-:S02]  /*3440*/  IMAD R57, R6, R54, R59 ;  /* 0x0000003606397224 */ /* 0x000fc400078e023b */
[--C-:B------:R-:W-:Y:S02]  /*3450*/  @!P3 IMAD.IADD R53, R53, 0x1, -R6.reuse ;  /* 0x000000013535b824 */ /* 0x100fe400078e0a06 */
[----:B------:R-:W-:Y:S01]  /*3460*/  @!P0 IMAD.IADD R3, R3, 0x1, -R6 ;  /* 0x0000000103038824 */ /* 0x000fe200078e0a06 */
[----:B------:R-:W-:Y:S01]  /*3470*/  ISETP.GT.U32.AND P3, PT, R6, R57, PT ;  /* 0x000000390600720c */ /* 0x000fe20003f64070 */
[----:B------:R-:W-:Y:S01]  /*3480*/  IMAD.HI.U32 R8, R2, R63, RZ ;  /* 0x0000003f02087227 */ /* 0x000fe200078e00ff */
[----:B------:R-:W-:-:S03]  /*3490*/  ISETP.GT.U32.AND P0, PT, R6, R55, PT ;  /* 0x000000370600720c */ /* 0x000fc60003f04070 */
[----:B------:R-:W-:Y:S02]  /*34a0*/  IMAD.MOV R8, RZ, RZ, -R8 ;  /* 0x000000ffff087224 */ /* 0x000fe400078e0a08 */
[C---:B------:R-:W-:Y:S02]  /*34b0*/  IMAD R59, R6.reuse, R56, R61 ;  /* 0x00000038063b7224 */ /* 0x040fe400078e023d */
[----:B------:R-:W-:Y:S02]  /*34c0*/  IMAD R61, R6, R8, R63 ;  /* 0x00000008063d7224 */ /* 0x000fe400078e023f */
[----:B------:R-:W-:-:S04]  /*34d0*/  IMAD.HI.U32 R8, R2, R65, RZ ;  /* 0x0000004102087227 */ /* 0x000fc800078e00ff */
[--C-:B------:R-:W-:Y:S02]  /*34e0*/  @!P3 IMAD.IADD R57, R57, 0x1, -R6.reuse ;  /* 0x000000013939b824 */ /* 0x100fe400078e0a06 */
[----:B------:R-:W-:Y:S02]  /*34f0*/  @!P0 IMAD.IADD R55, R55, 0x1, -R6 ;  /* 0x0000000137378824 */ /* 0x000fe400078e0a06 */
[----:B------:R-:W-:Y:S01]  /*3500*/  IMAD.HI.U32 R54, R2, R67, RZ ;  /* 0x0000004302367227 */ /* 0x000fe200078e00ff */
[C---:B------:R-:W-:Y:S02]  /*3510*/  ISETP.GT.U32.AND P3, PT, R6.reuse, R57, PT ;  /* 0x000000390600720c */ /* 0x040fe40003f64070 */
[----:B------:R-:W-:Y:S01]  /*3520*/  ISETP.GT.U32.AND P0, PT, R6, R55, PT ;  /* 0x000000370600720c */ /* 0x000fe20003f04070 */
[----:B------:R-:W-:Y:S02]  /*3530*/  IMAD.MOV R63, RZ, RZ, -R8 ;  /* 0x000000ffff3f7224 */ /* 0x000fe400078e0a08 */
[----:B------:R-:W-:-:S02]  /*3540*/  IMAD.MOV R54, RZ, RZ, -R54 ;  /* 0x000000ffff367224 */ /* 0x000fc400078e0a36 */
[C---:B------:R-:W-:Y:S02]  /*3550*/  IMAD R63, R6.reuse, R63, R65 ;  /* 0x0000003f063f7224 */ /* 0x040fe400078e0241 */
[----:B------:R-:W-:Y:S02]  /*3560*/  IMAD R65, R6, R54, R67 ;  /* 0x0000003606417224 */ /* 0x000fe400078e0243 */
[----:B------:R-:W-:-:S04]  /*3570*/  IMAD.HI.U32 R8, R2, R69, RZ ;  /* 0x0000004502087227 */ /* 0x000fc800078e00ff */
[--C-:B------:R-:W-:Y:S01]  /*3580*/  @!P3 IMAD.IADD R57, R57, 0x1, -R6.reuse ;  /* 0x000000013939b824 */ /* 0x100fe200078e0a06 */
[C---:B------:R-:W-:Y:S01]  /*3590*/  ISETP.GT.U32.AND P3, PT, R6.reuse, R61, PT ;  /* 0x0000003d0600720c */ /* 0x040fe20003f64070 */
[----:B------:R-:W-:Y:S01]  /*35a0*/  @!P0 IMAD.IADD R55, R55, 0x1, -R6 ;  /* 0x0000000137378824 */ /* 0x000fe200078e0a06 */
[----:B------:R-:W-:Y:S01]  /*35b0*/  ISETP.GT.U32.AND P0, PT, R6, R59, PT ;  /* 0x0000003b0600720c */ /* 0x000fe20003f04070 */
[----:B------:R-:W-:Y:S02]  /*35c0*/  IMAD.MOV R56, RZ, RZ, -R8 ;  /* 0x000000ffff387224 */ /* 0x000fe400078e0a08 */
[----:B------:R-:W-:-:S04]  /*35d0*/  IMAD.HI.U32 R8, R2, R71, RZ ;  /* 0x0000004702087227 */ /* 0x000fc800078e00ff */
[----:B------:R-:W-:Y:S02]  /*35e0*/  IMAD.MOV R8, RZ, RZ, -R8 ;  /* 0x000000ffff087224 */ /* 0x000fe400078e0a08 */
[C---:B------:R-:W-:Y:S02]  /*35f0*/  IMAD R67, R6.reuse, R56, R69 ;  /* 0x0000003806437224 */ /* 0x040fe400078e0245 */
[--C-:B------:R-:W-:Y:S01]  /*3600*/  @!P3 IMAD.IADD R61, R61, 0x1, -R6.reuse ;  /* 0x000000013d3db824 */ /* 0x100fe200078e0a06 */
[C---:B------:R-:W-:Y:S01]  /*3610*/  ISETP.GT.U32.AND P3, PT, R6.reuse, R65, PT ;  /* 0x000000410600720c */ /* 0x040fe20003f64070 */
[----:B------:R-:W-:Y:S01]  /*3620*/  @!P0 IMAD.IADD R59, R59, 0x1, -R6 ;  /* 0x000000013b3b8824 */ /* 0x000fe200078e0a06 */
[C---:B------:R-:W-:Y:S01]  /*3630*/  ISETP.GT.U32.AND P0, PT, R6.reuse, R63, PT ;  /* 0x0000003f0600720c */ /* 0x040fe20003f04070 */
[----:B------:R-:W-:Y:S02]  /*3640*/  IMAD R69, R6, R8, R71 ;  /* 0x0000000806457224 */ /* 0x000fe400078e0247 */
[----:B------:R-:W-:-:S04]  /*3650*/  IMAD.HI.U32 R8, R2, R73, RZ ;  /* 0x0000004902087227 */ /* 0x000fc800078e00ff */
[----:B------:R-:W-:Y:S02]  /*3660*/  IMAD.MOV R8, RZ, RZ, -R8 ;  /* 0x000000ffff087224 */ /* 0x000fe400078e0a08 */
[----:B------:R-:W-:Y:S01]  /*3670*/  IMAD.MOV.U32 R100, RZ, RZ, R53 ;  /* 0x000000ffff647224 */ /* 0x000fe200078e0035 */
[----:B------:R-:W-:Y:S01]  /*3680*/  LOP3.LUT R53, RZ, R25, RZ, 0x33, !PT ;  /* 0x00000019ff357212 */ /* 0x000fe200078e33ff */
[--C-:B------:R-:W-:Y:S01]  /*3690*/  @!P3 IMAD.IADD R65, R65, 0x1, -R6.reuse ;  /* 0x000000014141b824 */ /* 0x100fe200078e0a06 */
[C---:B------:R-:W-:Y:S01]  /*36a0*/  ISETP.GT.U32.AND P3, PT, R6.reuse, R69, PT ;  /* 0x000000450600720c */ /* 0x040fe20003f64070 */
[----:B------:R-:W-:Y:S01]  /*36b0*/  @!P0 IMAD.IADD R63, R63, 0x1, -R6 ;  /* 0x000000013f3f8824 */ /* 0x000fe200078e0a06 */
[C---:B------:R-:W-:Y:S01]  /*36c0*/  ISETP.GT.U32.AND P0, PT, R6.reuse, R67, PT ;  /* 0x000000430600720c */ /* 0x040fe20003f04070 */
[----:B------:R-:W-:Y:S02]  /*36d0*/  IMAD R71, R6, R8, R73 ;  /* 0x0000000806477224 */ /* 0x000fe400078e0249 */
[----:B------:R-:W-:-:S04]  /*36e0*/  IMAD.HI.U32 R8, R2, R75, RZ ;  /* 0x0000004b02087227 */ /* 0x000fc800078e00ff */
[----:B------:R-:W-:Y:S01]  /*36f0*/  IMAD.MOV.U32 R98, RZ, RZ, R3 ;  /* 0x000000ffff627224 */ /* 0x000fe200078e0003 */
[----:B------:R-:W-:Y:S01]  /*3700*/  SHF.R.S32.HI R3, RZ, 0x6, R0 ;  /* 0x00000006ff037819 */ /* 0x000fe20000011400 */
[----:B------:R-:W-:Y:S01]  /*3710*/  @!P1 IMAD.MOV R100, RZ, RZ, -R100 ;  /* 0x000000ffff649224 */ /* 0x000fe200078e0a64 */
[----:B------:R-:W-:Y:S01]  /*3720*/  ISETP.GT.U32.AND P1, PT, R6, R61, PT ;  /* 0x0000003d0600720c */ /* 0x000fe20003f24070 */
[----:B------:R-:W-:Y:S01]  /*3730*/  IMAD.HI.U32 R54, R2, R77, RZ ;  /* 0x0000004d02367227 */ /* 0x000fe200078e00ff */
[----:B------:R-:W-:-:S03]  /*3740*/  SGXT R3, R3, 0x1 ;  /* 0x000000010303781a */ /* 0x000fc60000000200 */
[----:B------:R-:W-:Y:S02]  /*3750*/  IMAD.MOV R8, RZ, RZ, -R8 ;  /* 0x000000ffff087224 */ /* 0x000fe400078e0a08 */
[----:B------:R-:W-:-:S04]  /*3760*/  IMAD.HI.U32 R56, R2, R79, RZ ;  /* 0x0000004f02387227 */ /* 0x000fc800078e00ff */
[----:B------:R-:W-:Y:S01]  /*3770*/  @!P2 IMAD.MOV R98, RZ, RZ, -R98 ;  /* 0x000000ffff62a224 */ /* 0x000fe200078e0a62 */
[C---:B------:R-:W-:Y:S01]  /*3780*/  ISETP.GT.U32.AND P2, PT, R6.reuse, R63, PT ;  /* 0x0000003f0600720c */ /* 0x040fe20003f44070 */
[----:B------:R-:W-:Y:S01]  /*3790*/  @!P3 IMAD.IADD R69, R69, 0x1, -R6 ;  /* 0x000000014545b824 */ /* 0x000fe200078e0a06 */
[C---:B------:R-:W-:Y:S01]  /*37a0*/  ISETP.GT.U32.AND P3, PT, R6.reuse, R65, PT ;  /* 0x000000410600720c */ /* 0x040fe20003f64070 */
[----:B------:R-:W-:Y:S02]  /*37b0*/  IMAD.MOV R54, RZ, RZ, -R54 ;  /* 0x000000ffff367224 */ /* 0x000fe400078e0a36 */
[C---:B------:R-:W-:Y:S02]  /*37c0*/  IMAD R73, R6.reuse, R8, R75 ;  /* 0x0000000806497224 */ /* 0x040fe400078e024b */
[----:B------:R-:W-:Y:S01]  /*37d0*/  @!P0 IMAD.IADD R67, R67, 0x1, -R6 ;  /* 0x0000000143438824 */ /* 0x000fe200078e0a06 */
[----:B------:R-:W-:Y:S01]  /*37e0*/  ISETP.GT.U32.AND P0, PT, R6, R59, PT ;  /* 0x0000003b0600720c */ /* 0x000fe20003f04070 */
[----:B------:R-:W-:-:S02]  /*37f0*/  IMAD.MOV R56, RZ, RZ, -R56 ;  /* 0x000000ffff387224 */ /* 0x000fc400078e0a38 */
[----:B------:R-:W-:-:S04]  /*3800*/  IMAD.HI.U32 R8, R2, R81, RZ ;  /* 0x0000005102087227 */ /* 0x000fc800078e00ff */
[----:B------:R-:W-:Y:S02]  /*3810*/  IMAD.MOV.U32 R104, RZ, RZ, R57 ;  /* 0x000000ffff687224 */ /* 0x000fe400078e0039 */
[C---:B------:R-:W-:Y:S02]  /*3820*/  IMAD R75, R6.reuse, R54, R77 ;  /* 0x00000036064b7224 */ /* 0x040fe400078e024d */
[C---:B------:R-:W-:Y:S01]  /*3830*/  IMAD R77, R6.reuse, R56, R79 ;  /* 0x00000038064d7224 */ /* 0x040fe200078e024f */
[----:B------:R-:W-:Y:S01]  /*3840*/  IABS R79, R76 ;  /* 0x0000004c004f7213 */ /* 0x000fe20000000000 */
[----:B------:R-:W-:Y:S02]  /*3850*/  IMAD.MOV R8, RZ, RZ, -R8 ;  /* 0x000000ffff087224 */ /* 0x000fe400078e0a08 */
[----:B------:R-:W-:Y:S01]  /*3860*/  @!P6 IMAD.MOV R104, RZ, RZ, -R104 ;  /* 0x000000ffff68e224 */ /* 0x000fe200078e0a68 */
[C---:B------:R-:W-:Y:S01]  /*3870*/  ISETP.GT.U32.AND P6, PT, R6.reuse, R69, PT ;  /* 0x000000450600720c */ /* 0x040fe20003fc4070 */
[----:B------:R-:W-:-:S02]  /*3880*/  IMAD R57, R6, R8, R81 ;  /* 0x0000000806397224 */ /* 0x000fc400078e0251 */
[----:B------:R-:W-:Y:S01]  /*3890*/  @!P1 IMAD.IADD R61, R61, 0x1, -R6 ;  /* 0x000000013d3d9824 */ /* 0x000fe200078e0a06 */
[----:B------:R-:W-:Y:S01]  /*38a0*/  ISETP.GT.U32.AND P1, PT, R6, R73, PT ;  /* 0x000000490600720c */ /* 0x000fe20003f24070 */
[----:B------:R-:W-:-:S04]  /*38b0*/  IMAD.HI.U32 R2, R2, R79, RZ ;  /* 0x0000004f02027227 */ /* 0x000fc800078e00ff */
[--C-:B------:R-:W-:Y:S01]  /*38c0*/  @!P2 IMAD.IADD R63, R63, 0x1, -R6.reuse ;  /* 0x000000013f3fa824 */ /* 0x100fe200078e0a06 */
[C---:B------:R-:W-:Y:S01]  /*38d0*/  ISETP.GT.U32.AND P2, PT, R6.reuse, R75, PT ;  /* 0x0000004b0600720c */ /* 0x040fe20003f44070 */
[--C-:B------:R-:W-:Y:S01]  /*38e0*/  @!P3 IMAD.IADD R65, R65, 0x1, -R6.reuse ;  /* 0x000000014141b824 */ /* 0x100fe200078e0a06 */
[C---:B------:R-:W-:Y:S01]  /*38f0*/  ISETP.GT.U32.AND P3, PT, R6.reuse, R57, PT ;  /* 0x000000390600720c */ /* 0x040fe20003f64070 */
[----:B------:R-:W-:Y:S02]  /*3900*/  IMAD.MOV.U32 R102, RZ, RZ, R55 ;  /* 0x000000ffff667224 */ /* 0x000fe400078e0037 */
[----:B------:R-:W-:Y:S01]  /*3910*/  @!P0 IMAD.IADD R59, R59, 0x1, -R6 ;  /* 0x000000013b3b8824 */ /* 0x000fe200078e0a06 */
[C---:B------:R-:W-:Y:S01]  /*3920*/  ISETP.GT.U32.AND P0, PT, R6.reuse, R71, PT ;  /* 0x000000470600720c */ /* 0x040fe20003f04070 */
[----:B------:R-:W-:Y:S02]  /*3930*/  IMAD.MOV R2, RZ, RZ, -R2 ;  /* 0x000000ffff027224 */ /* 0x000fe400078e0a02 */
[----:B------:R-:W-:Y:S01]  /*3940*/  @!P4 IMAD.MOV R102, RZ, RZ, -R102 ;  /* 0x000000ffff66c224 */ /* 0x000fe200078e0a66 */
[C---:B------:R-:W-:Y:S01]  /*3950*/  ISETP.GT.U32.AND P4, PT, R6.reuse, R67, PT ;  /* 0x000000430600720c */ /* 0x040fe20003f84070 */
[----:B------:R-:W-:Y:S01]  /*3960*/  IMAD R55, R6, R2, R79 ;  /* 0x0000000206377224 */ /* 0x000fe200078e024f */
[----:B------:R-:W-:Y:S01]  /*3970*/  LOP3.LUT R2, R0, 0x40, RZ, 0xc0, !PT ;  /* 0x0000004000027812 */ /* 0x000fe200078ec0ff */
[--C-:B------:R-:W-:Y:S01]  /*3980*/  @!P6 IMAD.IADD R69, R69, 0x1, -R6.reuse ;  /* 0x000000014545e824 */ /* 0x100fe200078e0a06 */
[C---:B------:R-:W-:Y:S01]  /*3990*/  ISETP.GT.U32.AND P6, PT, R6.reuse, R77, PT ;  /* 0x0000004d0600720c */ /* 0x040fe20003fc4070 */
[--C-:B------:R-:W-:Y:S01]  /*39a0*/  @!P1 IMAD.IADD R73, R73, 0x1, -R6.reuse ;  /* 0x0000000149499824 */ /* 0x100fe200078e0a06 */
[----:B------:R-:W-:Y:S01]  /*39b0*/  ISETP.GT.U32.AND P1, PT, R6, R55, PT ;  /* 0x000000370600720c */ /* 0x000fe20003f24070 */
[--C-:B------:R-:W-:Y:S01]  /*39c0*/  @!P2 IMAD.IADD R75, R75, 0x1, -R6.reuse ;  /* 0x000000014b4ba824 */ /* 0x100fe200078e0a06 */
[----:B------:R-:W-:Y:S01]  /*39d0*/  ISETP.GE.AND P2, PT, R62, RZ, PT ;  /* 0x000000ff3e00720c */ /* 0x000fe20003f46270 */
[--C-:B------:R-:W-:Y:S01]  /*39e0*/  @!P3 IMAD.IADD R57, R57, 0x1, -R6.reuse ;  /* 0x000000013939b824 */ /* 0x100fe200078e0a06 */
[----:B------:R-:W-:Y:S01]  /*39f0*/  ISETP.GE.AND P3, PT, R64, RZ, PT ;  /* 0x000000ff4000720c */ /* 0x000fe20003f66270 */
[--C-:B------:R-:W-:Y:S01]  /*3a00*/  @!P0 IMAD.IADD R71, R71, 0x1, -R6.reuse ;  /* 0x0000000147478824 */ /* 0x100fe200078e0a06 */
[----:B------:R-:W-:Y:S01]  /*3a10*/  ISETP.GE.AND P0, PT, R60, RZ, PT ;  /* 0x000000ff3c00720c */ /* 0x000fe20003f06270 */
[----:B------:R-:W-:Y:S01]  /*3a20*/  @!P4 IMAD.IADD R67, R67, 0x1, -R6 ;  /* 0x000000014343c824 */ /* 0x000fe200078e0a06 */
[----:B------:R-:W-:Y:S01]  /*3a30*/  ISETP.GE.AND P4, PT, R58, RZ, PT ;  /* 0x000000ff3a00720c */ /* 0x000fe20003f86270 */
[----:B------:R-:W-:-:S02]  /*3a40*/  IMAD.MOV.U32 R106, RZ, RZ, R59 ;  /* 0x000000ffff6a7224 */ /* 0x000fc400078e003b */
[--C-:B------:R-:W-:Y:S01]  /*3a50*/  @!P6 IMAD.IADD R77, R77, 0x1, -R6.reuse ;  /* 0x000000014d4de824 */ /* 0x100fe200078e0a06 */
[----:B------:R-:W-:Y:S01]  /*3a60*/  ISETP.GE.AND P6, PT, R66, RZ, PT ;  /* 0x000000ff4200720c */ /* 0x000fe20003fc6270 */
[----:B------:R-:W-:Y:S01]  /*3a70*/  @!P1 IMAD.IADD R55, R55, 0x1, -R6 ;  /* 0x0000000137379824 */ /* 0x000fe200078e0a06 */
[C---:B------:R-:W-:Y:S01]  /*3a80*/  ISETP.GT.U32.AND P1, PT, R6.reuse, R71, PT ;  /* 0x000000470600720c */ /* 0x040fe20003f24070 */
[----:B------:R-:W-:Y:S01]  /*3a90*/  @!P5 IMAD.MOV R106, RZ, RZ, -R106 ;  /* 0x000000ffff6ad224 */ /* 0x000fe200078e0a6a */
[C---:B------:R-:W-:Y:S01]  /*3aa0*/  ISETP.GT.U32.AND P5, PT, R6.reuse, R77, PT ;  /* 0x0000004d0600720c */ /* 0x040fe20003fa4070 */
[----:B------:R-:W-:Y:S02]  /*3ab0*/  IMAD.MOV.U32 R112, RZ, RZ, R65 ;  /* 0x000000ffff707224 */ /* 0x000fe400078e0041 */
[----:B------:R-:W-:Y:S02]  /*3ac0*/  IMAD.MOV.U32 R110, RZ, RZ, R63 ;  /* 0x000000ffff6e7224 */ /* 0x000fe400078e003f */
[----:B------:R-:W-:Y:S01]  /*3ad0*/  @!P2 IMAD.MOV R112, RZ, RZ, -R112 ;  /* 0x000000ffff70a224 */ /* 0x000fe200078e0a70 */
[C---:B------:R-:W-:Y:S01]  /*3ae0*/  ISETP.GT.U32.AND P2, PT, R6.reuse, R57, PT ;  /* 0x000000390600720c */ /* 0x040fe20003f44070 */
[----:B------:R-:W-:Y:S01]  /*3af0*/  @!P3 IMAD.MOV R67, RZ, RZ, -R67 ;  /* 0x000000ffff43b224 */ /* 0x000fe200078e0a43 */
[----:B------:R-:W-:Y:S01]  /*3b00*/  ISETP.GT.U32.AND P3, PT, R6, R55, PT ;  /* 0x000000370600720c */ /* 0x000fe20003f64070 */
[----:B------:R-:W-:-:S02]  /*3b10*/  IMAD.MOV.U32 R108, RZ, RZ, R61 ;  /* 0x000000ffff6c7224 */ /* 0x000fc400078e003d */
[----:B------:R-:W-:Y:S01]  /*3b20*/  @!P0 IMAD.MOV R110, RZ, RZ, -R110 ;  /* 0x000000ffff6e8224 */ /* 0x000fe200078e0a6e */
[C---:B------:R-:W-:Y:S01]  /*3b30*/  ISETP.GT.U32.AND P0, PT, R6.reuse, R75, PT ;  /* 0x0000004b0600720c */ /* 0x040fe20003f04070 */
[----:B------:R-:W-:Y:S01]  /*3b40*/  @!P4 IMAD.MOV R108, RZ, RZ, -R108 ;  /* 0x000000ffff6cc224 */ /* 0x000fe200078e0a6c */
[----:B------:R-:W-:Y:S01]  /*3b50*/  ISETP.GT.U32.AND P4, PT, R6, R73, PT ;  /* 0x000000490600720c */ /* 0x000fe20003f84070 */
[----:B------:R-:W-:Y:S01]  /*3b60*/  @!P6 IMAD.MOV R69, RZ, RZ, -R69 ;  /* 0x000000ffff45e224 */ /* 0x000fe200078e0a45 */
[----:B------:R-:W-:Y:S01]  /*3b70*/  ISETP.GE.AND P6, PT, R68, RZ, PT ;  /* 0x000000ff4400720c */ /* 0x000fe20003fc6270 */
[--C-:B------:R-:W-:Y:S01]  /*3b80*/  @!P5 IMAD.IADD R77, R77, 0x1, -R6.reuse ;  /* 0x000000014d4dd824 */ /* 0x100fe200078e0a06 */
[----:B------:R-:W-:Y:S01]  /*3b90*/  ISETP.GE.AND P5, PT, R76, RZ, PT ;  /* 0x000000ff4c00720c */ /* 0x000fe20003fa6270 */
[--C-:B------:R-:W-:Y:S01]  /*3ba0*/  @!P1 IMAD.IADD R71, R71, 0x1, -R6.reuse ;  /* 0x0000000147479824 */ /* 0x100fe200078e0a06 */
[----:B------:R-:W-:Y:S01]  /*3bb0*/  ISETP.GE.AND P1, PT, R7, RZ, PT ;  /* 0x000000ff0700720c */ /* 0x000fe20003f26270 */
[--C-:B------:R-:W-:Y:S01]  /*3bc0*/  @!P2 IMAD.IADD R57, R57, 0x1, -R6.reuse ;  /* 0x000000013939a824 */ /* 0x100fe200078e0a06 */
[----:B------:R-:W-:Y:S01]  /*3bd0*/  ISETP.GE.AND P2, PT, R74, RZ, PT ;  /* 0x000000ff4a00720c */ /* 0x000fe20003f46270 */
[--C-:B------:R-:W-:Y:S01]  /*3be0*/  @!P3 IMAD.IADD R55, R55, 0x1, -R6.reuse ;  /* 0x000000013737b824 */ /* 0x100fe200078e0a06 */
[----:B------:R-:W-:Y:S01]  /*3bf0*/  ISETP.NE.AND P3, PT, R25, RZ, PT ;  /* 0x000000ff1900720c */ /* 0x000fe20003f65270 */
[--C-:B------:R-:W-:Y:S01]  /*3c00*/  @!P0 IMAD.IADD R75, R75, 0x1, -R6.reuse ;  /* 0x000000014b4b8824 */ /* 0x100fe200078e0a06 */
[----:B------:R-:W-:Y:S01]  /*3c10*/  ISETP.GE.AND P0, PT, R72, RZ, PT ;  /* 0x000000ff4800720c */ /* 0x000fe20003f06270 */
[----:B------:R-:W-:Y:S01]  /*3c20*/  IMAD R25, R78, UR60, RZ ;  /* 0x0000003c4e197c24 */ /* 0x000fe2000f8e02ff */
[----:B------:R-:W-:Y:S01]  /*3c30*/  SEL R9, R53, R9, !P3 ;  /* 0x0000000935097207 */ /* 0x000fe20005800000 */
[----:B------:R-:W-:Y:S01]  /*3c40*/  @!P4 IMAD.IADD R73, R73, 0x1, -R6 ;  /* 0x000000014949c824 */ /* 0x000fe200078e0a06 */
[C---:B------:R-:W-:Y:S01]  /*3c50*/  SEL R10, R53.reuse, R10, !P3 ;  /* 0x0000000a350a7207 */ /* 0x040fe20005800000 */
[----:B------:R-:W-:Y:S01]  /*3c60*/  IMAD.MOV.U32 R6, RZ, RZ, R55 ;  /* 0x000000ffff067224 */ /* 0x000fe200078e0037 */
[----:B------:R-:W-:Y:S01]  /*3c70*/  SEL R18, R53, R18, !P3 ;  /* 0x0000001235127207 */ /* 0x000fe20005800000 */
[----:B------:R-:W-:Y:S01]  /*3c80*/  IMAD R7, R4, UR5, RZ ;  /* 0x0000000504077c24 */ /* 0x000fe2000f8e02ff */
[----:B------:R-:W-:Y:S01]  /*3c90*/  ULDC UR5, c[0x0][0x240] ;  /* 0x0000900000057ab9 */ /* 0x000fe20000000800 */
[----:B------:R-:W-:Y:S01]  /*3ca0*/  @!P6 IMAD.MOV R71, RZ, RZ, -R71 ;  /* 0x000000ffff47e224 */ /* 0x000fe200078e0a47 */
[----:B------:R-:W-:Y:S01]  /*3cb0*/  LEA R8, P6, R25, UR10, 0x1 ;  /* 0x0000000a19087c11 */ /* 0x000fe2000f8c08ff */
[----:B------:R-:W-:Y:S01]  /*3cc0*/  IMAD.MOV.U32 R128, RZ, RZ, R57 ;  /* 0x000000ffff807224 */ /* 0x000fe200078e0039 */
[----:B------:R-:W-:Y:S01]  /*3cd0*/  SEL R54, R53, R11, !P3 ;  /* 0x0000000b35367207 */ /* 0x000fe20005800000 */
[----:B------:R-:W-:Y:S01]  /*3ce0*/  @!P5 IMAD.MOV R6, RZ, RZ, -R6 ;  /* 0x000000ffff06d224 */ /* 0x000fe200078e0a06 */
[----:B------:R-:W-:Y:S01]  /*3cf0*/  ISETP.GE.AND P4, PT, R70, RZ, PT ;  /* 0x000000ff4600720c */ /* 0x000fe20003f86270 */
[----:B------:R-:W-:Y:S01]  /*3d00*/  IMAD R9, R9, UR5, RZ ;  /* 0x0000000509097c24 */ /* 0x000fe2000f8e02ff */
[C---:B------:R-:W-:Y:S01]  /*3d10*/  SEL R55, R53.reuse, R16, !P3 ;  /* 0x0000001035377207 */ /* 0x040fe20005800000 */
[----:B------:R-:W-:Y:S01]  /*3d20*/  @!P1 IMAD.MOV R128, RZ, RZ, -R128 ;  /* 0x000000ffff809224 */ /* 0x000fe200078e0a80 */
[----:B------:R-:W-:Y:S01]  /*3d30*/  SEL R57, R53, R19, !P3 ;  /* 0x0000001335397207 */ /* 0x000fe20005800000 */
[----:B------:R-:W-:Y:S01]  /*3d40*/  IMAD R19, R10, UR5, RZ ;  /* 0x000000050a137c24 */ /* 0x000fe2000f8e02ff */
[----:B------:R-:W-:Y:S01]  /*3d50*/  LEA.HI.X.SX32 R16, R25, UR11, 0x1, P6 ;  /* 0x0000000b19107c11 */ /* 0x000fe2000b0f0eff */
[----:B------:R-:W-:Y:S01]  /*3d60*/  @!P2 IMAD.MOV R77, RZ, RZ, -R77 ;  /* 0x000000ffff4da224 */ /* 0x000fe200078e0a4d */
[C---:B------:R-:W-:Y:S01]  /*3d70*/  SEL R56, R53.reuse, R17, !P3 ;  /* 0x0000001135387207 */ /* 0x040fe20005800000 */
[----:B------:R-:W-:Y:S01]  /*3d80*/  IMAD R25, R18, UR5, RZ ;  /* 0x0000000512197c24 */ /* 0x000fe2000f8e02ff */
[C---:B------:R-:W-:Y:S01]  /*3d90*/  SEL R20, R53.reuse, R20, !P3 ;  /* 0x0000001435147207 */ /* 0x040fe20005800000 */
[----:B------:R-:W-:Y:S01]  /*3da0*/  @!P0 IMAD.MOV R75, RZ, RZ, -R75 ;  /* 0x000000ffff4b8224 */ /* 0x000fe200078e0a4b */
[C---:B------:R-:W-:Y:S01]  /*3db0*/  SEL R58, R53.reuse, R21, !P3 ;  /* 0x00000015353a7207 */ /* 0x040fe20005800000 */
[----:B------:R-:W-:Y:S01]  /*3dc0*/  IMAD R21, R54, UR5, RZ ;  /* 0x0000000536157c24 */ /* 0x000fe2000f8e02ff */
[----:B------:R-:W-:Y:S01]  /*3dd0*/  SEL R126, R53, R6, !P3 ;  /* 0x00000006357e7207 */ /* 0x000fe20005800000 */
[----:B------:R-:W-:Y:S01]  /*3de0*/  IMAD R55, R55, UR5, RZ ;  /* 0x0000000537377c24 */ /* 0x000fe2000f8e02ff */
[----:B------:R-:W-:Y:S01]  /*3df0*/  LEA R4, P1, R5, UR8, 0x1 ;  /* 0x0000000805047c11 */ /* 0x000fe2000f8208ff */
[----:B------:R-:W-:Y:S01]  /*3e00*/  @!P4 IMAD.MOV R73, RZ, RZ, -R73 ;  /* 0x000000ffff49c224 */ /* 0x000fe200078e0a49 */
[-C--:B------:R-:W-:Y:S01]  /*3e10*/  LEA R18, P2, R9, R8.reuse, 0x1 ;  /* 0x0000000809127211 */ /* 0x080fe200078408ff */
[----:B------:R-:W-:Y:S01]  /*3e20*/  IMAD R57, R57, UR5, RZ ;  /* 0x0000000539397c24 */ /* 0x000fe2000f8e02ff */
[----:B------:R-:W-:Y:S01]  /*3e30*/  LEA R6, P0, R7, UR8, 0x1 ;  /* 0x0000000807067c11 */ /* 0x000fe2000f8008ff */
[----:B------:R-:W-:Y:S01]  /*3e40*/  IMAD.SHL.U32 R0, R78, 0x2, RZ ;  /* 0x000000024e007824 */ /* 0x000fe200078e00ff */
[C---:B------:R-:W-:Y:S01]  /*3e50*/  SEL R59, R53.reuse, R23, !P3 ;  /* 0x00000017353b7207 */ /* 0x040fe20005800000 */
[----:B------:R-:W-:Y:S01]  /*3e60*/  IMAD R23, R56, UR5, RZ ;  /* 0x0000000538177c24 */ /* 0x000fe2000f8e02ff */
[----:B------:R-:W-:Y:S01]  /*3e70*/  SEL R60, R53, R27, !P3 ;  /* 0x0000001b353c7207 */ /* 0x000fe20005800000 */
[----:B------:R-:W-:Y:S01]  /*3e80*/  IMAD R27, R20, UR5, RZ ;  /* 0x00000005141b7c24 */ /* 0x000fe2000f8e02ff */
[-C--:B------:R-:W-:Y:S01]  /*3e90*/  LEA R10, P6, R19, R8.reuse, 0x1 ;  /* 0x00000008130a7211 */ /* 0x080fe200078c08ff */
[----:B------:R0:W-:Y:S01]  /*3ea0*/  STL [R1+0x108], R18 ;  /* 0x0001081201007387 */ /* 0x0001e20000100800 */
[----:B------:R-:W-:Y:S01]  /*3eb0*/  LEA.HI.X.SX32 R5, R5, UR9, 0x1, P1 ;  /* 0x0000000905057c11 */ /* 0x000fe200088f0eff */
[----:B------:R-:W-:Y:S01]  /*3ec0*/  IMAD R59, R59, UR5, RZ ;  /* 0x000000053b3b7c24 */ /* 0x000fe2000f8e02ff */
[----:B------:R-:W-:Y:S01]  /*3ed0*/  LEA.HI.X.SX32 R7, R7, UR9, 0x1, P0 ;  /* 0x0000000907077c11 */ /* 0x000fe200080f0eff */
[----:B------:R1:W-:Y:S01]  /*3ee0*/  STL [R1+0x110], R10 ;  /* 0x0001100a01007387 */ /* 0x0003e20000100800 */
[----:B------:R-:W-:Y:S01]  /*3ef0*/  LEA R20, P1, R21, R8, 0x1 ;  /* 0x0000000815147211 */ /* 0x000fe200078208ff */
[----:B------:R-:W-:Y:S01]  /*3f00*/  IMAD R2, R2, 0x80, R0 ;  /* 0x0000008002027824 */ /* 0x000fe200078e0200 */
[C---:B------:R-:W-:Y:S01]  /*3f10*/  SEL R22, R53.reuse, R22, !P3 ;  /* 0x0000001635167207 */ /* 0x040fe20005800000 */
[----:B------:R-:W-:Y:S01]  /*3f20*/  IMAD R141, R126, UR5, RZ ;  /* 0x000000057e8d7c24 */ /* 0x000fe2000f8e02ff */
[----:B------:R-:W-:Y:S01]  /*3f30*/  SEL R24, R53, R24, !P3 ;  /* 0x0000001835187207 */ /* 0x000fe20005800000 */
[----:B------:R2:W-:Y:S01]  /*3f40*/  STL [R1+0x118], R20 ;  /* 0x0001181401007387 */ /* 0x0005e20000100800 */
[----:B0-----:R-:W-:Y:S01]  /*3f50*/  LEA R18, P0, R55, R8, 0x1 ;  /* 0x0000000837127211 */ /* 0x001fe200078008ff */
[----:B------:R-:W-:Y:S01]  /*3f60*/  UIADD3 UR11, UP0, UR20, 0x80, URZ ;  /* 0x00000080140b7890 */ /* 0x000fe2000ff1e03f */
[----:B------:R-:W-:Y:S01]  /*3f70*/  SEL R26, R53, R26, !P3 ;  /* 0x0000001a351a7207 */ /* 0x000fe20005800000 */
[----:B------:R-:W-:Y:S01]  /*3f80*/  UMOV UR8, URZ ;  /* 0x0000003f00087c82 */ /* 0x000fe20008000000 */
[----:B-1----:R-:W-:Y:S01]  /*3f90*/  LEA R10, P5, R23, R8, 0x1 ;  /* 0x00000008170a7211 */ /* 0x002fe200078a08ff */
[----:B------:R0:W-:Y:S01]  /*3fa0*/  STL [R1+0x120], R18 ;  /* 0x0001201201007387 */ /* 0x0001e20000100800 */
[C---:B------:R-:W-:Y:S01]  /*3fb0*/  SEL R28, R53.reuse, R28, !P3 ;  /* 0x0000001c351c7207 */ /* 0x040fe20005800000 */
[----:B------:R-:W-:Y:S01]  /*3fc0*/  USHF.L.U32 UR60, UR60, 0x6, URZ ;  /* 0x000000063c3c7899 */ /* 0x000fe2000800063f */
[----:B------:R-:W-:Y:S01]  /*3fd0*/  SEL R61, R53, R29, !P3 ;  /* 0x0000001d353d7207 */ /* 0x000fe20005800000 */
[----:B------:R1:W-:Y:S01]  /*3fe0*/  STL [R1+0x128], R10 ;  /* 0x0001280a01007387 */ /* 0x0003e20000100800 */
[----:B--2---:R-:W-:Y:S01]  /*3ff0*/  LEA R20, P4, R25, R8, 0x1 ;  /* 0x0000000819147211 */ /* 0x004fe200078808ff */
[----:B------:R-:W-:Y:S01]  /*4000*/  IMAD R29, R58, UR5, RZ ;  /* 0x000000053a1d7c24 */ /* 0x000fe2000f8e02ff */
[----:B------:R-:W-:Y:S01]  /*4010*/  SEL R30, R53, R30, !P3 ;  /* 0x0000001e351e7207 */ /* 0x000fe20005800000 */
[----:B------:R-:W-:Y:S01]  /*4020*/  IMAD R61, R61, UR5, RZ ;  /* 0x000000053d3d7c24 */ /* 0x000fe2000f8e02ff */
[----:B------:R-:W-:Y:S01]  /*4030*/  SEL R62, R53, R31, !P3 ;  /* 0x0000001f353e7207 */ /* 0x000fe20005800000 */
[----:B------:R-:W-:Y:S01]  /*4040*/  STL [R1+0x130], R20 ;  /* 0x0001301401007387 */ /* 0x000fe20000100800 */
[----:B0-----:R-:W-:Y:S01]  /*4050*/  LEA.HI.X.SX32 R18, R9, R16, 0x1, P2 ;  /* 0x0000001009127211 */ /* 0x001fe200010f0eff */
[----:B------:R-:W-:Y:S01]  /*4060*/  IMAD R31, R22, UR5, RZ ;  /* 0x00000005161f7c24 */ /* 0x000fe2000f8e02ff */
[C---:B------:R-:W-:Y:S01]  /*4070*/  SEL R32, R53.reuse, R32, !P3 ;  /* 0x0000002035207207 */ /* 0x040fe20005800000 */
[----:B------:R-:W-:Y:S01]  /*4080*/  UIADD3.X UR12, UR8, 0x40000040, URZ, UP0, !UPT ;  /* 0x40000040080c7890 */ /* 0x000fe200087fe43f */
[C---:B------:R-:W-:Y:S01]  /*4090*/  SEL R63, R53.reuse, R33, !P3 ;  /* 0x00000021353f7207 */ /* 0x040fe20005800000 */
[----:B------:R0:W-:Y:S01]  /*40a0*/  STL [R1+0x104], R18 ;  /* 0x0001041201007387 */ /* 0x0001e20000100800 */
[C---:B------:R-:W-:Y:S01]  /*40b0*/  SEL R34, R53.reuse, R34, !P3 ;  /* 0x0000002235227207 */ /* 0x040fe20005800000 */
[----:B------:R-:W-:Y:S01]  /*40c0*/  IMAD R33, R24, UR5, RZ ;  /* 0x0000000518217c24 */ /* 0x000fe2000f8e02ff */
[C---:B------:R-:W-:Y:S01]  /*40d0*/  SEL R64, R53.reuse, R35, !P3 ;  /* 0x0000002335407207 */ /* 0x040fe20005800000 */
[----:B------:R-:W-:Y:S01]  /*40e0*/  IMAD R35, R26, UR5, RZ ;  /* 0x000000051a237c24 */ /* 0x000fe2000f8e02ff */
[----:B------:R-:W-:Y:S01]  /*40f0*/  SEL R36, R53, R36, !P3 ;  /* 0x0000002435247207 */ /* 0x000fe20005800000 */
[----:B------:R-:W-:Y:S01]  /*4100*/  IMAD R63, R63, UR5, RZ ;  /* 0x000000053f3f7c24 */ /* 0x000fe2000f8e02ff */
[C---:B------:R-:W-:Y:S01]  /*4110*/  SEL R65, R53.reuse, R37, !P3 ;  /* 0x0000002535417207 */ /* 0x040fe20005800000 */
[----:B------:R-:W-:Y:S01]  /*4120*/  IMAD R37, R60, UR5, RZ ;  /* 0x000000053c257c24 */ /* 0x000fe2000f8e02ff */
[C---:B------:R-:W-:Y:S01]  /*4130*/  SEL R38, R53.reuse, R38, !P3 ;  /* 0x0000002635267207 */ /* 0x040fe20005800000 */
[----:B------:R-:W-:Y:S01]  /*4140*/  UMOV UR9, URZ ;  /* 0x0000003f00097c82 */ /* 0x000fe20008000000 */
[C---:B------:R-:W-:Y:S01]  /*4150*/  SEL R66, R53.reuse, R39, !P3 ;  /* 0x0000002735427207 */ /* 0x040fe20005800000 */
[----:B------:R-:W-:Y:S01]  /*4160*/  IMAD R39, R28, UR5, RZ ;  /* 0x000000051c277c24 */ /* 0x000fe2000f8e02ff */
[----:B------:R-:W-:Y:S01]  /*4170*/  SEL R40, R53, R40, !P3 ;  /* 0x0000002835287207 */ /* 0x000fe20005800000 */
[----:B------:R-:W-:Y:S01]  /*4180*/  IMAD R65, R65, UR5, RZ ;  /* 0x0000000541417c24 */ /* 0x000fe2000f8e02ff */
[C---:B------:R-:W-:Y:S01]  /*4190*/  SEL R68, R53.reuse, R41, !P3 ;  /* 0x0000002935447207 */ /* 0x040fe20005800000 */
[----:B------:R-:W-:Y:S01]  /*41a0*/  IMAD R41, R30, UR5, RZ ;  /* 0x000000051e297c24 */ /* 0x000fe2000f8e02ff */
[C---:B------:R-:W-:Y:S01]  /*41b0*/  SEL R42, R53.reuse, R42, !P3 ;  /* 0x0000002a352a7207 */ /* 0x040fe20005800000 */
[----:B------:R-:W-:Y:S01]  /*41c0*/  USHF.R.S32.HI UR10, URZ, 0x1f, UR60 ;  /* 0x0000001f3f0a7899 */ /* 0x000fe2000801143c */
[C---:B------:R-:W-:Y:S01]  /*41d0*/  SEL R70, R53.reuse, R43, !P3 ;  /* 0x0000002b35467207 */ /* 0x040fe20005800000 */
[----:B------:R-:W-:Y:S01]  /*41e0*/  IMAD R43, R62, UR5, RZ ;  /* 0x000000053e2b7c24 */ /* 0x000fe2000f8e02ff */
[C---:B------:R-:W-:Y:S01]  /*41f0*/  SEL R44, R53.reuse, R44, !P3 ;  /* 0x0000002c352c7207 */ /* 0x040fe20005800000 */
[----:B------:R-:W-:Y:S01]  /*4200*/  UMOV UR8, UR11 ;  /* 0x0000000b00087c82 */ /* 0x000fe20008000000 */
[C---:B------:R-:W-:Y:S01]  /*4210*/  SEL R72, R53.reuse, R45, !P3 ;  /* 0x0000002d35487207 */ /* 0x040fe20005800000 */
[----:B------:R-:W-:Y:S01]  /*4220*/  IMAD R45, R32, UR5, RZ ;  /* 0x00000005202d7c24 */ /* 0x000fe2000f8e02ff */
[----:B------:R-:W-:-:S02]  /*4230*/  SEL R46, R53, R46, !P3 ;  /* 0x0000002e352e7207 */ /* 0x000fc40005800000 */
[C---:B------:R-:W-:Y:S01]  /*4240*/  SEL R74, R53.reuse, R47, !P3 ;  /* 0x0000002f354a7207 */ /* 0x040fe20005800000 */
[----:B------:R-:W-:Y:S01]  /*4250*/  IMAD R47, R34, UR5, RZ ;  /* 0x00000005222f7c24 */ /* 0x000fe2000f8e02ff */
        /* <DEDUP_REMOVED lines=56> */
[----:B------:R-:W-:Y:S01]  /*45e0*/  SEL R128, R53, R128, !P3 ;  /* 0x0000008035807207 */ /* 0x000fe20005800000 */
[----:B------:R-:W-:Y:S01]  /*45f0*/  IMAD R53, R38, UR5, RZ ;  /* 0x0000000526357c24 */ /* 0x000fe2000f8e02ff */
[----:B-1----:R-:W-:Y:S01]  /*4600*/  LEA R10, P3, R57, R8, 0x1 ;  /* 0x00000008390a7211 */ /* 0x002fe200078608ff */
[----:B------:R-:W-:Y:S01]  /*4610*/  IMAD R119, R104, UR5, RZ ;  /* 0x0000000568777c24 */ /* 0x000fe2000f8e02ff */
[----:B------:R-:W-:Y:S01]  /*4620*/  LEA.HI.X.SX32 R9, R19, R16, 0x1, P6 ;  /* 0x0000001013097211 */ /* 0x000fe200030f0eff */
[----:B------:R-:W-:Y:S01]  /*4630*/  IMAD R121, R106, UR5, RZ ;  /* 0x000000056a797c24 */ /* 0x000fe2000f8e02ff */
[----:B0-----:R-:W-:Y:S01]  /*4640*/  LEA R18, P2, R27, R8, 0x1 ;  /* 0x000000081b127211 */ /* 0x001fe200078408ff */
[----:B------:R0:W-:Y:S01]  /*4650*/  STL [R1+0x138], R10 ;  /* 0x0001380a01007387 */ /* 0x0001e20000100800 */
[----:B------:R-:W-:Y:S01]  /*4660*/  IMAD R123, R108, UR5, RZ ;  /* 0x000000056c7b7c24 */ /* 0x000fe2000f8e02ff */
[----:B------:R-:W-:Y:S01]  /*4670*/  LOP3.LUT R3, R0, 0x90, R3, 0x78, !PT ;  /* 0x0000009000037812 */ /* 0x000fe200078e7803 */
[----:B------:R-:W-:Y:S01]  /*4680*/  IMAD R125, R110, UR5, RZ ;  /* 0x000000056e7d7c24 */ /* 0x000fe2000f8e02ff */
[----:B------:R1:W-:Y:S01]  /*4690*/  STL [R1+0x10c], R9 ;  /* 0x00010c0901007387 */ /* 0x0003e20000100800 */
[----:B------:R-:W-:Y:S01]  /*46a0*/  IMAD R127, R112, UR5, RZ ;  /* 0x00000005707f7c24 */ /* 0x000fe2000f8e02ff */
[----:B------:R-:W2:Y:S01]  /*46b0*/  LDC R0, c[0x0][0x238] ;  /* 0x00008e00ff007b82 */ /* 0x000ea20000000800 */
[----:B------:R-:W-:Y:S01]  /*46c0*/  IMAD R129, R114, UR5, RZ ;  /* 0x0000000572817c24 */ /* 0x000fe2000f8e02ff */
[----:B------:R3:W-:Y:S01]  /*46d0*/  STL [R1+0x140], R18 ;  /* 0x0001401201007387 */ /* 0x0007e20000100800 */
[----:B------:R-:W-:Y:S01]  /*46e0*/  IMAD R131, R116, UR5, RZ ;  /* 0x0000000574837c24 */ /* 0x000fe2000f8e02ff */
[----:B0-----:R-:W-:Y:S01]  /*46f0*/  LEA.HI.X.SX32 R10, R21, R16, 0x1, P1 ;  /* 0x00000010150a7211 */ /* 0x001fe200008f0eff */
[----:B------:R-:W-:-:S02]  /*4700*/  IMAD R133, R118, UR5, RZ ;  /* 0x0000000576857c24 */ /* 0x000fc4000f8e02ff */
[----:B------:R-:W-:Y:S01]  /*4710*/  IMAD R135, R120, UR5, RZ ;  /* 0x0000000578877c24 */ /* 0x000fe2000f8e02ff */
[----:B-1----:R-:W-:Y:S01]  /*4720*/  LEA R9, P1, R29, R8, 0x1 ;  /* 0x000000081d097211 */ /* 0x002fe200078208ff */
[----:B------:R0:W-:Y:S01]  /*4730*/  STL [R1+0x114], R10 ;  /* 0x0001140a01007387 */ /* 0x0001e20000100800 */
[----:B------:R-:W-:Y:S01]  /*4740*/  IMAD R137, R122, UR5, RZ ;  /* 0x000000057a897c24 */ /* 0x000fe2000f8e02ff */
[----:B---3--:R-:W-:Y:S02]  /*4750*/  LEA.HI.X.SX32 R18, R55, R16, 0x1, P0 ;  /* 0x0000001037127211 */ /* 0x008fe400000f0eff */
[----:B------:R1:W-:Y:S01]  /*4760*/  STL [R1+0x148], R9 ;  /* 0x0001480901007387 */ /* 0x0003e20000100800 */
[----:B------:R-:W-:Y:S01]  /*4770*/  IMAD R139, R124, UR5, RZ ;  /* 0x000000057c8b7c24 */ /* 0x000fe2000f8e02ff */
[----:B------:R-:W-:Y:S01]  /*4780*/  CS2R R54, SRZ ;  /* 0x0000000000367805 */ /* 0x000fe2000001ff00 */
[----:B------:R-:W-:Y:S01]  /*4790*/  IMAD R143, R128, UR5, RZ ;  /* 0x00000005808f7c24 */ /* 0x000fe2000f8e02ff */
[----:B------:R3:W-:Y:S01]  /*47a0*/  STL [R1+0x11c], R18 ;  /* 0x00011c1201007387 */ /* 0x0007e20000100800 */
[----:B------:R-:W-:Y:S01]  /*47b0*/  UIADD3 UR5, UR4, 0x8000, URZ ;  /* 0x0000800004057890 */ /* 0x000fe2000fffe03f */
[----:B0-----:R-:W-:-:S03]  /*47c0*/  LEA R10, P0, R31, R8, 0x1 ;  /* 0x000000081f0a7211 */ /* 0x001fc600078008ff */
[----:B------:R-:W-:Y:S01]  /*47d0*/  USHF.R.U32.HI UR5, URZ, 0x4, UR5 ;  /* 0x000000043f057899 */ /* 0x000fe20008011605 */
[----:B-1----:R-:W-:Y:S01]  /*47e0*/  LEA.HI.X.SX32 R9, R23, R16, 0x1, P5 ;  /* 0x0000001017097211 */ /* 0x002fe200028f0eff */
[----:B------:R0:W-:Y:S01]  /*47f0*/  STL [R1+0x150], R10 ;  /* 0x0001500a01007387 */ /* 0x0001e20000100800 */
[C---:B--2---:R-:W-:Y:S01]  /*4800*/  IMAD R11, R0.reuse, 0x3f, RZ ;  /* 0x0000003f000b7824 */ /* 0x044fe200078e02ff */
[----:B------:R-:W-:Y:S01]  /*4810*/  USGXT.U32 UR22, UR5, 0xe ;  /* 0x0000000e0516789a */ /* 0x000fe20008000000 */
[----:B---3--:R-:W-:Y:S01]  /*4820*/  LEA R18, P5, R59, R8, 0x1 ;  /* 0x000000083b127211 */ /* 0x008fe200078a08ff */
[----:B------:R1:W-:Y:S01]  /*4830*/  STL [R1+0x124], R9 ;  /* 0x0001240901007387 */ /* 0x0003e20000100800 */
[C---:B------:R-:W-:Y:S01]  /*4840*/  IMAD R17, R0.reuse, 0x3e, RZ ;  /* 0x0000003e00117824 */ /* 0x040fe200078e02ff */
[----:B------:R-:W-:Y:S01]  /*4850*/  UIADD3 UR14, UP0, UR22, 0x2, URZ ;  /* 0x00000002160e7890 */ /* 0x000fe2000ff1e03f */
[C---:B------:R-:W-:Y:S01]  /*4860*/  IMAD R19, R0.reuse, 0x3d, RZ ;  /* 0x0000003d00137824 */ /* 0x040fe200078e02ff */
[----:B------:R2:W-:Y:S01]  /*4870*/  STL [R1+0x158], R18 ;  /* 0x0001581201007387 */ /* 0x0005e20000100800 */
[----:B------:R-:W-:Y:S01]  /*4880*/  IMAD R21, R0, 0x3c, RZ ;  /* 0x0000003c00157824 */ /* 0x000fe200078e02ff */
[----:B0-----:R-:W-:Y:S01]  /*4890*/  LEA.HI.X.SX32 R10, R25, R16, 0x1, P4 ;  /* 0x00000010190a7211 */ /* 0x001fe200020f0eff */
[----:B------:R-:W-:Y:S01]  /*48a0*/  UIADD3.X UR15, UR9, 0x40000040, URZ, UP0, !UPT ;  /* 0x40000040090f7890 */ /* 0x000fe200087fe43f */
[----:B------:R-:W-:Y:S01]  /*48b0*/  CS2R R24, SRZ ;  /* 0x0000000000187805 */ /* 0x000fe2000001ff00 */
[----:B------:R-:W-:Y:S01]  /*48c0*/  USHF.L.U32 UR5, UR60, 0x1, URZ ;  /* 0x000000013c057899 */ /* 0x000fe2000800063f */
[----:B-1----:R-:W-:Y:S01]  /*48d0*/  LEA R9, P4, R33, R8, 0x1 ;  /* 0x0000000821097211 */ /* 0x002fe200078808ff */
[----:B------:R0:W-:Y:S01]  /*48e0*/  STL [R1+0x12c], R10 ;  /* 0x00012c0a01007387 */ /* 0x0001e20000100800 */
[----:B------:R-:W-:Y:S01]  /*48f0*/  UMOV UR9, UR12 ;  /* 0x0000000c00097c82 */ /* 0x000fe20008000000 */
[----:B------:R-:W-:Y:S01]  /*4900*/  USHF.L.U64.HI UR60, UR60, 0x1, UR10 ;  /* 0x000000013c3c7899 */ /* 0x000fe2000801020a */
[----:B--2---:R-:W-:Y:S01]  /*4910*/  LEA.HI.X.SX32 R18, R57, R16, 0x1, P3 ;  /* 0x0000001039127211 */ /* 0x004fe200018f0eff */
[----:B------:R1:W-:Y:S01]  /*4920*/  STL [R1+0x160], R9 ;  /* 0x0001600901007387 */ /* 0x0003e20000100800 */
[----:B------:R-:W-:Y:S01]  /*4930*/  UIADD3.64 UR10, UR8, 0x180, URZ ;  /* 0x00000180080a7897 */ /* 0x000fe2000fffe03f */
[----:B------:R-:W-:Y:S01]  /*4940*/  CS2R R56, SRZ ;  /* 0x0000000000387805 */ /* 0x000fe2000001ff00 */
[----:B------:R-:W-:Y:S01]  /*4950*/  UIADD3.64 UR10, UR8, 0x280, URZ ;  /* 0x00000280080a7897 */ /* 0x000fe2000fffe03f */
[----:B------:R2:W-:Y:S01]  /*4960*/  STL [R1+0x134], R18 ;  /* 0x0001341201007387 */ /* 0x0005e20000100800 */
[----:B------:R-:W-:Y:S01]  /*4970*/  UIADD3.64 UR18, UR8, 0x200, URZ ;  /* 0x0000020008127897 */ /* 0x000fe2000fffe03f */
[----:B0-----:R-:W-:Y:S01]  /*4980*/  LEA R10, P3, R35, R8, 0x1 ;  /* 0x00000008230a7211 */ /* 0x001fe200078608ff */
[----:B------:R-:W-:-:S02]  /*4990*/  UIADD3.64 UR12, UR8, 0x80, URZ ;  /* 0x00000080080c7897 */ /* 0x000fc4000fffe03f */
[----:B------:R-:W-:Y:S01]  /*49a0*/  UIADD3.64 UR16, UR8, 0x100, URZ ;  /* 0x0000010008107897 */ /* 0x000fe2000fffe03f */
[----:B-1----:R-:W-:Y:S01]  /*49b0*/  LEA.HI.X.SX32 R9, R27, R16, 0x1, P2 ;  /* 0x000000101b097211 */ /* 0x002fe200010f0eff */
[----:B------:R0:W-:Y:S01]  /*49c0*/  STL [R1+0x168], R10 ;  /* 0x0001680a01007387 */ /* 0x0001e20000100800 */
[----:B------:R-:W-:Y:S01]  /*49d0*/  CS2R R26, SRZ ;  /* 0x00000000001a7805 */ /* 0x000fe2000001ff00 */
[----:B------:R-:W-:Y:S01]  /*49e0*/  UMOV UR10, UR14 ;  /* 0x0000000e000a7c82 */ /* 0x000fe20008000000 */
[----:B--2---:R-:W-:Y:S01]  /*49f0*/  LEA R18, P2, R37, R8, 0x1 ;  /* 0x0000000825127211 */ /* 0x004fe200078408ff */
[----:B------:R1:W-:Y:S01]  /*4a00*/  STL [R1+0x13c], R9 ;  /* 0x00013c0901007387 */ /* 0x0003e20000100800 */
[----:B------:R-:W-:Y:S01]  /*4a10*/  UMOV UR11, UR15 ;  /* 0x0000000f000b7c82 */ /* 0x000fe20008000000 */
[----:B------:R-:W-:Y:S02]  /*4a20*/  UIADD3.64 UR24, UR8, 0x300, URZ ;  /* 0x0000030008187897 */ /* 0x000fe4000fffe03f */
[----:B------:R2:W-:Y:S01]  /*4a30*/  STL [R1+0x170], R18 ;  /* 0x0001701201007387 */ /* 0x0005e20000100800 */
[----:B------:R-:W-:Y:S01]  /*4a40*/  UIADD3.64 UR28, UR8, 0x380, URZ ;  /* 0x00000380081c7897 */ /* 0x000fe2000fffe03f */
[----:B0-----:R-:W-:-:S02]  /*4a50*/  LEA.HI.X.SX32 R10, R29, R16, 0x1, P1 ;  /* 0x000000101d0a7211 */ /* 0x001fc400008f0eff */
[----:B------:R-:W-:Y:S01]  /*4a60*/  CS2R R28, SRZ ;  /* 0x00000000001c7805 */ /* 0x000fe2000001ff00 */
[----:B------:R-:W-:Y:S01]  /*4a70*/  UIADD3.64 UR32, UR8, 0x400, URZ ;  /* 0x0000040008207897 */ /* 0x000fe2000fffe03f */
[----:B-1----:R-:W-:Y:S01]  /*4a80*/  LEA R9, P1, R39, R8, 0x1 ;  /* 0x0000000827097211 */ /* 0x002fe200078208ff */
[----:B------:R0:W-:Y:S01]  /*4a90*/  STL [R1+0x144], R10 ;  /* 0x0001440a01007387 */ /* 0x0001e20000100800 */
[----:B------:R-:W-:Y:S01]  /*4aa0*/  UIADD3.64 UR36, UR8, 0x480, URZ ;  /* 0x0000048008247897 */ /* 0x000fe2000fffe03f */
[----:B--2---:R-:W-:Y:S02]  /*4ab0*/  LEA.HI.X.SX32 R18, R31, R16, 0x1, P0 ;  /* 0x000000101f127211 */ /* 0x004fe400000f0eff */
[----:B------:R1:W-:Y:S01]  /*4ac0*/  STL [R1+0x178], R9 ;  /* 0x0001780901007387 */ /* 0x0003e20000100800 */
[----:B------:R-:W-:Y:S01]  /*4ad0*/  CS2R R30, SRZ ;  /* 0x00000000001e7805 */ /* 0x000fe2000001ff00 */
[----:B------:R-:W-:Y:S02]  /*4ae0*/  UIADD3.64 UR40, UR8, 0x500, URZ ;  /* 0x0000050008287897 */ /* 0x000fe4000fffe03f */
        /* <DEDUP_REMOVED lines=8> */
[----:B------:R-:W-:Y:S01]  /*4b70*/  UIADD3.64 UR56, UR8, 0x700, URZ ;  /* 0x0000070008387897 */ /* 0x000fe2000fffe03f */
[----:B--2---:R-:W-:Y:S01]  /*4b80*/  LEA R18, P5, R41, R8, 0x1 ;  /* 0x0000000829127211 */ /* 0x004fe200078a08ff */
[----:B------:R1:W-:Y:S01]  /*4b90*/  STL [R1+0x154], R9 ;  /* 0x0001540901007387 */ /* 0x0003e20000100800 */
[----:B------:R-:W-:Y:S02]  /*4ba0*/  UIADD3.64 UR14, UR10, 0x2, URZ ;  /* 0x000000020a0e7897 */ /* 0x000fe4000fffe03f */
[----:B------:R-:W-:Y:S01]  /*4bb0*/  UIADD3.64 UR18, UR10, 0x4, URZ ;  /* 0x000000040a127897 */ /* 0x000fe2000fffe03f */
[----:B------:R2:W-:Y:S01]  /*4bc0*/  STL [R1+0x188], R18 ;  /* 0x0001881201007387 */ /* 0x0005e20000100800 */
[----:B0-----:R-:W-:-:S02]  /*4bd0*/  LEA.HI.X.SX32 R10, R33, R16, 0x1, P4 ;  /* 0x00000010210a7211 */ /* 0x001fc400020f0eff */
[----:B------:R-:W-:Y:S02]  /*4be0*/  CS2R R32, SRZ ;  /* 0x0000000000207805 */ /* 0x000fe4000001ff00 */
[----:B-1----:R-:W-:Y:S01]  /*4bf0*/  LEA R9, P4, R43, R8, 0x1 ;  /* 0x000000082b097211 */ /* 0x002fe200078808ff */
[----:B------:R0:W-:Y:S01]  /*4c00*/  STL [R1+0x15c], R10 ;  /* 0x00015c0a01007387 */ /* 0x0001e20000100800 */
[----:B--2---:R-:W-:-:S03]  /*4c10*/  LEA.HI.X.SX32 R18, R35, R16, 0x1, P3 ;  /* 0x0000001023127211 */ /* 0x004fc600018f0eff */
[----:B------:R1:W-:Y:S01]  /*4c20*/  STL [R1+0x190], R9 ;  /* 0x0001900901007387 */ /* 0x0003e20000100800 */
[----:B------:R-:W-:-:S03]  /*4c30*/  CS2R R34, SRZ ;  /* 0x0000000000227805 */ /* 0x000fc6000001ff00 */
[----:B------:R2:W-:Y:S01]  /*4c40*/  STL [R1+0x164], R18 ;  /* 0x0001641201007387 */ /* 0x0005e20000100800 */
[----:B0-----:R-:W-:Y:S02]  /*4c50*/  LEA R10, P3, R45, R8, 0x1 ;  /* 0x000000082d0a7211 */ /* 0x001fe400078608ff */
[----:B-1----:R-:W-:-:S03]  /*4c60*/  LEA.HI.X.SX32 R9, R37, R16, 0x1, P2 ;  /* 0x0000001025097211 */ /* 0x002fc600010f0eff */
[----:B------:R0:W-:Y:S01]  /*4c70*/  STL [R1+0x198], R10 ;  /* 0x0001980a01007387 */ /* 0x0001e20000100800 */
[----:B------:R-:W-:Y:S02]  /*4c80*/  CS2R R36, SRZ ;  /* 0x0000000000247805 */ /* 0x000fe4000001ff00 */
[----:B--2---:R-:W-:Y:S01]  /*4c90*/  LEA R18, P2, R63, R8, 0x1 ;  /* 0x000000083f127211 */ /* 0x004fe200078408ff */
[----:B------:R1:W-:Y:S04]  /*4ca0*/  STL [R1+0x16c], R9 ;  /* 0x00016c0901007387 */ /* 0x0003e80000100800 */
[----:B------:R2:W-:Y:S01]  /*4cb0*/  STL [R1+0x1a0], R18 ;  /* 0x0001a01201007387 */ /* 0x0005e20000100800 */
[----:B0-----:R-:W-:Y:S02]  /*4cc0*/  LEA.HI.X.SX32 R10, R39, R16, 0x1, P1 ;  /* 0x00000010270a7211 */ /* 0x001fe400008f0eff */
[----:B------:R-:W-:-:S02]  /*4cd0*/  CS2R R38, SRZ ;  /* 0x0000000000267805 */ /* 0x000fc4000001ff00 */
        /* <DEDUP_REMOVED lines=217> */
[-C--:B------:R-:W-:Y:S02]  /*5a70*/  LEA.HI.X.SX32 R8, R135, R16.reuse, 0x1, P4 ;  /* 0x0000001087087211 */ /* 0x080fe400020f0eff */
[----:B------:R-:W-:Y:S02]  /*5a80*/  CS2R R134, SRZ ;  /* 0x0000000000867805 */ /* 0x000fe4000001ff00 */
[-C--:B-1----:R-:W-:Y:S01]  /*5a90*/  LEA.HI.X.SX32 R9, R133, R16.reuse, 0x1, P5 ;  /* 0x0000001085097211 */ /* 0x082fe200028f0eff */
[----:B------:R0:W-:Y:S01]  /*5aa0*/  STL [R1+0x304], R10 ;  /* 0x0003040a01007387 */ /* 0x0001e20000100800 */
[----:B------:R-:W-:Y:S02]  /*5ab0*/  CS2R R132, SRZ ;  /* 0x0000000000847805 */ /* 0x000fe4000001ff00 */
[----:B--2---:R-:W-:Y:S01]  /*5ac0*/  LEA.HI.X.SX32 R18, R137, R16, 0x1, P3 ;  /* 0x0000001089127211 */ /* 0x004fe200018f0eff */
[----:B------:R-:W-:Y:S01]  /*5ad0*/  STL [R1+0x2d8], R9 ;  /* 0x0002d80901007387 */ /* 0x000fe20000100800 */
[----:B------:R-:W-:-:S03]  /*5ae0*/  CS2R R136, SRZ ;  /* 0x0000000000887805 */ /* 0x000fc6000001ff00 */
[----:B------:R1:W-:Y:S01]  /*5af0*/  STL [R1+0x2e0], R8 ;  /* 0x0002e00801007387 */ /* 0x0003e20000100800 */
[-C--:B0-----:R-:W-:Y:S02]  /*5b00*/  LEA.HI.X.SX32 R10, R139, R16.reuse, 0x1, P2 ;  /* 0x000000108b0a7211 */ /* 0x081fe400010f0eff */
[----:B------:R-:W-:Y:S01]  /*5b10*/  CS2R R138, SRZ ;  /* 0x00000000008a7805 */ /* 0x000fe2000001ff00 */
[----:B------:R0:W-:Y:S04]  /*5b20*/  STL [R1+0x2e8], R18 ;  /* 0x0002e81201007387 */ /* 0x0001e80000100800 */
[----:B------:R2:W-:Y:S01]  /*5b30*/  STL [R1+0x2f0], R10 ;  /* 0x0002f00a01007387 */ /* 0x0005e20000100800 */
[----:B-1----:R-:W-:Y:S01]  /*5b40*/  IMAD.WIDE R8, R11, 0x2, R4 ;  /* 0x000000020b087825 */ /* 0x002fe200078e0204 */
[----:B0-----:R-:W-:-:S02]  /*5b50*/  LEA.HI.X.SX32 R18, R141, R16, 0x1, P1 ;  /* 0x000000108d127211 */ /* 0x001fc400008f0eff */
[----:B------:R-:W-:Y:S02]  /*5b60*/  CS2R R140, SRZ ;  /* 0x00000000008c7805 */ /* 0x000fe4000001ff00 */
[----:B------:R-:W-:Y:S02]  /*5b70*/  LEA.HI.X.SX32 R16, R143, R16, 0x1, P0 ;  /* 0x000000108f107211 */ /* 0x000fe400000f0eff */
[----:B------:R-:W-:Y:S01]  /*5b80*/  CS2R R142, SRZ ;  /* 0x00000000008e7805 */ /* 0x000fe2000001ff00 */
[----:B--2---:R-:W-:Y:S01]  /*5b90*/  IMAD.WIDE R10, R11, 0x2, R6 ;  /* 0x000000020b0a7825 */ /* 0x004fe200078e0206 */
[----:B------:R0:W-:Y:S04]  /*5ba0*/  STL [R1+0x2f8], R18 ;  /* 0x0002f81201007387 */ /* 0x0001e80000100800 */
[----:B------:R-:W-:Y:S04]  /*5bb0*/  STL [R1+0x30c], R8 ;  /* 0x00030c0801007387 */ /* 0x000fe80000100800 */
[----:B------:R-:W-:Y:S01]  /*5bc0*/  STL [R1+0x300], R16 ;  /* 0x0003001001007387 */ /* 0x000fe20000100800 */
[----:B0-----:R-:W-:-:S03]  /*5bd0*/  IMAD R18, R0, 0x24, RZ ;  /* 0x0000002400127824 */ /* 0x001fc600078e02ff */
[----:B------:R0:W-:Y:S04]  /*5be0*/  STL [R1+0x308], R9 ;  /* 0x0003080901007387 */ /* 0x0001e80000100800 */
[----:B------:R-:W-:Y:S04]  /*5bf0*/  STL [R1+0x314], R10 ;  /* 0x0003140a01007387 */ /* 0x000fe80000100800 */
[----:B------:R1:W-:Y:S01]  /*5c00*/  STL [R1+0x310], R11 ;  /* 0x0003100b01007387 */ /* 0x0003e20000100800 */
[----:B0-----:R-:W-:-:S05]  /*5c10*/  IMAD.WIDE R8, R17, 0x2, R4 ;  /* 0x0000000211087825 */ /* 0x001fca00078e0204 */
[----:B------:R-:W-:Y:S01]  /*5c20*/  STL [R1+0x31c], R8 ;  /* 0x00031c0801007387 */ /* 0x000fe20000100800 */
[----:B-1----:R-:W-:-:S03]  /*5c30*/  IMAD.WIDE R10, R17, 0x2, R6 ;  /* 0x00000002110a7825 */ /* 0x002fc600078e0206 */
[----:B------:R0:W-:Y:S01]  /*5c40*/  STL [R1+0x318], R9 ;  /* 0x0003180901007387 */ /* 0x0001e20000100800 */
[----:B------:R-:W-:-:S03]  /*5c50*/  IMAD.WIDE R16, R19, 0x2, R6 ;  /* 0x0000000213107825 */ /* 0x000fc600078e0206 */
[----:B------:R-:W-:Y:S04]  /*5c60*/  STL [R1+0x324], R10 ;  /* 0x0003240a01007387 */ /* 0x000fe80000100800 */
[----:B------:R1:W-:Y:S01]  /*5c70*/  STL [R1+0x320], R11 ;  /* 0x0003200b01007387 */ /* 0x0003e20000100800 */
[----:B0-----:R-:W-:-:S04]  /*5c80*/  IMAD.WIDE R8, R19, 0x2, R4 ;  /* 0x0000000213087825 */ /* 0x001fc800078e0204 */
[----:B------:R-:W-:Y:S01]  /*5c90*/  IMAD R19, R0, 0x3a, RZ ;  /* 0x0000003a00137824 */ /* 0x000fe200078e02ff */
[----:B------:R-:W-:Y:S01]  /*5ca0*/  STL [R1+0x32c], R8 ;  /* 0x00032c0801007387 */ /* 0x000fe20000100800 */
[----:B-1----:R-:W-:-:S03]  /*5cb0*/  IMAD.WIDE R10, R21, 0x2, R6 ;  /* 0x00000002150a7825 */ /* 0x002fc600078e0206 */
[----:B------:R0:W-:Y:S04]  /*5cc0*/  STL [R1+0x328], R9 ;  /* 0x0003280901007387 */ /* 0x0001e80000100800 */
[----:B------:R-:W-:Y:S04]  /*5cd0*/  STL [R1+0x334], R16 ;  /* 0x0003341001007387 */ /* 0x000fe80000100800 */
[----:B------:R1:W-:Y:S01]  /*5ce0*/  STL [R1+0x330], R17 ;  /* 0x0003301101007387 */ /* 0x0003e20000100800 */
[----:B0-----:R-:W-:-:S05]  /*5cf0*/  IMAD.WIDE R8, R21, 0x2, R4 ;  /* 0x0000000215087825 */ /* 0x001fca00078e0204 */
[----:B------:R-:W-:Y:S01]  /*5d00*/  STL [R1+0x33c], R8 ;  /* 0x00033c0801007387 */ /* 0x000fe20000100800 */
[----:B-1----:R-:W-:-:S03]  /*5d10*/  IMAD R17, R0, 0x3b, RZ ;  /* 0x0000003b00117824 */ /* 0x002fc600078e02ff */
[----:B------:R0:W-:Y:S04]  /*5d20*/  STL [R1+0x338], R9 ;  /* 0x0003380901007387 */ /* 0x0001e80000100800 */
[----:B------:R-:W-:Y:S04]  /*5d30*/  STL [R1+0x344], R10 ;  /* 0x0003440a01007387 */ /* 0x000fe80000100800 */
[----:B------:R1:W-:Y:S01]  /*5d40*/  STL [R1+0x340], R11 ;  /* 0x0003400b01007387 */ /* 0x0003e20000100800 */
[----:B0-----:R-:W-:-:S04]  /*5d50*/  IMAD.WIDE R8, R17, 0x2, R4 ;  /* 0x0000000211087825 */ /* 0x001fc800078e0204 */
[--C-:B------:R-:W-:Y:S01]  /*5d60*/  IMAD.WIDE R16, R17, 0x2, R6.reuse ;  /* 0x0000000211107825 */ /* 0x100fe200078e0206 */
[----:B------:R-:W-:Y:S03]  /*5d70*/  STL [R1+0x34c], R8 ;  /* 0x00034c0801007387 */ /* 0x000fe60000100800 */
[C---:B-1----:R-:W-:Y:S01]  /*5d80*/  IMAD.WIDE R10, R19.reuse, 0x2, R6 ;  /* 0x00000002130a7825 */ /* 0x042fe200078e0206 */
[----:B------:R0:W-:Y:S04]  /*5d90*/  STL [R1+0x348], R9 ;  /* 0x0003480901007387 */ /* 0x0001e80000100800 */
[----:B------:R-:W-:Y:S04]  /*5da0*/  STL [R1+0x354], R16 ;  /* 0x0003541001007387 */ /* 0x000fe80000100800 */
[----:B------:R1:W-:Y:S01]  /*5db0*/  STL [R1+0x350], R17 ;  /* 0x0003501101007387 */ /* 0x0003e20000100800 */
[----:B0-----:R-:W-:-:S04]  /*5dc0*/  IMAD.WIDE R8, R19, 0x2, R4 ;  /* 0x0000000213087825 */ /* 0x001fc800078e0204 */
[C---:B------:R-:W-:Y:S01]  /*5dd0*/  IMAD R19, R0.reuse, 0x38, RZ ;  /* 0x0000003800137824 */ /* 0x040fe200078e02ff */
        /* <DEDUP_REMOVED lines=149> */
[----:B------:R1:W-:Y:S04]  /*6730*/  STL [R1+0x4b4], R16 ;  /* 0x0004b41001007387 */ /* 0x0003e80000100800 */
[----:B------:R-:W-:Y:S01]  /*6740*/  STL [R1+0x4b0], R17 ;  /* 0x0004b01101007387 */ /* 0x000fe20000100800 */
        /* <DEDUP_REMOVED lines=15> */
[C---:B------:R-:W-:Y:S01]  /*6840*/  IMAD.SHL.U32 R18, R0.reuse, 0x20, RZ ;  /* 0x0000002000127824 */ /* 0x040fe200078e00ff */
        /* <DEDUP_REMOVED lines=224> */
[----:B-1----:R-:W-:-:S03]  /*7650*/  IMAD.WIDE R16, R0, 0x2, R4 ;  /* 0x0000000200107825 */ /* 0x002fc600078e0204 */
[----:B------:R0:W-:Y:S04]  /*7660*/  STL [R1+0x6d8], R9 ;  /* 0x0006d80901007387 */ /* 0x0001e80000100800 */
[----:B------:R1:W-:Y:S04]  /*7670*/  STL [R1+0x6e4], R10 ;  /* 0x0006e40a01007387 */ /* 0x0003e80000100800 */
[----:B------:R2:W-:Y:S01]  /*7680*/  STL [R1+0x6e0], R11 ;  /* 0x0006e00b01007387 */ /* 0x0005e20000100800 */
[----:B0-----:R-:W-:-:S03]  /*7690*/  IMAD.WIDE R8, R0, 0x2, R6 ;  /* 0x0000000200087825 */ /* 0x001fc600078e0206 */
[----:B------:R-:W-:Y:S04]  /*76a0*/  STL [R1+0x6ec], R16 ;  /* 0x0006ec1001007387 */ /* 0x000fe80000100800 */
[----:B------:R-:W-:Y:S01]  /*76b0*/  STL [R1+0x6e8], R17 ;  /* 0x0006e81101007387 */ /* 0x000fe20000100800 */
[C---:B-1----:R-:W-:Y:S02]  /*76c0*/  LOP3.LUT R10, R2.reuse, 0x30, RZ, 0x3c, !PT ;  /* 0x00000030020a7812 */ /* 0x042fe400078e3cff */
[----:B--2---:R-:W-:Y:S01]  /*76d0*/  LOP3.LUT R11, R2, 0x20, RZ, 0x3c, !PT ;  /* 0x00000020020b7812 */ /* 0x004fe200078e3cff */
[----:B------:R0:W-:Y:S04]  /*76e0*/  STL [R1+0x6f4], R8 ;  /* 0x0006f40801007387 */ /* 0x0001e80000100800 */
[----:B------:R1:W-:Y:S04]  /*76f0*/  STL [R1+0x6f0], R9 ;  /* 0x0006f00901007387 */ /* 0x0003e80000100800 */
[----:B------:R-:W-:Y:S04]  /*7700*/  STL [R1+0x100], RZ ;  /* 0x000100ff01007387 */ /* 0x000fe80000100800 */
[----:B------:R-:W-:Y:S01]  /*7710*/  STL [R1], RZ ;  /* 0x000000ff01007387 */ /* 0x000fe20000100800 */
[----:B0-----:R-:W-:Y:S01]  /*7720*/  SHF.R.S32.HI R8, RZ, 0x6, R15 ;  /* 0x00000006ff087819 */ /* 0x001fe2000001140f */
[----:B-1----:R-:W-:-:S02]  /*7730*/  IMAD.SHL.U32 R9, R0, 0x40, RZ ;  /* 0x0000004000097824 */ /* 0x002fc400078e00ff */
[----:B------:R-:W-:Y:S03]  /*7740*/  STL [R1+0x4], RZ ;  /* 0x000004ff01007387 */ /* 0x000fe60000100800 */
[----:B------:R-:W-:Y:S01]  /*7750*/  SHF.R.S32.HI R0, RZ, 0x1f, R9 ;  /* 0x0000001fff007819 */ /* 0x000fe20000011409 */
[----:B------:R-:W-:Y:S03]  /*7760*/  STL [R1+0x8], RZ ;  /* 0x000008ff01007387 */ /* 0x000fe60000100800 */
[C---:B------:R-:W-:Y:S01]  /*7770*/  SHF.L.U64.HI R0, R9.reuse, 0x1, R0 ;  /* 0x0000000109007819 */ /* 0x040fe20000010200 */
[----:B------:R-:W-:Y:S01]  /*7780*/  STL [R1+0xc], RZ ;  /* 0x00000cff01007387 */ /* 0x000fe20000100800 */
[----:B------:R-:W-:-:S03]  /*7790*/  IMAD.SHL.U32 R9, R9, 0x2, RZ ;  /* 0x0000000209097824 */ /* 0x000fc600078e00ff */
[----:B------:R-:W-:Y:S04]  /*77a0*/  STL [R1+0x10], RZ ;  /* 0x000010ff01007387 */ /* 0x000fe80000100800 */
        /* <DEDUP_REMOVED lines=59> */
[----:B------:R0:W-:Y:S04]  /*7b60*/  STL [R1+0x720], R8 ;  /* 0x0007200801007387 */ /* 0x0001e80000100800 */
[----:B------:R-:W-:Y:S04]  /*7b70*/  STL [R1+0x744], R11 ;  /* 0x0007440b01007387 */ /* 0x000fe80000100800 */
[----:B------:R1:W-:Y:S01]  /*7b80*/  STL [R1+0x740], R10 ;  /* 0x0007400a01007387 */ /* 0x0003e20000100800 */
[----:B0-----:R-:W-:-:S02]  /*7b90*/  LOP3.LUT R8, R2, 0x10, RZ, 0x3c, !PT ;  /* 0x0000001002087812 */ /* 0x001fc400078e3cff */
[C---:B------:R-:W-:Y:S02]  /*7ba0*/  LOP3.LUT R8, R2.reuse, 0x40, RZ, 0x3c, !PT ;  /* 0x0000004002087812 */ /* 0x040fe400078e3cff */
[C---:B------:R-:W-:Y:S02]  /*7bb0*/  LOP3.LUT R8, R2.reuse, 0x70, RZ, 0x3c, !PT ;  /* 0x0000007002087812 */ /* 0x040fe400078e3cff */
[C---:B------:R-:W-:Y:S02]  /*7bc0*/  LOP3.LUT R8, R3.reuse, 0x60, RZ, 0x3c, !PT ;  /* 0x0000006003087812 */ /* 0x040fe400078e3cff */
[C---:B-1----:R-:W-:Y:S02]  /*7bd0*/  LOP3.LUT R10, R2.reuse, 0x60, RZ, 0x3c, !PT ;  /* 0x00000060020a7812 */ /* 0x042fe400078e3cff */
[----:B------:R-:W-:Y:S02]  /*7be0*/  LOP3.LUT R10, R3, 0x40, RZ, 0x3c, !PT ;  /* 0x00000040030a7812 */ /* 0x000fe400078e3cff */
[----:B------:R-:W-:-:S02]  /*7bf0*/  LOP3.LUT R11, R2, 0x50, RZ, 0x3c, !PT ;  /* 0x00000050020b7812 */ /* 0x000fc400078e3cff */
[----:B------:R-:W-:Y:S01]  /*7c00*/  LOP3.LUT R11, R3, 0x20, RZ, 0x3c, !PT ;  /* 0x00000020030b7812 */ /* 0x000fe200078e3cff */
[----:B------:R0:W-:Y:S04]  /*7c10*/  STL [R1+0x728], R10 ;  /* 0x0007280a01007387 */ /* 0x0001e80000100800 */
[----:B------:R0:W-:Y:S02]  /*7c20*/  STL [R1+0x724], R8 ;  /* 0x0007240801007387 */ /* 0x0001e40000100800 */
.L_x_1:
[----:B-----5:R-:W2:Y:S01]  /*7c30*/  LDL R11, [R1+0x6f0] ;  /* 0x0006f000010b7983 */ /* 0x020ea20000100800 */
[----:B0-----:R-:W0:Y:S03]  /*7c40*/  LDC R8, c[0x0][0x230] ;  /* 0x00008c00ff087b82 */ /* 0x001e260000000800 */
[----:B------:R-:W2:Y:S04]  /*7c50*/  LDL R10, [R1+0x6f4] ;  /* 0x0006f400010a7983 */ /* 0x000ea80000100800 */
[----:B------:R-:W-:Y:S04]  /*7c60*/  STL [R1+0x9e8], R212 ;  /* 0x0009e8d401007387 */ /* 0x000fe80000100800 */
        /* <DEDUP_REMOVED lines=50> */
[----:B------:R-:W-:Y:S04]  /*7f90*/  STL.64 [R1+0x918], R150 ;  /* 0x0009189601007387 */ /* 0x000fe80000100a00 */
        /* <DEDUP_REMOVED lines=8> */
[----:B------:R1:W-:Y:S04]  /*8020*/  STL.64 [R1+0x8d0], R132 ;  /* 0x0008d08401007387 */ /* 0x0003e80000100a00 */
[----:B-1----:R-:W3:Y:S04]  /*8030*/  LDL R132, [R1+0x6ec] ;  /* 0x0006ec0001847983 */ /* 0x002ee80000100800 */
        /* <DEDUP_REMOVED lines=18> */
[----:B-1----:R-:W4:Y:S04]  /*8160*/  LDL R96, [R1+0x6e8] ;  /* 0x0006e80001607983 */ /* 0x002f280000100800 */
[----:B------:R1:W-:Y:S04]  /*8170*/  STL.64 [R1+0x838], R94 ;  /* 0x0008385e01007387 */ /* 0x0003e80000100a00 */
[----:B-1----:R-:W0:Y:S04]  /*8180*/  LDL R95, [R1+0x100] ;  /* 0x00010000015f7983 */ /* 0x002e280000100800 */
[----:B------:R-:W-:Y:S04]  /*8190*/  STL.64 [R1+0x830], R92 ;  /* 0x0008305c01007387 */ /* 0x000fe80000100a00 */
[----:B------:R-:W-:Y:S04]  /*81a0*/  STL.64 [R1+0x828], R90 ;  /* 0x0008285a01007387 */ /* 0x000fe80000100a00 */
[----:B------:R-:W-:Y:S04]  /*81b0*/  STL.64 [R1+0x820], R88 ;  /* 0x0008205801007387 */ /* 0x000fe80000100a00 */
        /* <DEDUP_REMOVED lines=17> */
[----:B------:R1:W-:Y:S04]  /*82d0*/  STL [R1+0x7d4], R0 ;  /* 0x0007d40001007387 */ /* 0x0003e80000100800 */
[----:B------:R-:W-:Y:S04]  /*82e0*/  STL [R1+0x754], R14 ;  /* 0x0007540e01007387 */ /* 0x000fe80000100800 */
[----:B------:R-:W-:Y:S01]  /*82f0*/  STL [R1+0x750], R13 ;  /* 0x0007500d01007387 */ /* 0x000fe20000100800 */
[----:B-1----:R-:W-:-:S03]  /*8300*/  MOV R0, UR49 ;  /* 0x0000003100007c02 */ /* 0x002fc60008000f00 */
[----:B------:R1:W-:Y:S04]  /*8310*/  STL [R1+0x74c], R12 ;  /* 0x00074c0c01007387 */ /* 0x0003e80000100800 */
[----:B-1----:R-:W4:Y:S04]  /*8320*/  LDL.LU R12, [R1+0x104] ;  /* 0x00010400010c7983 */ /* 0x002f280000300800 */
[----:B------:R-:W4:Y:S04]  /*8330*/  LDL R81, [R1+0x6e0] ;  /* 0x0006e00001517983 */ /* 0x000f280000100800 */
[----:B------:R-:W4:Y:S01]  /*8340*/  LDL R78, [R1+0x6e4] ;  /* 0x0006e400014e7983 */ /* 0x000f220000100800 */
[----:B------:R-:W-:-:S02]  /*8350*/  PRMT R237, RZ, 0x7610, R237 ;  /* 0x00007610ffed7816 */ /* 0x000fc400000000ed */
[----:B------:R-:W-:Y:S01]  /*8360*/  PRMT R233, RZ, 0x7610, R233 ;  /* 0x00007610ffe97816 */ /* 0x000fe200000000e9 */
[----:B------:R1:W-:Y:S01]  /*8370*/  STL [R1+0x71c], R0 ;  /* 0x00071c0001007387 */ /* 0x0003e20000100800 */
[----:B------:R-:W-:Y:S02]  /*8380*/  PRMT R234, RZ, 0x7610, R234 ;  /* 0x00007610ffea7816 */ /* 0x000fe400000000ea */
[----:B------:R-:W-:Y:S01]  /*8390*/  PRMT R238, RZ, 0x7610, R238 ;  /* 0x00007610ffee7816 */ /* 0x000fe200000000ee */
[----:B------:R-:W4:Y:S01]  /*83a0*/  LDL R77, [R1+0x6d8] ;  /* 0x0006d800014d7983 */ /* 0x000f220000100800 */
[----:B------:R-:W-:Y:S02]  /*83b0*/  PRMT R212, RZ, 0x7610, R212 ;  /* 0x00007610ffd47816 */ /* 0x000fe400000000d4 */
[----:B------:R-:W-:Y:S01]  /*83c0*/  PRMT R213, RZ, 0x7610, R213 ;  /* 0x00007610ffd57816 */ /* 0x000fe200000000d5 */
[----:B------:R-:W4:Y:S01]  /*83d0*/  LDL R75, [R1+0x6dc] ;  /* 0x0006dc00014b7983 */ /* 0x000f220000100800 */
[----:B------:R-:W-:-:S02]  /*83e0*/  PRMT R31, RZ, 0x7610, R31 ;  /* 0x00007610ff1f7816 */ /* 0x000fc4000000001f */
[----:B------:R-:W-:Y:S01]  /*83f0*/  MOV R9, UR56 ;  /* 0x0000003800097c02 */ /* 0x000fe20008000f00 */
[----:B------:R-:W4:Y:S01]  /*8400*/  LDL R74, [R1+0x6d0] ;  /* 0x0006d000014a7983 */ /* 0x000f220000100800 */
[----:B0-----:R-:W-:-:S03]  /*8410*/  IMAD R8, R95, -0x40, R8 ;  /* 0xffffffc05f087824 */ /* 0x001fc600078e0208 */
[----:B------:R-:W4:Y:S01]  /*8420*/  LDL R73, [R1+0x6d4] ;  /* 0x0006d40001497983 */ /* 0x000f220000100800 */
[----:B------:R-:W-:Y:S02]  /*8430*/  PRMT R80, RZ, 0x7610, R80 ;  /* 0x00007610ff507816 */ /* 0x000fe40000000050 */
[----:B------:R-:W-:Y:S01]  /*8440*/  PRMT R44, RZ, 0x7610, R44 ;  /* 0x00007610ff2c7816 */ /* 0x000fe2000000002c */
[----:B------:R-:W4:Y:S01]  /*8450*/  LDL R71, [R1+0x6c8] ;  /* 0x0006c80001477983 */ /* 0x000f220000100800 */
[C---:B------:R-:W-:Y:S02]  /*8460*/  ISETP.GT.AND P1, PT, R8.reuse, 0x1, PT ;  /* 0x000000010800780c */ /* 0x040fe40003f24270 */
[C---:B------:R-:W-:Y:S01]  /*8470*/  ISETP.GT.AND P0, PT, R8.reuse, RZ, PT ;  /* 0x000000ff0800720c */ /* 0x040fe20003f04270 */
[----:B------:R-:W4:Y:S01]  /*8480*/  LDL R14, [R1+0x6cc] ;  /* 0x0006cc00010e7983 */ /* 0x000f220000100800 */
[----:B------:R-:W-:Y:S02]  /*8490*/  ISETP.GT.AND P2, PT, R8, 0x2, PT ;  /* 0x000000020800780c */ /* 0x000fe40003f44270 */
[----:B------:R-:W-:Y:S01]  /*84a0*/  PRMT R45, RZ, 0x7610, R45 ;  /* 0x00007610ff2d7816 */ /* 0x000fe2000000002d */
[----:B------:R-:W4:Y:S01]  /*84b0*/  LDL R84, [R1+0x460] ;  /* 0x0004600001547983 */ /* 0x000f220000100800 */
[----:B------:R-:W-:-:S02]  /*84c0*/  PRMT R60, RZ, 0x7610, R60 ;  /* 0x00007610ff3c7816 */ /* 0x000fc4000000003c */
[----:B------:R-:W-:Y:S01]  /*84d0*/  PRMT R61, RZ, 0x7610, R61 ;  /* 0x00007610ff3d7816 */ /* 0x000fe2000000003d */
[----:B------:R-:W4:Y:S01]  /*84e0*/  LDL R82, [R1+0x464] ;  /* 0x0004640001527983 */ /* 0x000f220000100800 */
[----:B------:R-:W-:Y:S02]  /*84f0*/  PRMT R145, RZ, 0x7610, R145 ;  /* 0x00007610ff917816 */ /* 0x000fe40000000091 */
[----:B------:R-:W-:Y:S01]  /*8500*/  PRMT R144, RZ, 0x7610, R144 ;  /* 0x00007610ff907816 */ /* 0x000fe20000000090 */
[----:B--2---:R3:W2:Y:S01]  /*8510*/  @P1 LDG.E.U16 R237, desc[UR6][R10.64] ;  /* 0x000000060aed1981 */ /* 0x0046a2000c1e1500 */
[----:B------:R-:W-:Y:S02]  /*8520*/  PRMT R128, RZ, 0x7610, R128 ;  /* 0x00007610ff807816 */ /* 0x000fe40000000080 */
[----:B------:R-:W-:Y:S01]  /*8530*/  PRMT R127, RZ, 0x7610, R127 ;  /* 0x00007610ff7f7816 */ /* 0x000fe2000000007f */
[----:B------:R-:W2:Y:S01]  /*8540*/  @P0 LDG.E.U16 R233, desc[UR6][R6.64] ;  /* 0x0000000606e90981 */ /* 0x000ea2000c1e1500 */
[----:B------:R-:W-:-:S02]  /*8550*/  PRMT R229, RZ, 0x7610, R229 ;  /* 0x00007610ffe57816 */ /* 0x000fc400000000e5 */
[----:B------:R-:W-:Y:S01]  /*8560*/  PRMT R230, RZ, 0x7610, R230 ;  /* 0x00007610ffe67816 */ /* 0x000fe200000000e6 */
[----:B------:R-:W2:Y:S01]  /*8570*/  @P0 LDG.E.U16 R234, desc[UR6][R4.64] ;  /* 0x0000000604ea0981 */ /* 0x000ea2000c1e1500 */
[----:B------:R-:W-:Y:S01]  /*8580*/  PRMT R235, RZ, 0x7610, R235 ;  /* 0x00007610ffeb7816 */ /* 0x000fe200000000eb */
[----:B---3--:R-:W-:Y:S01]  /*8590*/  @P1 IMAD.MOV.U32 R10, RZ, RZ, R132 ;  /* 0x000000ffff0a1224 */ /* 0x008fe200078e0084 */
[----:B------:R-:W-:Y:S01]  /*85a0*/  PRMT R236, RZ, 0x7610, R236 ;  /* 0x00007610ffec7816 */ /* 0x000fe200000000ec */
[----:B----4-:R-:W-:Y:S01]  /*85b0*/  @P1 IMAD.MOV.U32 R11, RZ, RZ, R96 ;  /* 0x000000ffff0b1224 */ /* 0x010fe200078e0060 */
[----:B------:R-:W-:Y:S02]  /*85c0*/  ISETP.GT.AND P0, PT, R8, 0x3, PT ;  /* 0x000000030800780c */ /* 0x000fe40003f04270 */
[----:B------:R-:W-:Y:S02]  /*85d0*/  PRMT R92, RZ, 0x7610, R92 ;  /* 0x00007610ff5c7816 */ /* 0x000fe4000000005c */
[----:B------:R0:W3:Y:S01]  /*85e0*/  @P1 LDG.E.U16 R238, desc[UR6][R10.64] ;  /* 0x000000060aee1981 */ /* 0x0000e2000c1e1500 */
[----:B------:R-:W-:-:S02]  /*85f0*/  PRMT R83, RZ, 0x7610, R83 ;  /* 0x00007610ff537816 */ /* 0x000fc40000000053 */
[----:B------:R-:W-:Y:S02]  /*8600*/  PRMT R72, RZ, 0x7610, R72 ;  /* 0x00007610ff487816 */ /* 0x000fe40000000048 */
[----:B------:R-:W-:Y:S02]  /*8610*/  PRMT R79, RZ, 0x7610, R79 ;  /* 0x00007610ff4f7816 */ /* 0x000fe4000000004f */
[----:B------:R-:W-:Y:S02]  /*8620*/  PRMT R46, RZ, 0x7610, R46 ;  /* 0x00007610ff2e7816 */ /* 0x000fe4000000002e */
[----:B------:R-:W-:Y:S02]  /*8630*/  PRMT R47, RZ, 0x7610, R47 ;  /* 0x00007610ff2f7816 */ /* 0x000fe4000000002f */
[----:B------:R-:W-:Y:S02]  /*8640*/  PRMT R62, RZ, 0x7610, R62 ;  /* 0x00007610ff3e7816 */ /* 0x000fe4000000003e */
        /* <DEDUP_REMOVED lines=29> */
[----:B------:R-:W-:Y:S01]  /*8820*/  PRMT R50, RZ, 0x7610, R50 ;  /* 0x00007610ff327816 */ /* 0x000fe20000000032 */
[----:B0-----:R-:W-:Y:S01]  /*8830*/  @P2 IMAD.MOV.U32 R11, RZ, RZ, R81 ;  /* 0x000000ffff0b2224 */ /* 0x001fe200078e0051 */
[----:B------:R-:W-:Y:S01]  /*8840*/  PRMT R51, RZ, 0x7610, R51 ;  /* 0x00007610ff337816 */ /* 0x000fe20000000033 */
[----:B------:R-:W4:Y:S01]  /*8850*/  LDL R81, [R1+0x6c0] ;  /* 0x0006c00001517983 */ /* 0x000f220000100800 */
[----:B------:R-:W-:Y:S01]  /*8860*/  PRMT R66, RZ, 0x7610, R66 ;  /* 0x00007610ff427816 */ /* 0x000fe20000000042 */
[----:B------:R-:W-:Y:S01]  /*8870*/  @P2 IMAD.MOV.U32 R10, RZ, RZ, R78 ;  /* 0x000000ffff0a2224 */ /* 0x000fe200078e004e */
[----:B------:R-:W-:Y:S01]  /*8880*/  PRMT R67, RZ, 0x7610, R67 ;  /* 0x00007610ff437816 */ /* 0x000fe20000000043 */
[----:B------:R-:W2:Y:S01]  /*8890*/  LDL R78, [R1+0x6c4] ;  /* 0x0006c400014e7983 */ /* 0x000ea20000100800 */
[----:B------:R-:W-:-:S02]  /*88a0*/  PRMT R139, RZ, 0x7610, R139 ;  /* 0x00007610ff8b7816 */ /* 0x000fc4000000008b */
[----:B------:R-:W-:Y:S01]  /*88b0*/  PRMT R138, RZ, 0x7610, R138 ;  /* 0x00007610ff8a7816 */ /* 0x000fe2000000008a */
[----:B------:R0:W3:Y:S01]  /*88c0*/  @P2 LDG.E.U16 R212, desc[UR6][R10.64] ;  /* 0x000000060ad42981 */ /* 0x0000e2000c1e1500 */
[----:B------:R-:W-:Y:S02]  /*88d0*/  PRMT R122, RZ, 0x7610, R122 ;  /* 0x00007610ff7a7816 */ /* 0x000fe4000000007a */
[----:B------:R-:W-:Y:S02]  /*88e0*/  PRMT R121, RZ, 0x7610, R121 ;  /* 0x00007610ff797816 */ /* 0x000fe40000000079 */
[----:B------:R-:W-:Y:S02]  /*88f0*/  PRMT R217, RZ, 0x7610, R217 ;  /* 0x00007610ffd97816 */ /* 0x000fe400000000d9 */
[----:B------:R-:W-:Y:S02]  /*8900*/  PRMT R218, RZ, 0x7610, R218 ;  /* 0x00007610ffda7816 */ /* 0x000fe400000000da */
[----:B------:R-:W-:Y:S01]  /*8910*/  PRMT R223, RZ, 0x7610, R223 ;  /* 0x00007610ffdf7816 */ /* 0x000fe200000000df */
[----:B0-----:R-:W-:Y:S01]  /*8920*/  @P2 IMAD.MOV.U32 R10, RZ, RZ, R75 ;  /* 0x000000ffff0a2224 */ /* 0x001fe200078e004b */
[----:B------:R-:W-:Y:S01]  /*8930*/  PRMT R224, RZ, 0x7610, R224 ;  /* 0x00007610ffe07816 */ /* 0x000fe200000000e0 */
[----:B------:R-:W-:Y:S01]  /*8940*/  @P2 IMAD.MOV.U32 R11, RZ, RZ, R77 ;  /* 0x000000ffff0b2224 */ /* 0x000fe200078e004d */
[----:B------:R-:W3:Y:S01]  /*8950*/  LDL R75, [R1+0x6bc] ;  /* 0x0006bc00014b7983 */ /* 0x000ee20000100800 */
[----:B------:R-:W-:-:S02]  /*8960*/  PRMT R25, RZ, 0x7610, R25 ;  /* 0x00007610ff197816 */ /* 0x000fc40000000019 */
[----:B------:R-:W-:Y:S01]  /*8970*/  PRMT R26, RZ, 0x7610, R26 ;  /* 0x00007610ff1a7816 */ /* 0x000fe2000000001a */
[----:B------:R-:W3:Y:S01]  /*8980*/  LDL R77, [R1+0x6b8] ;  /* 0x0006b800014d7983 */ /* 0x000ee20000100800 */
[----:B------:R-:W-:Y:S02]  /*8990*/  PRMT R36, RZ, 0x7610, R36 ;  /* 0x00007610ff247816 */ /* 0x000fe40000000024 */
[----:B------:R-:W-:Y:S01]  /*89a0*/  PRMT R37, RZ, 0x7610, R37 ;  /* 0x00007610ff257816 */ /* 0x000fe20000000025 */
[----:B------:R0:W3:Y:S01]  /*89b0*/  @P2 LDG.E.U16 R213, desc[UR6][R10.64] ;  /* 0x000000060ad52981 */ /* 0x0000e2000c1e1500 */
[----:B------:R-:W-:Y:S02]  /*89c0*/  PRMT R52, RZ, 0x7610, R52 ;  /* 0x00007610ff347816 */ /* 0x000fe40000000034 */
[----:B------:R-:W-:Y:S02]  /*89d0*/  PRMT R53, RZ, 0x7610, R53 ;  /* 0x00007610ff357816 */ /* 0x000fe40000000035 */
[----:B------:R-:W-:-:S02]  /*89e0*/  PRMT R68, RZ, 0x7610, R68 ;  /* 0x00007610ff447816 */ /* 0x000fc40000000044 */
[----:B------:R-:W-:Y:S02]  /*89f0*/  PRMT R69, RZ, 0x7610, R69 ;  /* 0x00007610ff457816 */ /* 0x000fe40000000045 */
[----:B------:R-:W-:Y:S01]  /*8a00*/  PRMT R137, RZ, 0x7610, R137 ;  /* 0x00007610ff897816 */ /* 0x000fe20000000089 */
[----:B0-----:R-:W-:Y:S01]  /*8a10*/  @P0 IMAD.MOV.U32 R11, RZ, RZ, R74 ;  /* 0x000000ffff0b0224 */ /* 0x001fe200078e004a */
[----:B------:R-:W-:Y:S01]  /*8a20*/  PRMT R136, RZ, 0x7610, R136 ;  /* 0x00007610ff887816 */ /* 0x000fe20000000088 */
[----:B------:R-:W3:Y:S01]  /*8a30*/  LDL R74, [R1+0x6b0] ;  /* 0x0006b000014a7983 */ /* 0x000ee20000100800 */
        /* <DEDUP_REMOVED lines=74> */
[----:B------:R-:W-:Y:S01]  /*8ee0*/  @P0 IMAD.MOV.U32 R10, RZ, RZ, R73 ;  /* 0x000000ffff0a0224 */ /* 0x000fe200078e0049 */
[----:B------:R-:W-:Y:S01]  /*8ef0*/  PRMT R245, RZ, 0x7610, R245 ;  /* 0x00007610fff57816 */ /* 0x000fe200000000f5 */
[----:B------:R-:W3:Y:S01]  /*8f00*/  LDL R73, [R1+0x6b4] ;  /* 0x0006b40001497983 */ /* 0x000ee20000100800 */
[----:B------:R-:W-:-:S02]  /*8f10*/  PRMT R244, RZ, 0x7610, R244 ;  /* 0x00007610fff47816 */ /* 0x000fc400000000f4 */
[----:B------:R-:W-:Y:S01]  /*8f20*/  PRMT R243, RZ, 0x7610, R243 ;  /* 0x00007610fff37816 */ /* 0x000fe200000000f3 */
[----:B------:R0:W3:Y:S01]  /*8f30*/  @P0 LDG.E.U16 R31, desc[UR6][R10.64] ;  /* 0x000000060a1f0981 */ /* 0x0000e2000c1e1500 */
[----:B------:R-:W-:Y:S02]  /*8f40*/  PRMT R242, RZ, 0x7610, R242 ;  /* 0x00007610fff27816 */ /* 0x000fe400000000f2 */
[----:B------:R-:W-:Y:S02]  /*8f50*/  PRMT R241, RZ, 0x7610, R241 ;  /* 0x00007610fff17816 */ /* 0x000fe400000000f1 */
[----:B------:R-:W-:Y:S02]  /*8f60*/  PRMT R240, RZ, 0x7610, R240 ;  /* 0x00007610fff07816 */ /* 0x000fe400000000f0 */
[----:B------:R-:W-:Y:S01]  /*8f70*/  PRMT R239, RZ, 0x7610, R239 ;  /* 0x00007610ffef7816 */ /* 0x000fe200000000ef */
[----:B------:R-:W-:Y:S01]  /*8f80*/  UMOV UR21, 0x40000040 ;  /* 0x4000004000157882 */ /* 0x000fe20000000000 */
[----:B------:R-:W-:Y:S01]  /*8f90*/  MOV R85, UR48 ;  /* 0x0000003000557c02 */ /* 0x000fe20008000f00 */
[----:B0-----:R-:W-:Y:S01]  /*8fa0*/  @P0 IMAD.MOV.U32 R11, RZ, RZ, R71 ;  /* 0x000000ffff0b0224 */ /* 0x001fe200078e0047 */
[----:B------:R-:W-:Y:S01]  /*8fb0*/  UMOV UR50, UR22 ;  /* 0x0000001600327c82 */ /* 0x000fe20008000000 */
[----:B------:R-:W3:Y:S01]  /*8fc0*/  LDL R71, [R1+0x6a8] ;  /* 0x0006a80001477983 */ /* 0x000ee20000100800 */
[----:B------:R-:W-:Y:S01]  /*8fd0*/  @P0 IMAD.MOV.U32 R10, RZ, RZ, R14 ;  /* 0x000000ffff0a0224 */ /* 0x000fe200078e000e */
[----:B------:R-:W-:Y:S01]  /*8fe0*/  UMOV UR51, UR23 ;  /* 0x0000001700337c82 */ /* 0x000fe20008000000 */
[----:B------:R-:W-:Y:S01]  /*8ff0*/  MOV R86, UR53 ;  /* 0x0000003500567c02 */ /* 0x000fe20008000f00 */
[----:B------:R-:W3:Y:S01]  /*9000*/  LDL R14, [R1+0x6ac] ;  /* 0x0006ac00010e7983 */ /* 0x000ee20000100800 */
[----:B------:R-:W-:-:S02]  /*9010*/  ISETP.GT.AND P1, PT, R8, 0x4, PT ;  /* 0x000000040800780c */ /* 0x000fc40003f24270 */
[----:B------:R-:W-:Y:S01]  /*9020*/  ISETP.GT.AND P2, PT, R8, 0x5, PT ;  /* 0x000000050800780c */ /* 0x000fe20003f44270 */
[----:B------:R4:W3:Y:S01]  /*9030*/  @P0 LDG.E.U16 R80, desc[UR6][R10.64] ;  /* 0x000000060a500981 */ /* 0x0008e2000c1e1500 */
[----:B------:R-:W-:Y:S01]  /*9040*/  MOV R87, UR52 ;  /* 0x0000003400577c02 */ /* 0x000fe20008000f00 */
[----:B------:R-:W-:Y:S01]  /*9050*/  UMOV UR54, UR10 ;  /* 0x0000000a00367c82 */ /* 0x000fe20008000000 */
[----:B------:R-:W-:Y:S01]  /*9060*/  UMOV UR55, UR11 ;  /* 0x0000000b00377c82 */ /* 0x000fe20008000000 */
[----:B-1----:R-:W-:-:S06]  /*9070*/  MOV R0, UR57 ;  /* 0x0000003900007c02 */ /* 0x002fcc0008000f00 */
[----:B----4-:R-:W-:Y:S02]  /*9080*/  @P1 IMAD.MOV.U32 R11, RZ, RZ, R81 ;  /* 0x000000ffff0b1224 */ /* 0x010fe400078e0051 */
[----:B------:R-:W4:Y:S01]  /*9090*/  LDL R81, [R1+0x6a0] ;  /* 0x0006a00001517983 */ /* 0x000f220000100800 */
[----:B--2---:R-:W-:-:S03]  /*90a0*/  @P1 IMAD.MOV.U32 R10, RZ, RZ, R78 ;  /* 0x000000ffff0a1224 */ /* 0x004fc600078e004e */
[----:B------:R-:W2:Y:S04]  /*90b0*/  LDL R78, [R1+0x6a4] ;  /* 0x0006a400014e7983 */ /* 0x000ea80000100800 */
[----:B------:R3:W2:Y:S02]  /*90c0*/  @P1 LDG.E.U16 R44, desc[UR6][R10.64] ;  /* 0x000000060a2c1981 */ /* 0x0006a4000c1e1500 */
[----:B---3--:R-:W-:Y:S02]  /*90d0*/  @P1 IMAD.MOV.U32 R10, RZ, RZ, R75 ;  /* 0x000000ffff0a1224 */ /* 0x008fe400078e004b */
[----:B------:R-:W3:Y:S01]  /*90e0*/  LDL R75, [R1+0x69c] ;  /* 0x00069c00014b7983 */ /* 0x000ee20000100800 */
[----:B------:R-:W-:-:S03]  /*90f0*/  @P1 IMAD.MOV.U32 R11, RZ, RZ, R77 ;  /* 0x000000ffff0b1224 */ /* 0x000fc600078e004d */
[----:B------:R-:W3:Y:S04]  /*9100*/  LDL R77, [R1+0x698] ;  /* 0x00069800014d7983 */ /* 0x000ee80000100800 */
[----:B------:R0:W3:Y:S02]  /*9110*/  @P1 LDG.E.U16 R45, desc[UR6][R10.64] ;  /* 0x000000060a2d1981 */ /* 0x0000e4000c1e1500 */
[----:B0-----:R-:W-:Y:S02]  /*9120*/  @P2 IMAD.MOV.U32 R11, RZ, RZ, R74 ;  /* 0x000000ffff0b2224 */ /* 0x001fe400078e004a */
[----:B------:R-:W3:Y:S01]  /*9130*/  LDL R74, [R1+0x690] ;  /* 0x00069000014a7983 */ /* 0x000ee20000100800 */
[----:B------:R-:W-:-:S03]  /*9140*/  @P2 IMAD.MOV.U32 R10, RZ, RZ, R73 ;  /* 0x000000ffff0a2224 */ /* 0x000fc600078e0049 */
[----:B------:R-:W3:Y:S04]  /*9150*/  LDL R73, [R1+0x694] ;  /* 0x0006940001497983 */ /* 0x000ee80000100800 */
[----:B------:R0:W3:Y:S02]  /*9160*/  @P2 LDG.E.U16 R60, desc[UR6][R10.64] ;  /* 0x000000060a3c2981 */ /* 0x0000e4000c1e1500 */
[----:B0-----:R-:W-:Y:S02]  /*9170*/  @P2 IMAD.MOV.U32 R11, RZ, RZ, R71 ;  /* 0x000000ffff0b2224 */ /* 0x001fe400078e0047 */
[----:B------:R-:W3:Y:S01]  /*9180*/  LDL R71, [R1+0x688] ;  /* 0x0006880001477983 */ /* 0x000ee20000100800 */
[----:B------:R-:W-:-:S03]  /*9190*/  @P2 IMAD.MOV.U32 R10, RZ, RZ, R14 ;  /* 0x000000ffff0a2224 */ /* 0x000fc600078e000e */
[----:B------:R-:W3:Y:S01]  /*91a0*/  LDL R14, [R1+0x68c] ;  /* 0x00068c00010e7983 */ /* 0x000ee20000100800 */
[C---:B------:R-:W-:Y:S02]  /*91b0*/  ISETP.GT.AND P0, PT, R8.reuse, 0x6, PT ;  /* 0x000000060800780c */ /* 0x040fe40003f04270 */
[----:B------:R-:W-:Y:S01]  /*91c0*/  ISETP.GT.AND P1, PT, R8, 0x7, PT ;  /* 0x000000070800780c */ /* 0x000fe20003f24270 */
[----:B------:R4:W3:Y:S10]  /*91d0*/  @P2 LDG.E.U16 R61, desc[UR6][R10.64] ;  /* 0x000000060a3d2981 */ /* 0x0008f4000c1e1500 */
[----:B----4-:R-:W-:-:S02]  /*91e0*/  @P0 IMAD.MOV.U32 R11, RZ, RZ, R81 ;  /* 0x000000ffff0b0224 */ /* 0x010fc400078e0051 */
        /* <DEDUP_REMOVED lines=279> */
[----:B------:R-:W-:Y:S01]  /*a360*/  @P1 IMAD.MOV.U32 R11, RZ, RZ, R73 ;  /* 0x000000ffff0b1224 */ /* 0x000fe200078e0049 */
[----:B------:R-:W3:Y:S04]  /*a370*/  LDL R14, [R1+0x4ec] ;  /* 0x0004ec00010e7983 */ /* 0x000ee80000100800 */
[----:B------:R-:W3:Y:S01]  /*a380*/  LDL R73, [R1+0x4e8] ;  /* 0x0004e80001497983 */ /* 0x000ee20000100800 */
[----:B------:R-:W-:-:S02]  /*a390*/  ISETP.GT.AND P2, PT, R8, 0x20, PT ;  /* 0x000000200800780c */ /* 0x000fc40003f44270 */
        /* <DEDUP_REMOVED lines=9> */
[----:B------:R-:W-:Y:S01]  /*a430*/  @P2 IMAD.MOV.U32 R11, RZ, RZ, R77 ;  /* 0x000000ffff0b2224 */ /* 0x000fe200078e004d */
[----:B------:R-:W-:-:S02]  /*a440*/  ISETP.GT.AND P1, PT, R8, 0x22, PT ;  /* 0x000000220800780c */ /* 0x000fc40003f24270 */
        /* <DEDUP_REMOVED lines=11> */
[----:B------:R4:W3:Y:S01]  /*a500*/  @P0 LDG.E.U16 R224, desc[UR6][R10.64] ;  /* 0x000000060ae00981 */ /* 0x0008e2000c1e1500 */
[----:B------:R-:W-:Y:S01]  /*a510*/  ISETP.GT.AND P2, PT, R8, 0x23, PT ;  /* 0x000000230800780c */ /* 0x000fe20003f44270 */
        /* <DEDUP_REMOVED lines=17> */
[----:B------:R-:W-:Y:S01]  /*a630*/  ISETP.GT.AND P0, PT, R8, 0x24, PT ;  /* 0x000000240800780c */ /* 0x000fe20003f04270 */
[----:B------:R-:W-:-:S02]  /*a640*/  @P2 IMAD.MOV.U32 R11, RZ, RZ, R77 ;  /* 0x000000ffff0b2224 */ /* 0x000fc400078e004d */
[----:B------:R-:W3:Y:S04]  /*a650*/  LDL R77, [R1+0x4a8] ;  /* 0x0004a800014d7983 */ /* 0x000ee80000100800 */
[----:B------:R4:W3:Y:S01]  /*a660*/  @P2 LDG.E.U16 R37, desc[UR6][R10.64] ;  /* 0x000000060a252981 */ /* 0x0008e2000c1e1500 */
[----:B------:R-:W-:-:S05]  /*a670*/  ISETP.GT.AND P1, PT, R8, 0x25, PT ;  /* 0x000000250800780c */ /* 0x000fca0003f24270 */
[----:B----4-:R-:W-:Y:S02]  /*a680*/  @P0 IMAD.MOV.U32 R11, RZ, RZ, R81 ;  /* 0x000000ffff0b0224 */ /* 0x010fe400078e0051 */
[----:B------:R-:W4:Y:S01]  /*a690*/  LDL R81, [R1+0x490] ;  /* 0x0004900001517983 */ /* 0x000f220000100800 */
[----:B--2---:R-:W-:-:S03]  /*a6a0*/  @P0 IMAD.MOV.U32 R10, RZ, RZ, R78 ;  /* 0x000000ffff0a0224 */ /* 0x004fc600078e004e */
[----:B------:R-:W2:Y:S04]  /*a6b0*/  LDL R78, [R1+0x494] ;  /* 0x00049400014e7983 */ /* 0x000ea80000100800 */
[----:B------:R3:W4:Y:S02]  /*a6c0*/  @P0 LDG.E.U16 R52, desc[UR6][R10.64] ;  /* 0x000000060a340981 */ /* 0x000724000c1e1500 */
[----:B---3--:R-:W-:Y:S02]  /*a6d0*/  @P0 IMAD.MOV.U32 R11, RZ, RZ, R74 ;  /* 0x000000ffff0b0224 */ /* 0x008fe400078e004a */
[----:B------:R-:W3:Y:S01]  /*a6e0*/  LDL R74, [R1+0x4a0] ;  /* 0x0004a000014a7983 */ /* 0x000ee20000100800 */
[----:B------:R-:W-:-:S03]  /*a6f0*/  @P0 IMAD.MOV.U32 R10, RZ, RZ, R71 ;  /* 0x000000ffff0a0224 */ /* 0x000fc600078e0047 */
[----:B------:R-:W2:Y:S04]  /*a700*/  LDL R71, [R1+0x4a4] ;  /* 0x0004a40001477983 */ /* 0x000ea80000100800 */
[----:B------:R0:W4:Y:S02]  /*a710*/  @P0 LDG.E.U16 R53, desc[UR6][R10.64] ;  /* 0x000000060a350981 */ /* 0x000124000c1e1500 */
[----:B0-----:R-:W-:Y:S02]  /*a720*/  @P1 IMAD.MOV.U32 R10, RZ, RZ, R14 ;  /* 0x000000ffff0a1224 */ /* 0x001fe400078e000e */
[----:B------:R-:W4:Y:S01]  /*a730*/  LDL R14, [R1+0x49c] ;  /* 0x00049c00010e7983 */ /* 0x000f220000100800 */
[----:B------:R-:W-:-:S03]  /*a740*/  @P1 IMAD.MOV.U32 R11, RZ, RZ, R73 ;  /* 0x000000ffff0b1224 */ /* 0x000fc600078e0049 */
[----:B------:R-:W4:Y:S04]  /*a750*/  LDL R73, [R1+0x498] ;  /* 0x0004980001497983 */ /* 0x000f280000100800 */
[----:B------:R0:W4:Y:S02]  /*a760*/  @P1 LDG.E.U16 R68, desc[UR6][R10.64] ;  /* 0x000000060a441981 */ /* 0x000124000c1e1500 */
[----:B0-----:R-:W-:Y:S02]  /*a770*/  @P1 IMAD.MOV.U32 R10, RZ, RZ, R75 ;  /* 0x000000ffff0a1224 */ /* 0x001fe400078e004b */
[----:B------:R-:W4:Y:S01]  /*a780*/  LDL R75, [R1+0x48c] ;  /* 0x00048c00014b7983 */ /* 0x000f220000100800 */
[----:B------:R-:W-:Y:S01]  /*a790*/  ISETP.GT.AND P2, PT, R8, 0x26, PT ;  /* 0x000000260800780c */ /* 0x000fe20003f44270 */
[----:B------:R-:W-:-:S02]  /*a7a0*/  @P1 IMAD.MOV.U32 R11, RZ, RZ, R77 ;  /* 0x000000ffff0b1224 */ /* 0x000fc400078e004d */
[----:B------:R-:W4:Y:S04]  /*a7b0*/  LDL R77, [R1+0x488] ;  /* 0x00048800014d7983 */ /* 0x000f280000100800 */
[----:B------:R3:W4:Y:S01]  /*a7c0*/  @P1 LDG.E.U16 R69, desc[UR6][R10.64] ;  /* 0x000000060a451981 */ /* 0x000722000c1e1500 */
[----:B------:R-:W-:-:S05]  /*a7d0*/  ISETP.GT.AND P0, PT, R8, 0x27, PT ;  /* 0x000000270800780c */ /* 0x000fca0003f04270 */
[----:B---3--:R-:W-:Y:S02]  /*a7e0*/  @P2 IMAD.MOV.U32 R11, RZ, RZ, R74 ;  /* 0x000000ffff0b2224 */ /* 0x008fe400078e004a */
[----:B------:R-:W3:Y:S01]  /*a7f0*/  LDL R74, [R1+0x480] ;  /* 0x00048000014a7983 */ /* 0x000ee20000100800 */
[----:B--2---:R-:W-:-:S03]  /*a800*/  @P2 IMAD.MOV.U32 R10, RZ, RZ, R71 ;  /* 0x000000ffff0a2224 */ /* 0x004fc600078e0047 */
[----:B------:R-:W2:Y:S04]  /*a810*/  LDL R71, [R1+0x484] ;  /* 0x0004840001477983 */ /* 0x000ea80000100800 */
[----:B------:R4:W2:Y:S02]  /*a820*/  @P2 LDG.E.U16 R137, desc[UR6][R10.64] ;  /* 0x000000060a892981 */ /* 0x0008a4000c1e1500 */
[----:B----4-:R-:W-:Y:S02]  /*a830*/  @P2 IMAD.MOV.U32 R10, RZ, RZ, R14 ;  /* 0x000000ffff0a2224 */ /* 0x010fe400078e000e */
[----:B------:R-:W4:Y:S01]  /*a840*/  LDL R14, [R1+0x47c] ;  /* 0x00047c00010e7983 */ /* 0x000f220000100800 */
[----:B------:R-:W-:-:S03]  /*a850*/  @P2 IMAD.MOV.U32 R11, RZ, RZ, R73 ;  /* 0x000000ffff0b2224 */ /* 0x000fc600078e0049 */
[----:B------:R-:W4:Y:S04]  /*a860*/  LDL R73, [R1+0x478] ;  /* 0x0004780001497983 */ /* 0x000f280000100800 */
[----:B------:R0:W4:Y:S02]  /*a870*/  @P2 LDG.E.U16 R136, desc[UR6][R10.64] ;  /* 0x000000060a882981 */ /* 0x000124000c1e1500 */
[----:B0-----:R-:W-:Y:S02]  /*a880*/  @P0 IMAD.MOV.U32 R10, RZ, RZ, R78 ;  /* 0x000000ffff0a0224 */ /* 0x001fe400078e004e */
[----:B------:R-:W-:Y:S01]  /*a890*/  @P0 IMAD.MOV.U32 R11, RZ, RZ, R81 ;  /* 0x000000ffff0b0224 */ /* 0x000fe200078e0051 */
[----:B------:R-:W-:Y:S01]  /*a8a0*/  ISETP.GT.AND P1, PT, R8, 0x28, PT ;  /* 0x000000280800780c */ /* 0x000fe20003f24270 */
[----:B------:R-:W4:Y:S04]  /*a8b0*/  LDL R78, [R1+0x470] ;  /* 0x00047000014e7983 */ /* 0x000f280000100800 */
[----:B------:R0:W4:Y:S04]  /*a8c0*/  @P0 LDG.E.U16 R120, desc[UR6][R10.64] ;  /* 0x000000060a780981 */ /* 0x000128000c1e1500 */
[----:B------:R-:W4:Y:S01]  /*a8d0*/  LDL R81, [R1+0x458] ;  /* 0x0004580001517983 */ /* 0x000f220000100800 */
[----:B0-----:R-:W-:-:S03]  /*a8e0*/  @P0 IMAD.MOV.U32 R10, RZ, RZ, R75 ;  /* 0x000000ffff0a0224 */ /* 0x001fc600078e004b */
[----:B------:R-:W4:Y:S01]  /*a8f0*/  LDL R75, [R1+0x474] ;  /* 0x00047400014b7983 */ /* 0x000f220000100800 */
[----:B------:R-:W-:-:S03]  /*a900*/  @P0 IMAD.MOV.U32 R11, RZ, RZ, R77 ;  /* 0x000000ffff0b0224 */ /* 0x000fc600078e004d */
[----:B------:R-:W4:Y:S04]  /*a910*/  LDL R77, [R1+0x45c] ;  /* 0x00045c00014d7983 */ /* 0x000f280000100800 */
[----:B------:R3:W4:Y:S01]  /*a920*/  @P0 LDG.E.U16 R119, desc[UR6][R10.64] ;  /* 0x000000060a770981 */ /* 0x000722000c1e1500 */
[----:B------:R-:W-:Y:S01]  /*a930*/  ISETP.GT.AND P2, PT, R8, 0x29, PT ;  /* 0x000000290800780c */ /* 0x000fe20003f44270 */
        /* <DEDUP_REMOVED lines=11> */
[----:B------:R-:W4:Y:S01]  /*a9f0*/  LDL R75, [R1+0x44c] ;  /* 0x00044c00014b7983 */ /* 0x000f220000100800 */
[----:B------:R-:W-:-:S03]  /*aa00*/  @P2 IMAD.MOV.U32 R11, RZ, RZ, R78 ;  /* 0x000000ffff0b2224 */ /* 0x000fc600078e004e */
[----:B------:R-:W4:Y:S04]  /*aa10*/  LDL R78, [R1+0x448] ;  /* 0x00044800014e7983 */ /* 0x000f280000100800 */
[----:B------:R3:W4:Y:S01]  /*aa20*/  @P2 LDG.E.U16 R219, desc[UR6][R10.64] ;  /* 0x000000060adb2981 */ /* 0x000722000c1e1500 */
[C---:B------:R-:W-:Y:S02]  /*aa30*/  ISETP.GT.AND P0, PT, R8.reuse, 0x2a, PT ;  /* 0x0000002a0800780c */ /* 0x040fe40003f04270 */
[----:B------:R-:W-:Y:S01]  /*aa40*/  ISETP.GT.AND P1, PT, R8, 0x2b, PT ;  /* 0x0000002b0800780c */ /* 0x000fe20003f24270 */
[----:B---3--:R-:W-:Y:S02]  /*aa50*/  @P2 IMAD.MOV.U32 R11, RZ, RZ, R74 ;  /* 0x000000ffff0b2224 */ /* 0x008fe400078e004a */
[----:B------:R-:W3:Y:S01]  /*aa60*/  LDL R74, [R1+0x440] ;  /* 0x00044000014a7983 */ /* 0x000ee20000100800 */
[----:B--2---:R-:W-:-:S03]  /*aa70*/  @P2 IMAD.MOV.U32 R10, RZ, RZ, R71 ;  /* 0x000000ffff0a2224 */ /* 0x004fc600078e0047 */
[----:B------:R-:W2:Y:S04]  /*aa80*/  LDL R71, [R1+0x444] ;  /* 0x0004440001477983 */ /* 0x000ea80000100800 */
[----:B------:R0:W2:Y:S02]  /*aa90*/  @P2 LDG.E.U16 R220, desc[UR6][R10.64] ;  /* 0x000000060adc2981 */ /* 0x0000a4000c1e1500 */
[----:B0-----:R-:W-:Y:S02]  /*aaa0*/  @P0 IMAD.MOV.U32 R10, RZ, RZ, R82 ;  /* 0x000000ffff0a0224 */ /* 0x001fe400078e0052 */
[----:B------:R-:W-:-:S05]  /*aab0*/  @P0 IMAD.MOV.U32 R11, RZ, RZ, R84 ;  /* 0x000000ffff0b0224 */ /* 0x000fca00078e0054 */
[----:B------:R0:W2:Y:S02]  /*aac0*/  @P0 LDG.E.U16 R27, desc[UR6][R10.64] ;  /* 0x000000060a1b0981 */ /* 0x0000a4000c1e1500 */
[----:B0-----:R-:W-:Y:S02]  /*aad0*/  @P0 IMAD.MOV.U32 R10, RZ, RZ, R77 ;  /* 0x000000ffff0a0224 */ /* 0x001fe400078e004d */
[----:B------:R-:W-:Y:S01]  /*aae0*/  @P0 IMAD.MOV.U32 R11, RZ, RZ, R81 ;  /* 0x000000ffff0b0224 */ /* 0x000fe200078e0051 */
[----:B------:R-:W2:Y:S04]  /*aaf0*/  LDL R77, [R1+0x43c] ;  /* 0x00043c00014d7983 */ /* 0x000ea80000100800 */
[----:B------:R-:W2:Y:S04]  /*ab00*/  LDL R81, [R1+0x438] ;  /* 0x0004380001517983 */ /* 0x000ea80000100800 */
[----:B------:R4:W2:Y:S02]  /*ab10*/  @P0 LDG.E.U16 R28, desc[UR6][R10.64] ;  /* 0x000000060a1c0981 */ /* 0x0008a4000c1e1500 */
[----:B----4-:R-:W-:-:S02]  /*ab20*/  @P1 IMAD.MOV.U32 R10, RZ, RZ, R14 ;  /* 0x000000ffff0a1224 */ /* 0x010fc400078e000e */
        /* <DEDUP_REMOVED lines=16> */
[----:B0-----:R-:W-:Y:S02]  /*ac30*/  @P0 IMAD.MOV.U32 R10, RZ, RZ, R77 ;  /* 0x000000ffff0a0224 */ /* 0x001fe400078e004d */
[----:B------:R-:W2:Y:S01]  /*ac40*/  LDL R77, [R1+0x41c] ;  /* 0x00041c00014d7983 */ /* 0x000ea20000100800 */
[----:B------:R-:W-:-:S03]  /*ac50*/  @P0 IMAD.MOV.U32 R11, RZ, RZ, R81 ;  /* 0x000000ffff0b0224 */ /* 0x000fc600078e0051 */
        /* <DEDUP_REMOVED lines=150> */
[----:B------:R0:W3:Y:S02]  /*b5c0*/  @P0 LDG.E.U16 R76, desc[UR6][R10.64] ;  /* 0x000000060a4c0981 */ /* 0x0000e4000c1e1500 */
[----:B0-----:R-:W-:Y:S02]  /*b5d0*/  @P0 IMAD.MOV.U32 R10, RZ, RZ, R77 ;  /* 0x000000ffff0a0224 */ /* 0x001fe400078e004d */
[----:B------:R-:W3:Y:S01]  /*b5e0*/  LDL R77, [R1+0x330] ;  /* 0x00033000014d7983 */ /* 0x000ee20000100800 */
[----:B------:R-:W-:-:S03]  /*b5f0*/  @P0 IMAD.MOV.U32 R11, RZ, RZ, R81 ;  /* 0x000000ffff0b0224 */ /* 0x000fc600078e0051 */
[----:B------:R-:W3:Y:S04]  /*b600*/  LDL R81, [R1+0x338] ;  /* 0x0003380001517983 */ /* 0x000ee80000100800 */
[----:B------:R4:W3:Y:S02]  /*b610*/  @P0 LDG.E.U16 R30, desc[UR6][R10.64] ;  /* 0x000000060a1e0981 */ /* 0x0008e4000c1e1500 */
        /* <DEDUP_REMOVED lines=8> */
[----:B--2---:R-:W-:-:S02]  /*b6a0*/  @P1 IMAD.MOV.U32 R10, RZ, RZ, R71 ;  /* 0x000000ffff0a1224 */ /* 0x004fc400078e0047 */
[----:B------:R-:W2:Y:S04]  /*b6b0*/  LDL R71, [R1+0x32c] ;  /* 0x00032c0001477983 */ /* 0x000ea80000100800 */
[----:B------:R3:W2:Y:S06]  /*b6c0*/  @P1 LDG.E.U16 R43, desc[UR6][R10.64] ;  /* 0x000000060a2b1981 */ /* 0x0006ac000c1e1500 */
[----:B---3--:R-:W-:-:S02]  /*b6d0*/  @P0 IMAD.MOV.U32 R10, RZ, RZ, R74 ;  /* 0x000000ffff0a0224 */ /* 0x008fc400078e004a */
[----:B------:R-:W3:Y:S01]  /*b6e0*/  LDL R74, [R1+0x324] ;  /* 0x00032400014a7983 */ /* 0x000ee20000100800 */
[----:B------:R-:W-:Y:S01]  /*b6f0*/  ISETP.GT.AND P1, PT, R8, 0x3d, PT ;  /* 0x0000003d0800780c */ /* 0x000fe20003f24270 */
[----:B------:R-:W-:Y:S02]  /*b700*/  @P0 IMAD.MOV.U32 R11, RZ, RZ, R78 ;  /* 0x000000ffff0b0224 */ /* 0x000fe400078e004e */
[----:B------:R-:W3:Y:S04]  /*b710*/  LDL R78, [R1+0x320] ;  /* 0x00032000014e7983 */ /* 0x000ee80000100800 */
[----:B------:R0:W3:Y:S02]  /*b720*/  @P0 LDG.E.U16 R58, desc[UR6][R10.64] ;  /* 0x000000060a3a0981 */ /* 0x0000e4000c1e1500 */
[----:B0-----:R-:W-:-:S02]  /*b730*/  @P0 IMAD.MOV.U32 R11, RZ, RZ, R81 ;  /* 0x000000ffff0b0224 */ /* 0x001fc400078e0051 */
[----:B------:R-:W3:Y:S01]  /*b740*/  LDL R81, [R1+0x108] ;  /* 0x0001080001517983 */ /* 0x000ee20000100800 */
[----:B----4-:R-:W-:-:S03]  /*b750*/  @P0 IMAD.MOV.U32 R10, RZ, RZ, R14 ;  /* 0x000000ffff0a0224 */ /* 0x010fc600078e000e */
[----:B------:R-:W4:Y:S04]  /*b760*/  LDL R14, [R1+0x31c] ;  /* 0x00031c00010e7983 */ /* 0x000f280000100800 */
[----:B------:R0:W4:Y:S02]  /*b770*/  @P0 LDG.E.U16 R59, desc[UR6][R10.64] ;  /* 0x000000060a3b0981 */ /* 0x000124000c1e1500 */
[----:B0-----:R-:W-:Y:S02]  /*b780*/  @P1 IMAD.MOV.U32 R10, RZ, RZ, R73 ;  /* 0x000000ffff0a1224 */ /* 0x001fe400078e0049 */
[----:B------:R-:W-:Y:S01]  /*b790*/  @P1 IMAD.MOV.U32 R11, RZ, RZ, R77 ;  /* 0x000000ffff0b1224 */ /* 0x000fe200078e004d */
[----:B------:R-:W4:Y:S04]  /*b7a0*/  LDL R73, [R1+0x314] ;  /* 0x0003140001497983 */ /* 0x000f280000100800 */
[----:B------:R-:W4:Y:S04]  /*b7b0*/  LDL R77, [R1+0x318] ;  /* 0x00031800014d7983 */ /* 0x000f280000100800 */
[----:B------:R0:W4:Y:S02]  /*b7c0*/  @P1 LDG.E.U16 R147, desc[UR6][R10.64] ;  /* 0x000000060a931981 */ /* 0x000124000c1e1500 */
[----:B0-----:R-:W-:-:S02]  /*b7d0*/  @P1 IMAD.MOV.U32 R11, RZ, RZ, R75 ;  /* 0x000000ffff0b1224 */ /* 0x001fc400078e004b */
[----:B------:R-:W4:Y:S01]  /*b7e0*/  LDL R75, [R1+0x310] ;  /* 0x00031000014b7983 */ /* 0x000f220000100800 */
[----:B------:R-:W-:Y:S01]  /*b7f0*/  ISETP.GT.AND P0, PT, R8, 0x3e, PT ;  /* 0x0000003e0800780c */ /* 0x000fe20003f04270 */
[----:B--2---:R-:W-:Y:S02]  /*b800*/  @P1 IMAD.MOV.U32 R10, RZ, RZ, R71 ;  /* 0x000000ffff0a1224 */ /* 0x004fe400078e0047 */
[----:B------:R-:W2:Y:S04]  /*b810*/  LDL R71, [R1+0x30c] ;  /* 0x00030c0001477983 */ /* 0x000ea80000100800 */
[----:B------:R3:W2:Y:S06]  /*b820*/  @P1 LDG.E.U16 R146, desc[UR6][R10.64] ;  /* 0x000000060a921981 */ /* 0x0006ac000c1e1500 */
[----:B---3--:R-:W-:-:S02]  /*b830*/  @P0 IMAD.MOV.U32 R10, RZ, RZ, R74 ;  /* 0x000000ffff0a0224 */ /* 0x008fc400078e004a */
[----:B------:R-:W3:Y:S01]  /*b840*/  LDL R74, [R1+0x308] ;  /* 0x00030800014a7983 */ /* 0x000ee20000100800 */
[----:B------:R-:W-:Y:S01]  /*b850*/  ISETP.GT.AND P1, PT, R8, 0x3f, PT ;  /* 0x0000003f0800780c */ /* 0x000fe20003f24270 */
[----:B------:R-:W-:-:S05]  /*b860*/  @P0 IMAD.MOV.U32 R11, RZ, RZ, R78 ;  /* 0x000000ffff0b0224 */ /* 0x000fca00078e004e */
[----:B------:R4:W3:Y:S02]  /*b870*/  @P0 LDG.E.U16 R130, desc[UR6][R10.64] ;  /* 0x000000060a820981 */ /* 0x0008e4000c1e1500 */
[----:B----4-:R-:W-:Y:S02]  /*b880*/  @P0 IMAD.MOV.U32 R10, RZ, RZ, R14 ;  /* 0x000000ffff0a0224 */ /* 0x010fe400078e000e */
[----:B------:R-:W4:Y:S01]  /*b890*/  LDL.LU R14, [R1+0x114] ;  /* 0x00011400010e7983 */ /* 0x000f220000300800 */
[----:B------:R-:W0:Y:S03]  /*b8a0*/  S2R R132, SR_TID.X ;  /* 0x0000000000847919 */ /* 0x000e260000002100 */
[----:B------:R-:W4:Y:S04]  /*b8b0*/  LDL R84, [R1+0x2c0] ;  /* 0x0002c00001547983 */ /* 0x000f280000100800 */
[----:B------:R-:W4:Y:S04]  /*b8c0*/  LDL R82, [R1+0x2c4] ;  /* 0x0002c40001527983 */ /* 0x000f280000100800 */
[----:B------:R-:W4:Y:S01]  /*b8d0*/  LDL R78, [R1+0x2a0] ;  /* 0x0002a000014e7983 */ /* 0x000f220000100800 */
[----:B------:R-:W-:-:S03]  /*b8e0*/  @P0 IMAD.MOV.U32 R11, RZ, RZ, R77 ;  /* 0x000000ffff0b0224 */ /* 0x000fc600078e004d */
[----:B------:R-:W4:Y:S04]  /*b8f0*/  LDL R77, [R1+0x2a4] ;  /* 0x0002a400014d7983 */ /* 0x000f280000100800 */
[----:B------:R1:W4:Y:S02]  /*b900*/  @P0 LDG.E.U16 R129, desc[UR6][R10.64] ;  /* 0x000000060a810981 */ /* 0x000324000c1e1500 */
[----:B-1----:R-:W-:Y:S02]  /*b910*/  @P1 IMAD.MOV.U32 R11, RZ, RZ, R75 ;  /* 0x000000ffff0b1224 */ /* 0x002fe400078e004b */
[----:B------:R-:W4:Y:S01]  /*b920*/  LDL R75, [R1+0x300] ;  /* 0x00030000014b7983 */ /* 0x000f220000100800 */
[----:B------:R-:W-:-:S03]  /*b930*/  @P1 IMAD.MOV.U32 R10, RZ, RZ, R73 ;  /* 0x000000ffff0a1224 */ /* 0x000fc600078e0049 */
[----:B------:R-:W4:Y:S04]  /*b940*/  LDL R73, [R1+0x304] ;  /* 0x0003040001497983 */ /* 0x000f280000100800 */
[----:B------:R2:W4:Y:S01]  /*b950*/  @P1 LDG.E.U16 R114, desc[UR6][R10.64] ;  /* 0x000000060a721981 */ /* 0x000522000c1e1500 */
[----:B0-----:R-:W-:-:S04]  /*b960*/  LOP3.LUT R132, R132, 0x3f, RZ, 0xc0, !PT ;  /* 0x0000003f84847812 */ /* 0x001fc800078ec0ff */
[----:B------:R-:W-:Y:S01]  /*b970*/  ISETP.GE.AND P0, PT, R132, R8, PT ;  /* 0x000000088400720c */ /* 0x000fe20003f06270 */
[----:B--2---:R-:W-:Y:S02]  /*b980*/  @P1 IMAD.MOV.U32 R10, RZ, RZ, R71 ;  /* 0x000000ffff0a1224 */ /* 0x004fe400078e0047 */
[----:B------:R-:W2:Y:S01]  /*b990*/  LDL R71, [R1+0x2e4] ;  /* 0x0002e40001477983 */ /* 0x000ea20000100800 */
[----:B---3--:R-:W-:-:S03]  /*b9a0*/  @P1 IMAD.MOV.U32 R11, RZ, RZ, R74 ;  /* 0x000000ffff0b1224 */ /* 0x008fc600078e004a */
[----:B------:R-:W3:Y:S04]  /*b9b0*/  LDL R74, [R1+0x2e0] ;  /* 0x0002e000014a7983 */ /* 0x000ee80000100800 */
[----:B------:R0:W2:Y:S01]  /*b9c0*/  @P1 LDG.E.U16 R113, desc[UR6][R10.64] ;  /* 0x000000060a711981 */ /* 0x0000a2000c1e1500 */
[----:B------:R-:W-:Y:S01]  /*b9d0*/  BAR.SYNC.DEFER_BLOCKING 0x0 ;  /* 0x0000000000007b1d */ /* 0x000fe20000010000 */
[----:B0-----:R-:W-:Y:S02]  /*b9e0*/  @!P0 IMAD.MOV.U32 R10, RZ, RZ, R81 ;  /* 0x000000ffff0a8224 */ /* 0x001fe400078e0051 */
[----:B------:R-:W-:-:S03]  /*b9f0*/  @!P0 IMAD.MOV.U32 R11, RZ, RZ, R12 ;  /* 0x000000ffff0b8224 */ /* 0x000fc600078e000c */
[----:B------:R0:W-:Y:S04]  /*ba00*/  STL [R1+0x75c], R12 ;  /* 0x00075c0c01007387 */ /* 0x0001e80000100800 */
[----:B------:R-:W2:Y:S04]  /*ba10*/  LDL R81, [R1+0x260] ;  /* 0x0002600001517983 */ /* 0x000ea80000100800 */
[----:B0-----:R-:W2:Y:S04]  /*ba20*/  LDL R12, [R1+0x240] ;  /* 0x00024000010c7983 */ /* 0x001ea80000100800 */
[----:B------:R4:W2:Y:S02]  /*ba30*/  @!P0 LDG.E.U16 R70, desc[UR6][R10.64] ;  /* 0x000000060a468981 */ /* 0x0008a4000c1e1500 */
[----:B----4-:R-:W-:-:S02]  /*ba40*/  @!P0 IMAD.MOV.U32 R11, RZ, RZ, R75 ;  /* 0x000000ffff0b8224 */ /* 0x010fc400078e004b */
[----:B------:R-:W4:Y:S01]  /*ba50*/  LDL R75, [R1+0x280] ;  /* 0x00028000014b7983 */ /* 0x000f220000100800 */
[----:B------:R-:W-:-:S03]  /*ba60*/  @!P0 IMAD.MOV.U32 R10, RZ, RZ, R73 ;  /* 0x000000ffff0a8224 */ /* 0x000fc600078e0049 */
[----:B------:R-:W4:Y:S04]  /*ba70*/  LDL R73, [R1+0x284] ;  /* 0x0002840001497983 */ /* 0x000f280000100800 */
[----:B------:R3:W4:Y:S02]  /*ba80*/  @!P0 LDG.E.U16 R112, desc[UR6][R10.64] ;  /* 0x000000060a708981 */ /* 0x000724000c1e1500 */
[----:B---3--:R-:W-:Y:S02]  /*ba90*/  @!P0 IMAD.MOV.U32 R11, RZ, RZ, R74 ;  /* 0x000000ffff0b8224 */ /* 0x008fe400078e004a */
[----:B------:R-:W3:Y:S01]  /*baa0*/  LDL R74, [R1+0x264] ;  /* 0x00026400014a7983 */ /* 0x000ee20000100800 */
[----:B--2---:R-:W-:-:S03]  /*bab0*/  @!P0 IMAD.MOV.U32 R10, RZ, RZ, R71 ;  /* 0x000000ffff0a8224 */ /* 0x004fc600078e0047 */
[----:B------:R-:W2:Y:S04]  /*bac0*/  LDL R71, [R1+0x23c] ;  /* 0x00023c0001477983 */ /* 0x000ea80000100800 */
[----:B------:R0:W2:Y:S02]  /*bad0*/  @!P0 LDG.E.U16 R111, desc[UR6][R10.64] ;  /* 0x000000060a6f8981 */ /* 0x0000a4000c1e1500 */
[----:B0-----:R-:W-:Y:S02]  /*bae0*/  @!P0 IMAD.MOV.U32 R10, RZ, RZ, R82 ;  /* 0x000000ffff0a8224 */ /* 0x001fe400078e0052 */
[----:B------:R-:W-:-:S05]  /*baf0*/  @!P0 IMAD.MOV.U32 R11, RZ, RZ, R84 ;  /* 0x000000ffff0b8224 */ /* 0x000fca00078e0054 */
[----:B------:R0:W2:Y:S02]  /*bb00*/  @!P0 LDG.E.U16 R110, desc[UR6][R10.64] ;  /* 0x000000060a6e8981 */ /* 0x0000a4000c1e1500 */
[----:B0-----:R-:W-:Y:S02]  /*bb10*/  @!P0 IMAD.MOV.U32 R10, RZ, RZ, R77 ;  /* 0x000000ffff0a8224 */ /* 0x001fe400078e004d */
[----:B------:R-:W-:Y:S01]  /*bb20*/  @!P0 IMAD.MOV.U32 R11, RZ, RZ, R78 ;  /* 0x000000ffff0b8224 */ /* 0x000fe200078e004e */
[----:B------:R-:W2:Y:S04]  /*bb30*/  LDL R77, [R1+0x220] ;  /* 0x00022000014d7983 */ /* 0x000ea80000100800 */
[----:B------:R-:W2:Y:S04]  /*bb40*/  LDL R78, [R1+0x21c] ;  /* 0x00021c00014e7983 */ /* 0x000ea80000100800 */
[----:B------:R4:W2:Y:S02]  /*bb50*/  @!P0 LDG.E.U16 R109, desc[UR6][R10.64] ;  /* 0x000000060a6d8981 */ /* 0x0008a4000c1e1500 */
[----:B----4-:R-:W-:-:S02]  /*bb60*/  @!P0 IMAD.MOV.U32 R11, RZ, RZ, R75 ;  /* 0x000000ffff0b8224 */ /* 0x010fc400078e004b */
[----:B------:R-:W4:Y:S01]  /*bb70*/  LDL R75, [R1+0x1fc] ;  /* 0x0001fc00014b7983 */ /* 0x000f220000100800 */
[----:B------:R-:W-:-:S03]  /*bb80*/  @!P0 IMAD.MOV.U32 R10, RZ, RZ, R73 ;  /* 0x000000ffff0a8224 */ /* 0x000fc600078e0049 */
[----:B------:R-:W4:Y:S04]  /*bb90*/  LDL R73, [R1+0x200] ;  /* 0x0002000001497983 */ /* 0x000f280000100800 */
[----:B------:R0:W4:Y:S02]  /*bba0*/  @!P0 LDG.E.U16 R108, desc[UR6][R10.64] ;  /* 0x000000060a6c8981 */ /* 0x000124000c1e1500 */
[----:B0-----:R-:W-:Y:S02]  /*bbb0*/  @!P0 IMAD.MOV.U32 R11, RZ, RZ, R81 ;  /* 0x000000ffff0b8224 */ /* 0x001fe400078e0051 */
[----:B---3--:R-:W-:Y:S02]  /*bbc0*/  @!P0 IMAD.MOV.U32 R10, RZ, RZ, R74 ;  /* 0x000000ffff0a8224 */ /* 0x008fe400078e004a */
[----:B------:R-:W3:Y:S04]  /*bbd0*/  LDL R74, [R1+0x1dc] ;  /* 0x0001dc00014a7983 */ /* 0x000ee80000100800 */
[----:B------:R0:W3:Y:S02]  /*bbe0*/  @!P0 LDG.E.U16 R107, desc[UR6][R10.64] ;  /* 0x000000060a6b8981 */ /* 0x0000e4000c1e1500 */
[----:B0-----:R-:W-:-:S02]  /*bbf0*/  @!P0 IMAD.MOV.U32 R10, RZ, RZ, R12 ;  /* 0x000000ffff0a8224 */ /* 0x001fc400078e000c */
[----:B------:R-:W3:Y:S01]  /*bc00*/  LDL R12, [R1+0x1e0] ;  /* 0x0001e000010c7983 */ /* 0x000ee20000100800 */
[----:B--2---:R-:W-:-:S03]  /*bc10*/  @!P0 IMAD.MOV.U32 R11, RZ, RZ, R71 ;  /* 0x000000ffff0b8224 */ /* 0x004fc600078e0047 */
[----:B------:R-:W2:Y:S04]  /*bc20*/  LDL.LU R71, [R1+0x1c0] ;  /* 0x0001c00001477983 */ /* 0x000ea80000300800 */
[----:B------:R0:W2:Y:S02]  /*bc30*/  @!P0 LDG.E.U16 R106, desc[UR6][R10.64] ;  /* 0x000000060a6a8981 */ /* 0x0000a4000c1e1500 */
[----:B0-----:R-:W-:Y:S02]  /*bc40*/  @!P0 IMAD.MOV.U32 R10, RZ, RZ, R77 ;  /* 0x000000ffff0a8224 */ /* 0x001fe400078e004d */
[----:B------:R-:W-:-:S05]  /*bc50*/  @!P0 IMAD.MOV.U32 R11, RZ, RZ, R78 ;  /* 0x000000ffff0b8224 */ /* 0x000fca00078e004e */
[----:B------:R4:W2:Y:S02]  /*bc60*/  @!P0 LDG.E.U16 R105, desc[UR6][R10.64] ;  /* 0x000000060a698981 */ /* 0x0008a4000c1e1500 */
[----:B----4-:R-:W-:Y:S02]  /*bc70*/  @!P0 IMAD.MOV.U32 R11, RZ, RZ, R75 ;  /* 0x000000ffff0b8224 */ /* 0x010fe400078e004b */
[----:B------:R-:W4:Y:S01]  /*bc80*/  LDL R75, [R1+0x1bc] ;  /* 0x0001bc00014b7983 */ /* 0x000f220000100800 */
[----:B------:R-:W-:-:S03]  /*bc90*/  @!P0 IMAD.MOV.U32 R10, RZ, RZ, R73 ;  /* 0x000000ffff0a8224 */ /* 0x000fc600078e0049 */
[----:B------:R-:W4:Y:S04]  /*bca0*/  LDL R73, [R1+0x1a0] ;  /* 0x0001a00001497983 */ /* 0x000f280000100800 */
[----:B------:R-:W4:Y:S04]  /*bcb0*/  LDL.LU R96, [R1+0x19c] ;  /* 0x00019c0001607983 */ /* 0x000f280000300800 */
[----:B------:R-:W4:Y:S04]  /*bcc0*/  LDL.LU R93, [R1+0x180] ;  /* 0x00018000015d7983 */ /* 0x000f280000300800 */
[----:B------:R-:W4:Y:S04]  /*bcd0*/  LDL.LU R82, [R1+0x17c] ;  /* 0x00017c0001527983 */ /* 0x000f280000300800 */
[----:B------:R3:W4:Y:S04]  /*bce0*/  @!P0 LDG.E.U16 R104, desc[UR6][R10.64] ;  /* 0x000000060a688981 */ /* 0x000728000c1e1500 */
[----:B------:R-:W4:Y:S04]  /*bcf0*/  LDL R84, [R1+0x11c] ;  /* 0x00011c0001547983 */ /* 0x000f280000100800 */
[----:B------:R-:W4:Y:S01]  /*bd00*/  LDL R81, [R1+0x120] ;  /* 0x0001200001517983 */ /* 0x000f220000100800 */
[----:B---3--:R-:W-:-:S02]  /*bd10*/  @!P0 IMAD.MOV.U32 R11, RZ, RZ, R74 ;  /* 0x000000ffff0b8224 */ /* 0x008fc400078e004a */
[----:B------:R-:W-:Y:S02]  /*bd20*/  @!P0 IMAD.MOV.U32 R10, RZ, RZ, R12 ;  /* 0x000000ffff0a8224 */ /* 0x000fe400078e000c */
[----:B------:R-:W3:Y:S04]  /*bd30*/  LDL R12, [R1+0x13c] ;  /* 0x00013c00010c7983 */ /* 0x000ee80000100800 */
[----:B------:R-:W3:Y:S04]  /*bd40*/  LDL.LU R89, [R1+0x15c] ;  /* 0x00015c0001597983 */ /* 0x000ee80000300800 */
[----:B------:R-:W3:Y:S04]  /*bd50*/  LDL.LU R74, [R1+0x160] ;  /* 0x00016000014a7983 */ /* 0x000ee80000300800 */
[----:B------:R-:W3:Y:S04]  /*bd60*/  LDL.LU R77, [R1+0x140] ;  /* 0x00014000014d7983 */ /* 0x000ee80000300800 */
[----:B------:R2:W3:Y:S04]  /*bd70*/  @!P0 LDG.E.U16 R103, desc[UR6][R10.64] ;  /* 0x000000060a678981 */ /* 0x0004e8000c1e1500 */
[----:B------:R-:W3:Y:S04]  /*bd80*/  LDL R78, [R1+0x2f8] ;  /* 0x0002f800014e7983 */ /* 0x000ee80000100800 */
[----:B------:R-:W3:Y:S01]  /*bd90*/  LDL R91, [R1+0x2b8] ;  /* 0x0002b800015b7983 */ /* 0x000ee20000100800 */
[----:B--2---:R-:W-:-:S03]  /*bda0*/  @!P0 IMAD.MOV.U32 R10, RZ, RZ, R71 ;  /* 0x000000ffff0a8224 */ /* 0x004fc600078e0047 */
[----:B------:R-:W2:Y:S01]  /*bdb0*/  LDL R90, [R1+0x2bc] ;  /* 0x0002bc00015a7983 */ /* 0x000ea20000100800 */
[----:B----4-:R-:W-:-:S03]  /*bdc0*/  @!P0 IMAD.MOV.U32 R11, RZ, RZ, R75 ;  /* 0x000000ffff0b8224 */ /* 0x010fc600078e004b */
[----:B------:R-:W4:Y:S04]  /*bdd0*/  LDL R75, [R1+0x2fc] ;  /* 0x0002fc00014b7983 */ /* 0x000f280000100800 */
[----:B------:R0:W2:Y:S02]  /*bde0*/  @!P0 LDG.E.U16 R102, desc[UR6][R10.64] ;  /* 0x000000060a668981 */ /* 0x0000a4000c1e1500 */
[----:B0-----:R-:W-:Y:S02]  /*bdf0*/  @!P0 IMAD.MOV.U32 R10, RZ, RZ, R73 ;  /* 0x000000ffff0a8224 */ /* 0x001fe400078e0049 */
[----:B------:R-:W2:Y:S01]  /*be00*/  LDL R73, [R1+0x2d8] ;  /* 0x0002d80001497983 */ /* 0x000ea20000100800 */
[----:B------:R-:W-:-:S05]  /*be10*/  @!P0 IMAD.MOV.U32 R11, RZ, RZ, R96 ;  /* 0x000000ffff0b8224 */ /* 0x000fca00078e0060 */
[----:B------:R0:W2:Y:S02]  /*be20*/  @!P0 LDG.E.U16 R101, desc[UR6][R10.64] ;  /* 0x000000060a658981 */ /* 0x0000a4000c1e1500 */
[----:B0-----:R-:W-:Y:S02]  /*be30*/  @!P0 IMAD.MOV.U32 R10, RZ, RZ, R93 ;  /* 0x000000ffff0a8224 */ /* 0x001fe400078e005d */
[----:B------:R-:W-:-:S05]  /*be40*/  @!P0 IMAD.MOV.U32 R11, RZ, RZ, R82 ;  /* 0x000000ffff0b8224 */ /* 0x000fca00078e0052 */
[----:B------:R3:W2:Y:S02]  /*be50*/  @!P0 LDG.E.U16 R100, desc[UR6][R10.64] ;  /* 0x000000060a648981 */ /* 0x0006a4000c1e1500 */
[----:B---3--:R-:W-:Y:S02]  /*be60*/  @!P0 IMAD.MOV.U32 R11, RZ, RZ, R89 ;  /* 0x000000ffff0b8224 */ /* 0x008fe400078e0059 */
[----:B------:R-:W-:-:S05]  /*be70*/  @!P0 IMAD.MOV.U32 R10, RZ, RZ, R74 ;  /* 0x000000ffff0a8224 */ /* 0x000fca00078e004a */
[----:B------:R0:W3:Y:S02]  /*be80*/  @!P0 LDG.E.U16 R99, desc[UR6][R10.64] ;  /* 0x000000060a638981 */ /* 0x0000e4000c1e1500 */
[----:B0-----:R-:W-:Y:S02]  /*be90*/  @!P0 IMAD.MOV.U32 R11, RZ, RZ, R12 ;  /* 0x000000ffff0b8224 */ /* 0x001fe400078e000c */
[----:B------:R-:W3:Y:S01]  /*bea0*/  LDL R12, [R1+0x2dc] ;  /* 0x0002dc00010c7983 */ /* 0x000ee20000100800 */
[----:B------:R-:W-:-:S05]  /*beb0*/  @!P0 IMAD.MOV.U32 R10, RZ, RZ, R77 ;  /* 0x000000ffff0a8224 */ /* 0x000fca00078e004d */
[----:B------:R0:W3:Y:S02]  /*bec0*/  @!P0 LDG.E.U16 R98, desc[UR6][R10.64] ;  /* 0x000000060a628981 */ /* 0x0000e4000c1e1500 */
[----:B0-----:R-:W-:Y:S02]  /*bed0*/  @!P0 IMAD.MOV.U32 R10, RZ, RZ, R81 ;  /* 0x000000ffff0a8224 */ /* 0x001fe400078e0051 */
[----:B------:R-:W-:Y:S01]  /*bee0*/  @!P0 IMAD.MOV.U32 R11, RZ, RZ, R84 ;  /* 0x000000ffff0b8224 */ /* 0x000fe200078e0054 */
[----:B------:R-:W3:Y:S04]  /*bef0*/  LDL R81, [R1+0x29c] ;  /* 0x00029c0001517983 */ /* 0x000ee80000100800 */
[----:B------:R-:W3:Y:S04]  /*bf00*/  LDL R84, [R1+0x298] ;  /* 0x0002980001547983 */ /* 0x000ee80000100800 */
[----:B------:R4:W3:Y:S02]  /*bf10*/  @!P0 LDG.E.U16 R97, desc[UR6][R10.64] ;  /* 0x000000060a618981 */ /* 0x0008e4000c1e1500 */
[----:B----4-:R-:W-:-:S02]  /*bf20*/  @!P0 IMAD.MOV.U32 R10, RZ, RZ, R75 ;  /* 0x000000ffff0a8224 */ /* 0x010fc400078e004b */
[----:B------:R-:W-:Y:S01]  /*bf30*/  @!P0 IMAD.MOV.U32 R11, RZ, RZ, R78 ;  /* 0x000000ffff0b8224 */ /* 0x000fe200078e004e */
[----:B------:R-:W4:Y:S04]  /*bf40*/  LDL R75, [R1+0x27c] ;  /* 0x00027c00014b7983 */ /* 0x000f280000100800 */
[----:B------:R-:W4:Y:S04]  /*bf50*/  LDL R78, [R1+0x278] ;  /* 0x00027800014e7983 */ /* 0x000f280000100800 */
[----:B------:R2:W4:Y:S02]  /*bf60*/  @!P0 LDG.E.U16 R252, desc[UR6][R10.64] ;  /* 0x000000060afc8981 */ /* 0x000524000c1e1500 */
[----:B--2---:R-:W-:-:S02]  /*bf70*/  @!P0 IMAD.MOV.U32 R11, RZ, RZ, R73 ;  /* 0x000000ffff0b8224 */ /* 0x004fc400078e0049 */
[----:B------:R-:W2:Y:S04]  /*bf80*/  LDL R73, [R1+0x258] ;  /* 0x0002580001497983 */ /* 0x000ea80000100800 */
[----:B------:R-:W-:Y:S04]  /*bf90*/  STS.U16 [R2+UR4], R233 ;  /* 0x000000e902007988 */ /* 0x000fe80008000404 */
[----:B------:R-:W-:Y:S04]  /*bfa0*/  STS.U16 [R2+UR4+0x4000], R234 ;  /* 0x004000ea02007988 */ /* 0x000fe80008000404 */
        /* <DEDUP_REMOVED lines=13> */
[----:B------:R-:W-:Y:S01]  /*c080*/  STS.U16 [R2+UR4+0x5c00], R15 ;  /* 0x005c000f02007988 */ /* 0x000fe20008000404 */
[----:B---3--:R-:W-:-:S03]  /*c090*/  @!P0 IMAD.MOV.U32 R10, RZ, RZ, R12 ;  /* 0x000000ffff0a8224 */ /* 0x008fc600078e000c */
[----:B------:R-:W3:Y:S04]  /*c0a0*/  LDL R12, [R1+0x25c] ;  /* 0x00025c00010c7983 */ /* 0x000ee80000100800 */
[----:B------:R0:W3:Y:S02]  /*c0b0*/  @!P0 LDG.E.U16 R251, desc[UR6][R10.64] ;  /* 0x000000060afb8981 */ /* 0x0000e4000c1e1500 */
[----:B0-----:R-:W-:Y:S02]  /*c0c0*/  @!P0 IMAD.MOV.U32 R10, RZ, RZ, R90 ;  /* 0x000000ffff0a8224 */ /* 0x001fe400078e005a */
[----:B------:R-:W-:Y:S01]  /*c0d0*/  @!P0 IMAD.MOV.U32 R11, RZ, RZ, R91 ;  /* 0x000000ffff0b8224 */ /* 0x000fe200078e005b */
[----:B------:R-:W3:Y:S04]  /*c0e0*/  LDL R90, [R1+0x234] ;  /* 0x00023400015a7983 */ /* 0x000ee80000100800 */
[----:B------:R0:W3:Y:S02]  /*c0f0*/  @!P0 LDG.E.U16 R250, desc[UR6][R10.64] ;  /* 0x000000060afa8981 */ /* 0x0000e4000c1e1500 */
[----:B0-----:R-:W-:-:S02]  /*c100*/  @!P0 IMAD.MOV.U32 R10, RZ, RZ, R81 ;  /* 0x000000ffff0a8224 */ /* 0x001fc400078e0051 */
[----:B------:R-:W-:Y:S01]  /*c110*/  @!P0 IMAD.MOV.U32 R11, RZ, RZ, R84 ;  /* 0x000000ffff0b8224 */ /* 0x000fe200078e0054 */
[----:B------:R-:W3:Y:S04]  /*c120*/  LDL R81, [R1+0x238] ;  /* 0x0002380001517983 */ /* 0x000ee80000100800 */
[----:B------:R4:W3:Y:S02]  /*c130*/  @!P0 LDG.E.U16 R249, desc[UR6][R10.64] ;  /* 0x000000060af98981 */ /* 0x0008e4000c1e1500 */
[----:B----4-:R-:W-:Y:S02]  /*c140*/  @!P0 IMAD.MOV.U32 R10, RZ, RZ, R75 ;  /* 0x000000ffff0a8224 */ /* 0x010fe400078e004b */
[----:B------:R-:W-:Y:S01]  /*c150*/  @!P0 IMAD.MOV.U32 R11, RZ, RZ, R78 ;  /* 0x000000ffff0b8224 */ /* 0x000fe200078e004e */
[----:B------:R-:W4:Y:S04]  /*c160*/  LDL R75, [R1+0x214] ;  /* 0x00021400014b7983 */ /* 0x000f280000100800 */
[----:B------:R2:W4:Y:S02]  /*c170*/  @!P0 LDG.E.U16 R248, desc[UR6][R10.64] ;  /* 0x000000060af88981 */ /* 0x000524000c1e1500 */
[----:B--2---:R-:W-:-:S02]  /*c180*/  @!P0 IMAD.MOV.U32 R11, RZ, RZ, R73 ;  /* 0x000000ffff0b8224 */ /* 0x004fc400078e0049 */
[----:B------:R-:W2:Y:S04]  /*c190*/  LDL R73, [R1+0x218] ;  /* 0x0002180001497983 */ /* 0x000ea80000100800 */
[----:B------:R0:W-:Y:S01]  /*c1a0*/  STL [R1+0x758], R2 ;  /* 0x0007580201007387 */ /* 0x0001e20000100800 */
[----:B------:R-:W1:Y:S03]  /*c1b0*/  S2R R95, SR_TID.X ;  /* 0x00000000005f7919 */ /* 0x000e660000002100 */
[----:B------:R-:W2:Y:S04]  /*c1c0*/  LDL R84, [R1+0x1f4] ;  /* 0x0001f40001547983 */ /* 0x000ea80000100800 */
[----:B0-----:R-:W2:Y:S01]  /*c1d0*/  LDL R2, [R1+0x1f8] ;  /* 0x0001f80001027983 */ /* 0x001ea20000100800 */
[----:B-1----:R-:W-:-:S05]  /*c1e0*/  LOP3.LUT R95, R95, 0x3f, RZ, 0xc0, !PT ;  /* 0x0000003f5f5f7812 */ /* 0x002fca00078ec0ff */
[----:B------:R-:W-:Y:S02]  /*c1f0*/  IMAD.SHL.U32 R78, R95, 0x2, RZ ;  /* 0x000000025f4e7824 */ /* 0x000fe400078e00ff */
[----:B---3--:R-:W-:Y:S02]  /*c200*/  @!P0 IMAD.MOV.U32 R10, RZ, RZ, R12 ;  /* 0x000000ffff0a8224 */ /* 0x008fe400078e000c */
[----:B------:R-:W0:Y:S03]  /*c210*/  S2R R12, SR_TID.X ;  /* 0x00000000000c7919 */ /* 0x000e260000002100 */
[----:B------:R1:W3:Y:S02]  /*c220*/  @!P0 LDG.E.U16 R247, desc[UR6][R10.64] ;  /* 0x000000060af78981 */ /* 0x0002e4000c1e1500 */
[----:B-1----:R-:W-:Y:S02]  /*c230*/  @!P0 IMAD.MOV.U32 R11, RZ, RZ, R90 ;  /* 0x000000ffff0b8224 */ /* 0x002fe400078e005a */
[----:B------:R-:W3:Y:S01]  /*c240*/  LDL R90, [R1+0x1d4] ;  /* 0x0001d400015a7983 */ /* 0x000ee20000100800 */
[----:B------:R-:W-:Y:S01]  /*c250*/  @!P0 IMAD.MOV.U32 R10, RZ, RZ, R81 ;  /* 0x000000ffff0a8224 */ /* 0x000fe200078e0051 */
[----:B0-----:R-:W-:-:S02]  /*c260*/  LOP3.LUT R12, R12, 0x40, RZ, 0xc0, !PT ;  /* 0x000000400c0c7812 */ /* 0x001fc400078ec0ff */
[----:B------:R-:W3:Y:S04]  /*c270*/  LDL R81, [R1+0x1d8] ;  /* 0x0001d80001517983 */ /* 0x000ee80000100800 */
[----:B------:R4:W3:Y:S01]  /*c280*/  @!P0 LDG.E.U16 R246, desc[UR6][R10.64] ;  /* 0x000000060af68981 */ /* 0x0008e2000c1e1500 */
[----:B------:R-:W-:-:S03]  /*c290*/  IMAD R12, R12, 0x80, R78 ;  /* 0x000000800c0c7824 */ /* 0x000fc600078e024e */
[----:B------:R-:W3:Y:S01]  /*c2a0*/  LDL R78, [R1+0x1b4] ;  /* 0x0001b400014e7983 */ /* 0x000ee20000100800 */
[----:B----4-:R-:W-:Y:S02]  /*c2b0*/  @!P0 IMAD.MOV.U32 R11, RZ, RZ, R75 ;  /* 0x000000ffff0b8224 */ /* 0x010fe400078e004b */
[----:B--2---:R-:W-:Y:S02]  /*c2c0*/  @!P0 IMAD.MOV.U32 R10, RZ, RZ, R73 ;  /* 0x000000ffff0a8224 */ /* 0x004fe400078e0049 */
[----:B------:R-:W2:Y:S04]  /*c2d0*/  LDL R73, [R1+0x1b8] ;  /* 0x0001b80001497983 */ /* 0x000ea80000100800 */
[----:B------:R0:W4:Y:S04]  /*c2e0*/  @!P0 LDG.E.U16 R245, desc[UR6][R10.64] ;  /* 0x000000060af58981 */ /* 0x000128000c1e1500 */
[----:B------:R-:W4:Y:S01]  /*c2f0*/  LDL.LU R75, [R1+0x194] ;  /* 0x00019400014b7983 */ /* 0x000f220000300800 */
[----:B0-----:R-:W-:-:S03]  /*c300*/  @!P0 IMAD.MOV.U32 R10, RZ, RZ, R2 ;  /* 0x000000ffff0a8224 */ /* 0x001fc600078e0002 */
[----:B------:R-:W4:Y:S01]  /*c310*/  LDL R2, [R1+0x198] ;  /* 0x0001980001027983 */ /* 0x000f220000100800 */
[----:B------:R-:W-:-:S03]  /*c320*/  @!P0 IMAD.MOV.U32 R11, RZ, RZ, R84 ;  /* 0x000000ffff0b8224 */ /* 0x000fc600078e0054 */
[----:B------:R-:W4:Y:S04]  /*c330*/  LDL.LU R95, [R1+0x178] ;  /* 0x00017800015f7983 */ /* 0x000f280000300800 */
[----:B------:R-:W4:Y:S04]  /*c340*/  LDL.LU R84, [R1+0x174] ;  /* 0x0001740001547983 */ /* 0x000f280000300800 */
[----:B------:R3:W4:Y:S04]  /*c350*/  @!P0 LDG.E.U16 R244, desc[UR6][R10.64] ;  /* 0x000000060af48981 */ /* 0x000728000c1e1500 */
[----:B------:R-:W4:Y:S01]  /*c360*/  LDL.LU R91, [R1+0x154] ;  /* 0x00015400015b7983 */ /* 0x000f220000300800 */
[----:B---3--:R-:W-:-:S02]  /*c370*/  @!P0 IMAD.MOV.U32 R11, RZ, RZ, R90 ;  /* 0x000000ffff0b8224 */ /* 0x008fc400078e005a */
[----:B------:R-:W-:Y:S02]  /*c380*/  @!P0 IMAD.MOV.U32 R10, RZ, RZ, R81 ;  /* 0x000000ffff0a8224 */ /* 0x000fe400078e0051 */
[----:B------:R-:W3:Y:S04]  /*c390*/  LDL.LU R81, [R1+0x158] ;  /* 0x0001580001517983 */ /* 0x000ee80000300800 */
[----:B------:R0:W3:Y:S04]  /*c3a0*/  @!P0 LDG.E.U16 R243, desc[UR6][R10.64] ;  /* 0x000000060af38981 */ /* 0x0000e8000c1e1500 */
[----:B------:R-:W3:Y:S04]  /*c3b0*/  LDL R90, [R1+0x134] ;  /* 0x00013400015a7983 */ /* 0x000ee80000100800 */
[----:B------:R-:W3:Y:S01]  /*c3c0*/  LDL R94, [R1+0x2f0] ;  /* 0x0002f000015e7983 */ /* 0x000ee20000100800 */
[----:B0-----:R-:W-:-:S03]  /*c3d0*/  @!P0 IMAD.MOV.U32 R11, RZ, RZ, R78 ;  /* 0x000000ffff0b8224 */ /* 0x001fc600078e004e */
[----:B------:R-:W3:Y:S01]  /*c3e0*/  LDL R78, [R1+0x138] ;  /* 0x00013800014e7983 */ /* 0x000ee20000100800 */
[----:B--2---:R-:W-:-:S03]  /*c3f0*/  @!P0 IMAD.MOV.U32 R10, RZ, RZ, R73 ;  /* 0x000000ffff0a8224 */ /* 0x004fc600078e0049 */
[----:B------:R-:W2:Y:S04]  /*c400*/  LDL R73, [R1+0x2f4] ;  /* 0x0002f40001497983 */ /* 0x000ea80000100800 */
[----:B------:R4:W2:Y:S02]  /*c410*/  @!P0 LDG.E.U16 R242, desc[UR6][R10.64] ;  /* 0x000000060af28981 */ /* 0x0008a4000c1e1500 */
[----:B----4-:R-:W-:Y:S02]  /*c420*/  @!P0 IMAD.MOV.U32 R10, RZ, RZ, R2 ;  /* 0x000000ffff0a8224 */ /* 0x010fe400078e0002 */
[----:B------:R-:W4:Y:S01]  /*c430*/  LDL R2, [R1+0x118] ;  /* 0x0001180001027983 */ /* 0x000f220000100800 */
[----:B------:R-:W-:-:S05]  /*c440*/  @!P0 IMAD.MOV.U32 R11, RZ, RZ, R75 ;  /* 0x000000ffff0b8224 */ /* 0x000fca00078e004b */
[----:B------:R0:W2:Y:S01]  /*c450*/  @!P0 LDG.E.U16 R241, desc[UR6][R10.64] ;  /* 0x000000060af18981 */ /* 0x0000a2000c1e1500 */
[----:B------:R-:W-:Y:S01]  /*c460*/  LOP3.LUT R12, R12, 0x10, RZ, 0x3c, !PT ;  /* 0x000000100c0c7812 */ /* 0x000fe200078e3cff */
[----:B0-----:R-:W-:Y:S02]  /*c470*/  @!P0 IMAD.MOV.U32 R10, RZ, RZ, R95 ;  /* 0x000000ffff0a8224 */ /* 0x001fe400078e005f */
[----:B------:R-:W-:Y:S02]  /*c480*/  @!P0 IMAD.MOV.U32 R11, RZ, RZ, R84 ;  /* 0x000000ffff0b8224 */ /* 0x000fe400078e0054 */
[----:B------:R-:W-:Y:S04]  /*c490*/  STS.U16 [R12+UR4+0x80], R237 ;  /* 0x000080ed0c007988 */ /* 0x000fe80008000404 */
[----:B------:R0:W2:Y:S04]  /*c4a0*/  @!P0 LDG.E.U16 R240, desc[UR6][R10.64] ;  /* 0x000000060af08981 */ /* 0x0000a8000c1e1500 */
[----:B------:R1:W-:Y:S01]  /*c4b0*/  STS.U16 [R12+UR4+0x4080], R238 ;  /* 0x004080ee0c007988 */ /* 0x0003e20008000404 */
[----:B0-----:R-:W-:Y:S01]  /*c4c0*/  @!P0 IMAD.MOV.U32 R11, RZ, RZ, R91 ;  /* 0x000000ffff0b8224 */ /* 0x001fe200078e005b */
[----:B-1----:R-:W-:-:S02]  /*c4d0*/  PRMT R238, RZ, 0x7610, R238 ;  /* 0x00007610ffee7816 */ /* 0x002fc400000000ee */
[----:B------:R-:W-:Y:S01]  /*c4e0*/  PRMT R237, RZ, 0x7610, R237 ;  /* 0x00007610ffed7816 */ /* 0x000fe200000000ed */
[----:B------:R-:W-:Y:S04]  /*c4f0*/  STS.U16 [R12+UR4+0x480], R235 ;  /* 0x000480eb0c007988 */ /* 0x000fe80008000404 */
[----:B------:R0:W-:Y:S02]  /*c500*/  STS.U16 [R12+UR4+0x4480], R236 ;  /* 0x004480ec0c007988 */ /* 0x0001e40008000404 */
[----:B0-----:R-:W-:Y:S01]  /*c510*/  PRMT R236, RZ, 0x7610, R236 ;  /* 0x00007610ffec7816 */ /* 0x001fe200000000ec */
[----:B---3--:R-:W-:-:S05]  /*c520*/  @!P0 IMAD.MOV.U32 R10, RZ, RZ, R81 ;  /* 0x000000ffff0a8224 */ /* 0x008fca00078e0051 */
[----:B------:R0:W3:Y:S02]  /*c530*/  @!P0 LDG.E.U16 R239, desc[UR6][R10.64] ;  /* 0x000000060aef8981 */ /* 0x0000e4000c1e1500 */
[----:B0-----:R-:W-:Y:S02]  /*c540*/  @!P0 IMAD.MOV.U32 R11, RZ, RZ, R90 ;  /* 0x000000ffff0b8224 */ /* 0x001fe400078e005a */
[----:B------:R-:W-:Y:S01]  /*c550*/  @!P0 IMAD.MOV.U32 R10, RZ, RZ, R78 ;  /* 0x000000ffff0a8224 */ /* 0x000fe200078e004e */
[----:B------:R-:W3:Y:S04]  /*c560*/  LDL R90, [R1+0x294] ;  /* 0x00029400015a7983 */ /* 0x000ee80000100800 */
[----:B------:R0:W3:Y:S04]  /*c570*/  @!P0 LDG.E.U16 R238, desc[UR6][R10.64] ;  /* 0x000000060aee8981 */ /* 0x0000e8000c1e1500 */
[----:B------:R-:W3:Y:S01]  /*c580*/  LDL R78, [R1+0x2b0] ;  /* 0x0002b000014e7983 */ /* 0x000ee20000100800 */
[----:B0-----:R-:W-:-:S02]  /*c590*/  @!P0 IMAD.MOV.U32 R11, RZ, RZ, R14 ;  /* 0x000000ffff0b8224 */ /* 0x001fc400078e000e */
[----:B----4-:R-:W-:Y:S02]  /*c5a0*/  @!P0 IMAD.MOV.U32 R10, RZ, RZ, R2 ;  /* 0x000000ffff0a8224 */ /* 0x010fe400078e0002 */
[----:B------:R-:W4:Y:S04]  /*c5b0*/  LDL R2, [R1+0x2b4] ;  /* 0x0002b40001027983 */ /* 0x000f280000100800 */
[----:B------:R2:W3:Y:S04]  /*c5c0*/  @!P0 LDG.E.U16 R237, desc[UR6][R10.64] ;  /* 0x000000060aed8981 */ /* 0x0004e8000c1e1500 */
[----:B------:R0:W-:Y:S01]  /*c5d0*/  STL [R1+0x760], R14 ;  /* 0x0007600e01007387 */ /* 0x0001e20000100800 */
[----:B--2---:R-:W-:-:S02]  /*c5e0*/  @!P0 IMAD.MOV.U32 R10, RZ, RZ, R73 ;  /* 0x000000ffff0a8224 */ /* 0x004fc400078e0049 */
[----:B------:R-:W-:Y:S01]  /*c5f0*/  @!P0 IMAD.MOV.U32 R11, RZ, RZ, R94 ;  /* 0x000000ffff0b8224 */ /* 0x000fe200078e005e */
[----:B------:R-:W2:Y:S04]  /*c600*/  LDL R73, [R1+0x274] ;  /* 0x0002740001497983 */ /* 0x000ea80000100800 */
[----:B------:R1:W2:Y:S04]  /*c610*/  @!P0 LDG.E.U16 R236, desc[UR6][R10.64] ;  /* 0x000000060aec8981 */ /* 0x0002a8000c1e1500 */
[----:B0-----:R-:W2:Y:S04]  /*c620*/  LDL R14, [R1+0x290] ;  /* 0x00029000010e7983 */ /* 0x001ea80000100800 */
[----:B------:R-:W2:Y:S04]  /*c630*/  LDL R94, [R1+0x270] ;  /* 0x00027000015e7983 */ /* 0x000ea80000100800 */
[----:B------:R-:W1:Y:S04]  /*c640*/  LDL R10, [R1+0x2d0] ;  /* 0x0002d000010a7983 */ /* 0x000e680000100800 */
[----:B------:R-:W1:Y:S01]  /*c650*/  LDL R11, [R1+0x2d4] ;  /* 0x0002d400010b7983 */ /* 0x000e620000100800 */
[----:B------:R-:W-:-:S02]  /*c660*/  PRMT R235, RZ, 0x7610, R235 ;  /* 0x00007610ffeb7816 */ /* 0x000fc400000000eb */
[----:B------:R-:W-:Y:S02]  /*c670*/  PRMT R234, RZ, 0x7610, R234 ;  /* 0x00007610ffea7816 */ /* 0x000fe400000000ea */
[----:B------:R-:W-:Y:S01]  /*c680*/  PRMT R233, RZ, 0x7610, R233 ;  /* 0x00007610ffe97816 */ /* 0x000fe200000000e9 */
[----:B------:R-:W-:Y:S04]  /*c690*/  STS.U16 [R12+UR4+0x880], R231 ;  /* 0x000880e70c007988 */ /* 0x000fe80008000404 */
[----:B------:R0:W-:Y:S02]  /*c6a0*/  STS.U16 [R12+UR4+0x4880], R232 ;  /* 0x004880e80c007988 */ /* 0x0001e40008000404 */
[----:B0-----:R-:W-:Y:S02]  /*c6b0*/  PRMT R232, RZ, 0x7610, R232 ;  /* 0x00007610ffe87816 */ /* 0x001fe400000000e8 */
[----:B-1----:R-:W-:-:S04]  /*c6c0*/  @!P0 LOP3.LUT R11, R11, R10, RZ, 0x3c, !PT ;  /* 0x0000000a0b0b8212 */ /* 0x002fc800078e3cff */
[----:B------:R-:W-:-:S04]  /*c6d0*/  @!P0 LOP3.LUT R10, R11, R10, RZ, 0x3c, !PT ;  /* 0x0000000a0b0a8212 */ /* 0x000fc800078e3cff */
[----:B------:R-:W-:-:S05]  /*c6e0*/  @!P0 LOP3.LUT R11, R11, R10, RZ, 0x3c, !PT ;  /* 0x0000000a0b0b8212 */ /* 0x000fca00078e3cff */
[----:B------:R4:W2:Y:S02]  /*c6f0*/  @!P0 LDG.E.U16 R235, desc[UR6][R10.64] ;  /* 0x000000060aeb8981 */ /* 0x0008a4000c1e1500 */
[----:B----4-:R-:W-:Y:S02]  /*c700*/  @!P0 IMAD.MOV.U32 R10, RZ, RZ, R2 ;  /* 0x000000ffff0a8224 */ /* 0x010fe400078e0002 */
[----:B---3--:R-:W-:Y:S01]  /*c710*/  @!P0 IMAD.MOV.U32 R11, RZ, RZ, R78 ;  /* 0x000000ffff0b8224 */ /* 0x008fe200078e004e */
[----:B------:R-:W-:Y:S01]  /*c720*/  PRMT R231, RZ, 0x7610, R231 ;  /* 0x00007610ffe77816 */ /* 0x000fe200000000e7 */
[----:B------:R-:W3:Y:S04]  /*c730*/  LDL R78, [R1+0x254] ;  /* 0x00025400014e7983 */ /* 0x000ee80000100800 */
[----:B------:R0:W4:Y:S04]  /*c740*/  @!P0 LDG.E.U16 R234, desc[UR6][R10.64] ;  /* 0x000000060aea8981 */ /* 0x000128000c1e1500 */
[----:B------:R-:W4:Y:S01]  /*c750*/  LDL R2, [R1+0x744] ;  /* 0x0007440001027983 */ /* 0x000f220000100800 */
[----:B0-----:R-:W-:-:S02]  /*c760*/  @!P0 IMAD.MOV.U32 R10, RZ, RZ, R90 ;  /* 0x000000ffff0a8224 */ /* 0x001fc400078e005a */
[----:B--2---:R-:W-:Y:S01]  /*c770*/  @!P0 IMAD.MOV.U32 R11, RZ, RZ, R14 ;  /* 0x000000ffff0b8224 */ /* 0x004fe200078e000e */
[----:B------:R-:W2:Y:S04]  /*c780*/  LDL R90, [R1+0x20c] ;  /* 0x00020c00015a7983 */ /* 0x000ea80000100800 */
[----:B------:R0:W2:Y:S04]  /*c790*/  @!P0 LDG.E.U16 R233, desc[UR6][R10.64] ;  /* 0x000000060ae98981 */ /* 0x0000a8000c1e1500 */
[----:B------:R-:W2:Y:S01]  /*c7a0*/  LDL R14, [R1+0x210] ;  /* 0x00021000010e7983 */ /* 0x000ea20000100800 */
[----:B0-----:R-:W-:-:S02]  /*c7b0*/  @!P0 IMAD.MOV.U32 R10, RZ, RZ, R73 ;  /* 0x000000ffff0a8224 */ /* 0x001fc400078e0049 */
[----:B------:R-:W-:Y:S01]  /*c7c0*/  @!P0 IMAD.MOV.U32 R11, RZ, RZ, R94 ;  /* 0x000000ffff0b8224 */ /* 0x000fe200078e005e */
[----:B------:R-:W-:Y:S04]  /*c7d0*/  STS.U16 [R12+UR4+0xc80], R227 ;  /* 0x000c80e30c007988 */ /* 0x000fe80008000404 */
[----:B------:R3:W2:Y:S04]  /*c7e0*/  @!P0 LDG.E.U16 R232, desc[UR6][R10.64] ;  /* 0x000000060ae88981 */ /* 0x0006a8000c1e1500 */
[----:B------:R-:W2:Y:S04]  /*c7f0*/  LDL R94, [R1+0x1ec] ;  /* 0x0001ec00015e7983 */ /* 0x000ea80000100800 */
[----:B------:R-:W2:Y:S04]  /*c800*/  LDL R73, [R1+0x1f0] ;  /* 0x0001f00001497983 */ /* 0x000ea80000100800 */
[----:B------:R-:W4:Y:S01]  /*c810*/  LDL R11, [R1+0x250] ;  /* 0x00025000010b7983 */ /* 0x000f220000100800 */
[----:B---3--:R-:W-:-:S03]  /*c820*/  @!P0 IMAD.MOV.U32 R10, RZ, RZ, R78 ;  /* 0x000000ffff0a8224 */ /* 0x008fc600078e004e */
[----:B------:R-:W-:Y:S01]  /*c830*/  STS.U16 [R12+UR4+0x4c80], R228 ;  /* 0x004c80e40c007988 */ /* 0x000fe20008000404 */
[----:B------:R-:W-:-:S03]  /*c840*/  PRMT R230, RZ, 0x7610, R230 ;  /* 0x00007610ffe67816 */ /* 0x000fc600000000e6 */
[----:B------:R-:W3:Y:S04]  /*c850*/  LDL R78, [R1+0x1cc] ;  /* 0x0001cc00014e7983 */ /* 0x000ee80000100800 */
[----:B----4-:R0:W4:Y:S04]  /*c860*/  @!P0 LDG.E.U16 R231, desc[UR6][R10.64] ;  /* 0x000000060ae78981 */ /* 0x010128000c1e1500 */
[----:B------:R-:W0:Y:S04]  /*c870*/  LDL R10, [R1+0x22c] ;  /* 0x00022c00010a7983 */ /* 0x000e280000100800 */
[----:B------:R-:W0:Y:S04]  /*c880*/  LDL R11, [R1+0x230] ;  /* 0x00023000010b7983 */ /* 0x000e280000100800 */
[----:B------:R-:W-:Y:S04]  /*c890*/  STS.U16 [R12+UR4+0x1080], R223 ;  /* 0x001080df0c007988 */ /* 0x000fe80008000404 */
[----:B------:R-:W-:Y:S04]  /*c8a0*/  STS.U16 [R12+UR4+0x5080], R224 ;  /* 0x005080e00c007988 */ /* 0x000fe80008000404 */
[----:B------:R-:W-:Y:S04]  /*c8b0*/  STS.U16 [R12+UR4+0x1480], R219 ;  /* 0x001480db0c007988 */ /* 0x000fe80008000404 */
[----:B------:R-:W-:Y:S04]  /*c8c0*/  STS.U16 [R12+UR4+0x5480], R220 ;  /* 0x005480dc0c007988 */ /* 0x000fe80008000404 */
[----:B------:R-:W-:Y:S04]  /*c8d0*/  STS.U16 [R12+UR4+0x1880], R23 ;  /* 0x001880170c007988 */ /* 0x000fe80008000404 */
[----:B------:R-:W-:Y:S04]  /*c8e0*/  STS.U16 [R12+UR4+0x5880], R216 ;  /* 0x005880d80c007988 */ /* 0x000fe80008000404 */
[----:B------:R-:W-:Y:S04]  /*c8f0*/  STS.U16 [R12+UR4+0x1c80], R19 ;  /* 0x001c80130c007988 */ /* 0x000fe80008000404 */
[----:B------:R1:W-:Y:S04]  /*c900*/  STS.U16 [R12+UR4+0x5c80], R20 ;  /* 0x005c80140c007988 */ /* 0x0003e80008000404 */
[----:B------:R2:W-:Y:S04]  /*c910*/  STS.U16 [R2+UR4+0x100], R212 ;  /* 0x000100d402007988 */ /* 0x0005e80008000404 */
[----:B-1----:R-:W3:Y:S04]  /*c920*/  LDL R12, [R1+0x1d0] ;  /* 0x0001d000010c7983 */ /* 0x002ee80000100800 */
[----:B--2---:R-:W2:Y:S01]  /*c930*/  LDL.LU R212, [R1+0x9e8] ;  /* 0x0009e80001d47983 */ /* 0x004ea20000300800 */
[----:B0-----:R-:W-:-:S04]  /*c940*/  @!P0 LOP3.LUT R11, R11, R10, RZ, 0x3c, !PT ;  /* 0x0000000a0b0b8212 */ /* 0x001fc800078e3cff */
[----:B------:R-:W-:-:S04]  /*c950*/  @!P0 LOP3.LUT R10, R11, R10, RZ, 0x3c, !PT ;  /* 0x0000000a0b0a8212 */ /* 0x000fc800078e3cff */
[----:B------:R-:W-:-:S05]  /*c960*/  @!P0 LOP3.LUT R11, R11, R10, RZ, 0x3c, !PT ;  /* 0x0000000a0b0b8212 */ /* 0x000fca00078e3cff */
[----:B------:R0:W2:Y:S02]  /*c970*/  @!P0 LDG.E.U16 R230, desc[UR6][R10.64] ;  /* 0x000000060ae68981 */ /* 0x0000a4000c1e1500 */
[----:B0-----:R-:W-:Y:S02]  /*c980*/  @!P0 IMAD.MOV.U32 R10, RZ, RZ, R14 ;  /* 0x000000ffff0a8224 */ /* 0x001fe400078e000e */
[----:B------:R-:W-:Y:S01]  /*c990*/  @!P0 IMAD.MOV.U32 R11, RZ, RZ, R90 ;  /* 0x000000ffff0b8224 */ /* 0x000fe200078e005a */
[----:B------:R-:W4:Y:S04]  /*c9a0*/  LDL R14, [R1+0x1b0] ;  /* 0x0001b000010e7983 */ /* 0x000f280000100800 */
[----:B------:R-:W2:Y:S01]  /*c9b0*/  LDL R90, [R1+0x1ac] ;  /* 0x0001ac00015a7983 */ /* 0x000ea20000100800 */
[----:B------:R-:W-:-:S02]  /*c9c0*/  PRMT R229, RZ, 0x7610, R229 ;  /* 0x00007610ffe57816 */ /* 0x000fc400000000e5 */
[----:B------:R-:W-:-:S04]  /*c9d0*/  PRMT R228, RZ, 0x7610, R228 ;  /* 0x00007610ffe47816 */ /* 0x000fc800000000e4 */
[----:B------:R0:W2:Y:S01]  /*c9e0*/  @!P0 LDG.E.U16 R229, desc[UR6][R10.64] ;  /* 0x000000060ae58981 */ /* 0x0000a2000c1e1500 */
[----:B------:R-:W-:Y:S01]  /*c9f0*/  PRMT R227, RZ, 0x7610, R227 ;  /* 0x00007610ffe37816 */ /* 0x000fe200000000e3 */
[----:B0-----:R-:W-:Y:S02]  /*ca00*/  @!P0 IMAD.MOV.U32 R10, RZ, RZ, R73 ;  /* 0x000000ffff0a8224 */ /* 0x001fe400078e0049 */
[----:B------:R-:W-:-:S05]  /*ca10*/  @!P0 IMAD.MOV.U32 R11, RZ, RZ, R94 ;  /* 0x000000ffff0b8224 */ /* 0x000fca00078e005e */
[----:B------:R3:W2:Y:S01]  /*ca20*/  @!P0 LDG.E.U16 R228, desc[UR6][R10.64] ;  /* 0x000000060ae48981 */ /* 0x0006a2000c1e1500 */
[----:B------:R-:W-:-:S03]  /*ca30*/  PRMT R226, RZ, 0x7610, R226 ;  /* 0x00007610ffe27816 */ /* 0x000fc600000000e2 */
[----:B------:R0:W-:Y:S01]  /*ca40*/  STS.U16 [R2+UR4+0x4100], R213 ;  /* 0x004100d502007988 */ /* 0x0001e20008000404 */
[----:B---3--:R-:W-:Y:S02]  /*ca50*/  @!P0 IMAD.MOV.U32 R10, RZ, RZ, R12 ;  /* 0x000000ffff0a8224 */ /* 0x008fe400078e000c */
[----:B------:R-:W-:Y:S01]  /*ca60*/  @!P0 IMAD.MOV.U32 R11, RZ, RZ, R78 ;  /* 0x000000ffff0b8224 */ /* 0x000fe200078e004e */
[----:B0-----:R-:W3:Y:S04]  /*ca70*/  LDL.LU R213, [R1+0x9e4] ;  /* 0x0009e40001d57983 */ /* 0x001ee80000300800 */
[----:B------:R4:W3:Y:S04]  /*ca80*/  @!P0 LDG.E.U16 R227, desc[UR6][R10.64] ;  /* 0x000000060ae38981 */ /* 0x0008e8000c1e1500 */
[----:B------:R-:W3:Y:S04]  /*ca90*/  LDL.LU R73, [R1+0x18c] ;  /* 0x00018c0001497983 */ /* 0x000ee80000300800 */
[----:B------:R-:W3:Y:S04]  /*caa0*/  LDL.LU R78, [R1+0x16c] ;  /* 0x00016c00014e7983 */ /* 0x000ee80000300800 */
[----:B------:R0:W-:Y:S04]  /*cab0*/  STS.U16 [R2+UR4+0x500], R92 ;  /* 0x0005005c02007988 */ /* 0x0001e80008000404 */
[----:B------:R-:W3:Y:S04]  /*cac0*/  LDL.LU R94, [R1+0x170] ;  /* 0x00017000015e7983 */ /* 0x000ee80000300800 */
[----:B------:R1:W-:Y:S04]  /*cad0*/  STS.U16 [R2+UR4+0x4500], R83 ;  /* 0x0045005302007988 */ /* 0x0003e80008000404 */
[----:B0-----:R-:W3:Y:S04]  /*cae0*/  LDL.LU R92, [R1+0x14c] ;  /* 0x00014c00015c7983 */ /* 0x001ee80000300800 */
[----:B-1----:R-:W3:Y:S04]  /*caf0*/  LDL.LU R83, [R1+0x150] ;  /* 0x0001500001537983 */ /* 0x002ee80000300800 */
[----:B------:R-:W3:Y:S01]  /*cb00*/  LDL.LU R12, [R1+0x12c] ;  /* 0x00012c00010c7983 */ /* 0x000ee20000300800 */
[----:B----4-:R-:W-:-:S02]  /*cb10*/  @!P0 IMAD.MOV.U32 R10, RZ, RZ, R14 ;  /* 0x000000ffff0a8224 */ /* 0x010fc400078e000e */
[----:B--2---:R-:W-:-:S05]  /*cb20*/  @!P0 IMAD.MOV.U32 R11, RZ, RZ, R90 ;  /* 0x000000ffff0b8224 */ /* 0x004fca00078e005a */
[----:B------:R0:W2:Y:S04]  /*cb30*/  @!P0 LDG.E.U16 R226, desc[UR6][R10.64] ;  /* 0x000000060ae28981 */ /* 0x0000a8000c1e1500 */
[----:B------:R-:W0:Y:S01]  /*cb40*/  LDL R11, [R1+0x190] ;  /* 0x00019000010b7983 */ /* 0x000e220000100800 */
[----:B------:R-:W-:Y:S02]  /*cb50*/  PRMT R225, RZ, 0x7610, R225 ;  /* 0x00007610ffe17816 */ /* 0x000fe400000000e1 */
[----:B------:R-:W-:Y:S01]  /*cb60*/  PRMT R224, RZ, 0x7610, R224 ;  /* 0x00007610ffe07816 */ /* 0x000fe200000000e0 */
[----:B------:R-:W4:Y:S01]  /*cb70*/  LDL.LU R90, [R1+0x130] ;  /* 0x00013000015a7983 */ /* 0x000f220000300800 */
[----:B------:R-:W-:-:S03]  /*cb80*/  PRMT R223, RZ, 0x7610, R223 ;  /* 0x00007610ffdf7816 */ /* 0x000fc600000000df */
[----:B------:R1:W-:Y:S04]  /*cb90*/  STS.U16 [R2+UR4+0x900], R13 ;  /* 0x0009000d02007988 */ /* 0x0003e80008000404 */
[----:B------:R-:W2:Y:S04]  /*cba0*/  LDL.LU R14, [R1+0x110] ;  /* 0x00011000010e7983 */ /* 0x000ea80000300800 */
[----:B------:R1:W-:Y:S04]  /*cbb0*/  STS.U16 [R2+UR4+0x4900], R214 ;  /* 0x004900d602007988 */ /* 0x0003e80008000404 */
[----:B-1----:R-:W2:Y:S04]  /*cbc0*/  LDL.LU R13, [R1+0x10c] ;  /* 0x00010c00010d7983 */ /* 0x002ea80000300800 */
[----:B------:R1:W-:Y:S04]  /*cbd0*/  STS.U16 [R2+UR4+0xd00], R215 ;  /* 0x000d00d702007988 */ /* 0x0003e80008000404 */
[----:B------:R-:W2:Y:S04]  /*cbe0*/  LDL.LU R214, [R1+0x9e0] ;  /* 0x0009e00001d67983 */ /* 0x000ea80000300800 */
[----:B------:R1:W-:Y:S04]  /*cbf0*/  STS.U16 [R2+UR4+0x4d00], R24 ;  /* 0x004d001802007988 */ /* 0x0003e80008000404 */
[----:B-1----:R-:W2:Y:S04]  /*cc00*/  LDL.LU R215, [R1+0x9dc] ;  /* 0x0009dc0001d77983 */ /* 0x002ea80000300800 */
[----:B------:R-:W2:Y:S04]  /*cc10*/  LDL.LU R24, [R1+0x9d8] ;  /* 0x0009d80001187983 */ /* 0x000ea80000300800 */
[----:B---3--:R1:W-:Y:S01]  /*cc20*/  STL [R1+0x764], R12 ;  /* 0x0007640c01007387 */ /* 0x0083e20000100800 */
[----:B0-----:R-:W-:-:S02]  /*cc30*/  @!P0 IMAD.MOV.U32 R10, RZ, RZ, R11 ;  /* 0x000000ffff0a8224 */ /* 0x001fc400078e000b */
[----:B------:R-:W-:-:S05]  /*cc40*/  @!P0 IMAD.MOV.U32 R11, RZ, RZ, R73 ;  /* 0x000000ffff0b8224 */ /* 0x000fca00078e0049 */
[----:B------:R0:W3:Y:S02]  /*cc50*/  @!P0 LDG.E.U16 R225, desc[UR6][R10.64] ;  /* 0x000000060ae18981 */ /* 0x0000e4000c1e1500 */
[----:B0-----:R-:W-:Y:S02]  /*cc60*/  @!P0 IMAD.MOV.U32 R10, RZ, RZ, R94 ;  /* 0x000000ffff0a8224 */ /* 0x001fe400078e005e */
[----:B------:R-:W-:-:S05]  /*cc70*/  @!P0 IMAD.MOV.U32 R11, RZ, RZ, R78 ;  /* 0x000000ffff0b8224 */ /* 0x000fca00078e004e */
[----:B------:R0:W3:Y:S02]  /*cc80*/  @!P0 LDG.E.U16 R224, desc[UR6][R10.64] ;  /* 0x000000060ae08981 */ /* 0x0000e4000c1e1500 */
[----:B0-----:R-:W-:Y:S02]  /*cc90*/  @!P0 IMAD.MOV.U32 R10, RZ, RZ, R83 ;  /* 0x000000ffff0a8224 */ /* 0x001fe400078e0053 */
[----:B------:R-:W-:-:S05]  /*cca0*/  @!P0 IMAD.MOV.U32 R11, RZ, RZ, R92 ;  /* 0x000000ffff0b8224 */ /* 0x000fca00078e005c */
[----:B------:R0:W3:Y:S02]  /*ccb0*/  @!P0 LDG.E.U16 R223, desc[UR6][R10.64] ;  /* 0x000000060adf8981 */ /* 0x0000e4000c1e1500 */
[----:B0-----:R-:W-:Y:S02]  /*ccc0*/  @!P0 IMAD.MOV.U32 R11, RZ, RZ, R12 ;  /* 0x000000ffff0b8224 */ /* 0x001fe400078e000c */
[----:B-1----:R-:W3:Y:S01]  /*ccd0*/  LDL R12, [R1+0x744] ;  /* 0x00074400010c7983 */ /* 0x002ee20000100800 */
[----:B------:R-:W-:Y:S01]  /*cce0*/  PRMT R222, RZ, 0x7610, R222 ;  /* 0x00007610ffde7816 */ /* 0x000fe200000000de */
[----:B----4-:R-:W-:Y:S01]  /*ccf0*/  @!P0 IMAD.MOV.U32 R10, RZ, RZ, R90 ;  /* 0x000000ffff0a8224 */ /* 0x010fe200078e005a */
[----:B------:R-:W-:-:S04]  /*cd00*/  PRMT R221, RZ, 0x7610, R221 ;  /* 0x00007610ffdd7816 */ /* 0x000fc800000000dd */
[----:B------:R2:W4:Y:S02]  /*cd10*/  @!P0 LDG.E.U16 R222, desc[UR6][R10.64] ;  /* 0x000000060ade8981 */ /* 0x000524000c1e1500 */
[----:B--2---:R-:W-:Y:S02]  /*cd20*/  @!P0 IMAD.MOV.U32 R10, RZ, RZ, R14 ;  /* 0x000000ffff0a8224 */ /* 0x004fe400078e000e */
[----:B------:R-:W-:-:S05]  /*cd30*/  @!P0 IMAD.MOV.U32 R11, RZ, RZ, R13 ;  /* 0x000000ffff0b8224 */ /* 0x000fca00078e000d */
[----:B------:R0:W2:Y:S04]  /*cd40*/  @!P0 LDG.E.U16 R221, desc[UR6][R10.64] ;  /* 0x000000060add8981 */ /* 0x0000a8000c1e1500 */
[----:B---3--:R1:W-:Y:S04]  /*cd50*/  STS.U16 [R12+UR4+0x1100], R25 ;  /* 0x001100190c007988 */ /* 0x0083e80008000404 */
[----:B-1----:R-:W3:Y:S04]  /*cd60*/  LDL.LU R25, [R1+0x9d4] ;  /* 0x0009d40001197983 */ /* 0x002ee80000300800 */
[----:B------:R-:W4:Y:S04]  /*cd70*/  LDL R2, [R1+0x2ac] ;  /* 0x0002ac0001027983 */ /* 0x000f280000100800 */
[----:B------:R1:W-:Y:S04]  /*cd80*/  STL [R1+0x76c], R14 ;  /* 0x00076c0e01007387 */ /* 0x0003e80000100800 */
[----:B-1----:R-:W2:Y:S04]  /*cd90*/  LDL R14, [R1+0x2a8] ;  /* 0x0002a800010e7983 */ /* 0x002ea80000100800 */
[----:B------:R1:W-:Y:S04]  /*cda0*/  STL [R1+0x768], R13 ;  /* 0x0007680d01007387 */ /* 0x0003e80000100800 */
[----:B------:R-:W0:Y:S04]  /*cdb0*/  LDL R10, [R1+0x2e8] ;  /* 0x0002e800010a7983 */ /* 0x000e280000100800 */
[----:B------:R-:W0:Y:S01]  /*cdc0*/  LDL R11, [R1+0x2ec] ;  /* 0x0002ec00010b7983 */ /* 0x000e220000100800 */
[----:B------:R-:W-:-:S03]  /*cdd0*/  PRMT R220, RZ, 0x7610, R220 ;  /* 0x00007610ffdc7816 */ /* 0x000fc600000000dc */
[----:B-1----:R-:W3:Y:S04]  /*cde0*/  LDL R13, [R1+0x28c] ;  /* 0x00028c00010d7983 */ /* 0x002ee80000100800 */
[----:B------:R1:W-:Y:S04]  /*cdf0*/  STS.U16 [R12+UR4+0x5100], R26 ;  /* 0x0051001a0c007988 */ /* 0x0003e80008000404 */
[----:B-1----:R-:W3:Y:S01]  /*ce00*/  LDL.LU R26, [R1+0x9d0] ;  /* 0x0009d000011a7983 */ /* 0x002ee20000300800 */
[----:B0-----:R-:W-:-:S04]  /*ce10*/  @!P0 LOP3.LUT R11, R11, R10, RZ, 0x3c, !PT ;  /* 0x0000000a0b0b8212 */ /* 0x001fc800078e3cff */
[----:B------:R-:W-:-:S04]  /*ce20*/  @!P0 LOP3.LUT R10, R11, R10, RZ, 0x3c, !PT ;  /* 0x0000000a0b0a8212 */ /* 0x000fc800078e3cff */
[----:B------:R-:W-:-:S05]  /*ce30*/  @!P0 LOP3.LUT R11, R11, R10, RZ, 0x3c, !PT ;  /* 0x0000000a0b0b8212 */ /* 0x000fca00078e3cff */
[----:B------:R0:W3:Y:S04]  /*ce40*/  @!P0 LDG.E.U16 R220, desc[UR6][R10.64] ;  /* 0x000000060adc8981 */ /* 0x0000e8000c1e1500 */
[----:B------:R-:W0:Y:S04]  /*ce50*/  LDL R10, [R1+0x2c8] ;  /* 0x0002c800010a7983 */ /* 0x000e280000100800 */
[----:B------:R-:W0:Y:S01]  /*ce60*/  LDL R11, [R1+0x2cc] ;  /* 0x0002cc00010b7983 */ /* 0x000e220000100800 */
[----:B------:R-:W-:Y:S02]  /*ce70*/  PRMT R219, RZ, 0x7610, R219 ;  /* 0x00007610ffdb7816 */ /* 0x000fe400000000db */
[----:B------:R-:W-:Y:S01]  /*ce80*/  PRMT R218, RZ, 0x7610, R218 ;  /* 0x00007610ffda7816 */ /* 0x000fe200000000da */
[----:B------:R1:W-:Y:S04]  /*ce90*/  STS.U16 [R12+UR4+0x1500], R27 ;  /* 0x0015001b0c007988 */ /* 0x0003e80008000404 */
[----:B------:R4:W-:Y:S04]  /*cea0*/  STS.U16 [R12+UR4+0x5500], R28 ;  /* 0x0055001c0c007988 */ /* 0x0009e80008000404 */
[----:B-1----:R-:W3:Y:S04]  /*ceb0*/  LDL.LU R27, [R1+0x9cc] ;  /* 0x0009cc00011b7983 */ /* 0x002ee80000300800 */
[----:B----4-:R-:W4:Y:S01]  /*cec0*/  LDL.LU R28, [R1+0x9c8] ;  /* 0x0009c800011c7983 */ /* 0x010f220000300800 */
[----:B0-----:R-:W-:-:S04]  /*ced0*/  @!P0 LOP3.LUT R11, R11, R10, RZ, 0x3c, !PT ;  /* 0x0000000a0b0b8212 */ /* 0x001fc800078e3cff */
[----:B------:R-:W-:-:S04]  /*cee0*/  @!P0 LOP3.LUT R10, R11, R10, RZ, 0x3c, !PT ;  /* 0x0000000a0b0a8212 */ /* 0x000fc800078e3cff */
[----:B------:R-:W-:-:S05]  /*cef0*/  @!P0 LOP3.LUT R11, R11, R10, RZ, 0x3c, !PT ;  /* 0x0000000a0b0b8212 */ /* 0x000fca00078e3cff */
[----:B------:R0:W4:Y:S02]  /*cf00*/  @!P0 LDG.E.U16 R219, desc[UR6][R10.64] ;  /* 0x000000060adb8981 */ /* 0x000124000c1e1500 */
[----:B0-----:R-:W-:Y:S02]  /*cf10*/  @!P0 IMAD.MOV.U32 R10, RZ, RZ, R2 ;  /* 0x000000ffff0a8224 */ /* 0x001fe400078e0002 */
[----:B--2---:R-:W-:-:S05]  /*cf20*/  @!P0 IMAD.MOV.U32 R11, RZ, RZ, R14 ;  /* 0x000000ffff0b8224 */ /* 0x004fca00078e000e */
[----:B------:R3:W2:Y:S04]  /*cf30*/  @!P0 LDG.E.U16 R218, desc[UR6][R10.64] ;  /* 0x000000060ada8981 */ /* 0x0006a8000c1e1500 */
[----:B------:R-:W4:Y:S01]  /*cf40*/  LDL R11, [R1+0x288] ;  /* 0x00028800010b7983 */ /* 0x000f220000100800 */
[----:B------:R-:W-:Y:S01]  /*cf50*/  PRMT R217, RZ, 0x7610, R217 ;  /* 0x00007610ffd97816 */ /* 0x000fe200000000d9 */
[----:B---3--:R-:W-:Y:S02]  /*cf60*/  @!P0 IMAD.MOV.U32 R10, RZ, RZ, R13 ;  /* 0x000000ffff0a8224 */ /* 0x008fe400078e000d */
[----:B------:R0:W-:Y:S04]  /*cf70*/  STS.U16 [R12+UR4+0x1900], R29 ;  /* 0x0019001d0c007988 */ /* 0x0001e80008000404 */
[----:B0-----:R-:W3:Y:S01]  /*cf80*/  LDL.LU R29, [R1+0x9c4] ;  /* 0x0009c400011d7983 */ /* 0x001ee20000300800 */
[----:B------:R-:W-:-:S02]  /*cf90*/  PRMT R216, RZ, 0x7610, R216 ;  /* 0x00007610ffd87816 */ /* 0x000fc400000000d8 */
[----:B------:R-:W-:Y:S01]  /*cfa0*/  PRMT R23, RZ, 0x7610, R23 ;  /* 0x00007610ff177816 */ /* 0x000fe20000000017 */
[----:B------:R-:W2:Y:S04]  /*cfb0*/  LDL R2, [R1+0x228] ;  /* 0x0002280001027983 */ /* 0x000ea80000100800 */
[----:B----4-:R0:W4:Y:S04]  /*cfc0*/  @!P0 LDG.E.U16 R217, desc[UR6][R10.64] ;  /* 0x000000060ad98981 */ /* 0x010128000c1e1500 */
[----:B------:R1:W-:Y:S04]  /*cfd0*/  STS.U16 [R12+UR4+0x5900], R88 ;  /* 0x005900580c007988 */ /* 0x0003e80008000404 */
[----:B------:R-:W3:Y:S04]  /*cfe0*/  LDL R13, [R1+0x208] ;  /* 0x00020800010d7983 */ /* 0x000ee80000100800 */
[----:B------:R-:W0:Y:S04]  /*cff0*/  LDL R10, [R1+0x268] ;  /* 0x00026800010a7983 */ /* 0x000e280000100800 */
[----:B------:R-:W0:Y:S04]  /*d000*/  LDL R11, [R1+0x26c] ;  /* 0x00026c00010b7983 */ /* 0x000e280000100800 */
[----:B-1----:R-:W4:Y:S04]  /*d010*/  LDL R88, [R1+0x204] ;  /* 0x0002040001587983 */ /* 0x002f280000100800 */
[----:B------:R-:W4:Y:S01]  /*d020*/  LDL R14, [R1+0x740] ;  /* 0x00074000010e7983 */ /* 0x000f220000100800 */
[----:B0-----:R-:W-:-:S04]  /*d030*/  @!P0 LOP3.LUT R11, R11, R10, RZ, 0x3c, !PT ;  /* 0x0000000a0b0b8212 */ /* 0x001fc800078e3cff */
[----:B------:R-:W-:-:S04]  /*d040*/  @!P0 LOP3.LUT R10, R11, R10, RZ, 0x3c, !PT ;  /* 0x0000000a0b0a8212 */ /* 0x000fc800078e3cff */
[----:B------:R-:W-:-:S05]  /*d050*/  @!P0 LOP3.LUT R11, R11, R10, RZ, 0x3c, !PT ;  /* 0x0000000a0b0b8212 */ /* 0x000fca00078e3cff */
[----:B------:R0:W4:Y:S04]  /*d060*/  @!P0 LDG.E.U16 R216, desc[UR6][R10.64] ;  /* 0x000000060ad88981 */ /* 0x000128000c1e1500 */
[----:B------:R-:W0:Y:S04]  /*d070*/  LDL R10, [R1+0x244] ;  /* 0x00024400010a7983 */ /* 0x000e280000100800 */
[----:B------:R-:W0:Y:S04]  /*d080*/  LDL R11, [R1+0x248] ;  /* 0x00024800010b7983 */ /* 0x000e280000100800 */
[----:B------:R1:W-:Y:S04]  /*d090*/  STS.U16 [R12+UR4+0x1d00], R76 ;  /* 0x001d004c0c007988 */ /* 0x0003e80008000404 */
[----:B-1----:R-:W4:Y:S04]  /*d0a0*/  LDL R76, [R1+0x1e4] ;  /* 0x0001e400014c7983 */ /* 0x002f280000100800 */
[----:B------:R-:W4:Y:S01]  /*d0b0*/  LDL R12, [R1+0x1e8] ;  /* 0x0001e800010c7983 */ /* 0x000f220000100800 */
[----:B0-----:R-:W-:-:S04]  /*d0c0*/  @!P0 LOP3.LUT R11, R11, R10, RZ, 0x3c, !PT ;  /* 0x0000000a0b0b8212 */ /* 0x001fc800078e3cff */
[----:B------:R-:W-:-:S04]  /*d0d0*/  @!P0 LOP3.LUT R10, R11, R10, RZ, 0x3c, !PT ;  /* 0x0000000a0b0a8212 */ /* 0x000fc800078e3cff */
[----:B------:R-:W-:-:S05]  /*d0e0*/  @!P0 LOP3.LUT R11, R11, R10, RZ, 0x3c, !PT ;  /* 0x0000000a0b0b8212 */ /* 0x000fca00078e3cff */
[----:B------:R2:W4:Y:S04]  /*d0f0*/  @!P0 LDG.E.U16 R23, desc[UR6][R10.64] ;  /* 0x000000060a178981 */ /* 0x000528000c1e1500 */
[----:B------:R-:W3:Y:S04]  /*d100*/  LDL R10, [R1+0x744] ;  /* 0x00074400010a7983 */ /* 0x000ee80000100800 */
[----:B------:R-:W4:Y:S01]  /*d110*/  LDL R11, [R1+0x224] ;  /* 0x00022400010b7983 */ /* 0x000f220000100800 */
[----:B------:R-:W-:Y:S02]  /*d120*/  PRMT R22, RZ, 0x7610, R22 ;  /* 0x00007610ff167816 */ /* 0x000fe40000000016 */
[----:B------:R-:W-:-:S02]  /*d130*/  PRMT R21, RZ, 0x7610, R21 ;  /* 0x00007610ff157816 */ /* 0x000fc40000000015 */
[----:B------:R-:W-:Y:S01]  /*d140*/  PRMT R20, RZ, 0x7610, R20 ;  /* 0x00007610ff147816 */ /* 0x000fe20000000014 */
[----:B---3--:R2:W-:Y:S02]  /*d150*/  STS.U16 [R10+UR4+0x5d00], R30 ;  /* 0x005d001e0a007988 */ /* 0x0085e40008000404 */
[----:B--2---:R-:W-:Y:S02]  /*d160*/  @!P0 IMAD.MOV.U32 R10, RZ, RZ, R2 ;  /* 0x000000ffff0a8224 */ /* 0x004fe400078e0002 */
[----:B------:R-:W2:Y:S04]  /*d170*/  LDL.LU R30, [R1+0x9c0] ;  /* 0x0009c000011e7983 */ /* 0x000ea80000300800 */
[----:B----4-:R0:W3:Y:S04]  /*d180*/  @!P0 LDG.E.U16 R22, desc[UR6][R10.64] ;  /* 0x000000060a168981 */ /* 0x0100e8000c1e1500 */
[----:B------:R-:W4:Y:S01]  /*d190*/  LDL R2, [R1+0x1c8] ;  /* 0x0001c80001027983 */ /* 0x000f220000100800 */
[----:B0-----:R-:W-:-:S02]  /*d1a0*/  @!P0 IMAD.MOV.U32 R10, RZ, RZ, R13 ;  /* 0x000000ffff0a8224 */ /* 0x001fc400078e000d */
[----:B------:R-:W-:Y:S01]  /*d1b0*/  @!P0 IMAD.MOV.U32 R11, RZ, RZ, R88 ;  /* 0x000000ffff0b8224 */ /* 0x000fe200078e0058 */
[----:B------:R0:W-:Y:S04]  /*d1c0*/  STS.U16 [R14+UR4+0x180], R31 ;  /* 0x0001801f0e007988 */ /* 0x0001e80008000404 */
[----:B------:R1:W2:Y:S04]  /*d1d0*/  @!P0 LDG.E.U16 R21, desc[UR6][R10.64] ;  /* 0x000000060a158981 */ /* 0x0002a8000c1e1500 */
[----:B------:R1:W-:Y:S04]  /*d1e0*/  STS.U16 [R14+UR4+0x4180], R80 ;  /* 0x004180500e007988 */ /* 0x0003e80008000404 */
[----:B0-----:R-:W2:Y:S01]  /*d1f0*/  LDL.LU R31, [R1+0x9bc] ;  /* 0x0009bc00011f7983 */ /* 0x001ea20000300800 */
[----:B-1----:R-:W-:-:S02]  /*d200*/  @!P0 IMAD.MOV.U32 R10, RZ, RZ, R12 ;  /* 0x000000ffff0a8224 */ /* 0x002fc400078e000c */
[----:B------:R-:W-:Y:S01]  /*d210*/  @!P0 IMAD.MOV.U32 R11, RZ, RZ, R76 ;  /* 0x000000ffff0b8224 */ /* 0x000fe200078e004c */
[----:B------:R-:W3:Y:S04]  /*d220*/  LDL.LU R88, [R1+0x1a8] ;  /* 0x0001a80001587983 */ /* 0x000ee80000300800 */
[----:B------:R-:W2:Y:S04]  /*d230*/  LDL.LU R80, [R1+0x184] ;  /* 0x0001840001507983 */ /* 0x000ea80000300800 */
[----:B------:R-:W2:Y:S04]  /*d240*/  LDL.LU R13, [R1+0x188] ;  /* 0x00018800010d7983 */ /* 0x000ea80000300800 */
[----:B------:R4:W2:Y:S04]  /*d250*/  @!P0 LDG.E.U16 R20, desc[UR6][R10.64] ;  /* 0x000000060a148981 */ /* 0x0008a8000c1e1500 */
[----:B------:R-:W3:Y:S01]  /*d260*/  LDL R11, [R1+0x1c4] ;  /* 0x0001c400010b7983 */ /* 0x000ee20000100800 */
[----:B------:R-:W-:-:S03]  /*d270*/  PRMT R19, RZ, 0x7610, R19 ;  /* 0x00007610ff137816 */ /* 0x000fc60000000013 */
[----:B------:R0:W-:Y:S04]  /*d280*/  STS.U16 [R14+UR4+0x580], R72 ;  /* 0x000580480e007988 */ /* 0x0001e80008000404 */
[----:B0-----:R-:W2:Y:S04]  /*d290*/  LDL.LU R72, [R1+0x168] ;  /* 0x0001680001487983 */ /* 0x001ea80000300800 */
[----:B------:R-:W2:Y:S04]  /*d2a0*/  LDL.LU R76, [R1+0x164] ;  /* 0x00016400014c7983 */ /* 0x000ea80000300800 */
[----:B------:R-:W2:Y:S01]  /*d2b0*/  LDL.LU R12, [R1+0x144] ;  /* 0x00014400010c7983 */ /* 0x000ea20000300800 */
[----:B----4-:R-:W-:-:S05]  /*d2c0*/  @!P0 IMAD.MOV.U32 R10, RZ, RZ, R2 ;  /* 0x000000ffff0a8224 */ /* 0x010fca00078e0002 */
[----:B---3--:R0:W3:Y:S04]  /*d2d0*/  @!P0 LDG.E.U16 R19, desc[UR6][R10.64] ;  /* 0x000000060a138981 */ /* 0x0080e8000c1e1500 */
[----:B------:R-:W4:Y:S01]  /*d2e0*/  LDL R11, [R1+0x1a4] ;  /* 0x0001a400010b7983 */ /* 0x000f220000100800 */
[----:B------:R-:W-:Y:S01]  /*d2f0*/  PRMT R18, RZ, 0x7610, R18 ;  /* 0x00007610ff127816 */ /* 0x000fe20000000012 */
[----:B0-----:R-:W-:Y:S01]  /*d300*/  @!P0 IMAD.MOV.U32 R10, RZ, RZ, R88 ;  /* 0x000000ffff0a8224 */ /* 0x001fe200078e0058 */
[----:B------:R-:W-:Y:S01]  /*d310*/  PRMT R17, RZ, 0x7610, R17 ;  /* 0x00007610ff117816 */ /* 0x000fe20000000011 */
[----:B------:R0:W-:Y:S01]  /*d320*/  STS.U16 [R14+UR4+0x4580], R79 ;  /* 0x0045804f0e007988 */ /* 0x0001e20008000404 */
[----:B------:R-:W-:-:S03]  /*d330*/  PRMT R16, RZ, 0x7610, R16 ;  /* 0x00007610ff107816 */ /* 0x000fc60000000010 */
[----:B------:R1:W-:Y:S04]  /*d340*/  STS.U16 [R14+UR4+0x980], R32 ;  /* 0x000980200e007988 */ /* 0x0003e80008000404 */
[----:B0-----:R-:W3:Y:S04]  /*d350*/  LDL.LU R79, [R1+0x148] ;  /* 0x00014800014f7983 */ /* 0x001ee80000300800 */
[----:B------:R-:W3:Y:S04]  /*d360*/  LDL.LU R2, [R1+0x124] ;  /* 0x0001240001027983 */ /* 0x000ee80000300800 */
[----:B-1----:R-:W3:Y:S04]  /*d370*/  LDL.LU R32, [R1+0x9b8] ;  /* 0x0009b80001207983 */ /* 0x002ee80000300800 */
[----:B--2---:R-:W-:Y:S04]  /*d380*/  STL [R1+0x7c4], R13 ;  /* 0x0007c40d01007387 */ /* 0x004fe80000100800 */
[----:B------:R0:W-:Y:S04]  /*d390*/  STS.U16 [R14+UR4+0x4980], R33 ;  /* 0x004980210e007988 */ /* 0x0001e80008000404 */
[----:B------:R1:W-:Y:S04]  /*d3a0*/  STS.U16 [R14+UR4+0xd80], R34 ;  /* 0x000d80220e007988 */ /* 0x0003e80008000404 */
[----:B0-----:R-:W2:Y:S04]  /*d3b0*/  LDL.LU R33, [R1+0x9b4] ;  /* 0x0009b40001217983 */ /* 0x001ea80000300800 */
[----:B-1----:R-:W2:Y:S04]  /*d3c0*/  LDL.LU R34, [R1+0x9b0] ;  /* 0x0009b00001227983 */ /* 0x002ea80000300800 */
[----:B------:R0:W-:Y:S04]  /*d3d0*/  STL [R1+0x770], R12 ;  /* 0x0007700c01007387 */ /* 0x0001e80000100800 */
[----:B----4-:R1:W4:Y:S02]  /*d3e0*/  @!P0 LDG.E.U16 R18, desc[UR6][R10.64] ;  /* 0x000000060a128981 */ /* 0x010324000c1e1500 */
[----:B-1----:R-:W-:-:S02]  /*d3f0*/  @!P0 IMAD.MOV.U32 R10, RZ, RZ, R13 ;  /* 0x000000ffff0a8224 */ /* 0x002fc400078e000d */
[----:B------:R-:W-:-:S05]  /*d400*/  @!P0 IMAD.MOV.U32 R11, RZ, RZ, R80 ;  /* 0x000000ffff0b8224 */ /* 0x000fca00078e0050 */
[----:B------:R1:W2:Y:S02]  /*d410*/  @!P0 LDG.E.U16 R17, desc[UR6][R10.64] ;  /* 0x000000060a118981 */ /* 0x0002a4000c1e1500 */
[----:B-1----:R-:W-:Y:S02]  /*d420*/  @!P0 IMAD.MOV.U32 R10, RZ, RZ, R72 ;  /* 0x000000ffff0a8224 */ /* 0x002fe400078e0048 */
[----:B------:R-:W-:-:S05]  /*d430*/  @!P0 IMAD.MOV.U32 R11, RZ, RZ, R76 ;  /* 0x000000ffff0b8224 */ /* 0x000fca00078e004c */
[----:B------:R1:W2:Y:S02]  /*d440*/  @!P0 LDG.E.U16 R16, desc[UR6][R10.64] ;  /* 0x000000060a108981 */ /* 0x0002a4000c1e1500 */
[----:B-1----:R-:W-:Y:S02]  /*d450*/  @!P0 IMAD.MOV.U32 R11, RZ, RZ, R12 ;  /* 0x000000ffff0b8224 */ /* 0x002fe400078e000c */
[----:B0-----:R-:W4:Y:S01]  /*d460*/  LDL.LU R12, [R1+0x128] ;  /* 0x00012800010c7983 */ /* 0x001f220000300800 */
[----:B------:R-:W-:Y:S01]  /*d470*/  PRMT R15, RZ, 0x7610, R15 ;  /* 0x00007610ff0f7816 */ /* 0x000fe2000000000f */
[----:B---3--:R-:W-:Y:S02]  /*d480*/  @!P0 IMAD.MOV.U32 R10, RZ, RZ, R79 ;  /* 0x000000ffff0a8224 */ /* 0x008fe400078e004f */
[----:B------:R0:W-:Y:S04]  /*d490*/  STS.U16 [R14+UR4+0x4d80], R35 ;  /* 0x004d80230e007988 */ /* 0x0001e80008000404 */
[----:B------:R1:W3:Y:S04]  /*d4a0*/  @!P0 LDG.E.U16 R15, desc[UR6][R10.64] ;  /* 0x000000060a0f8981 */ /* 0x0002e8000c1e1500 */
[----:B0-----:R-:W3:Y:S01]  /*d4b0*/  LDL.LU R35, [R1+0x9ac] ;  /* 0x0009ac0001237983 */ /* 0x001ee20000300800 */
[----:B-1----:R-:W-:-:S03]  /*d4c0*/  @!P0 IMAD.MOV.U32 R11, RZ, RZ, R2 ;  /* 0x000000ffff0b8224 */ /* 0x002fc600078e0002 */
[----:B----4-:R-:W-:Y:S04]  /*d4d0*/  STL [R1+0x778], R12 ;  /* 0x0007780c01007387 */ /* 0x010fe80000100800 */
[----:B------:R0:W-:Y:S04]  /*d4e0*/  STL [R1+0x774], R2 ;  /* 0x0007740201007387 */ /* 0x0001e80000100800 */
[----:B0-----:R-:W4:Y:S01]  /*d4f0*/  LDL R2, [R1+0x740] ;  /* 0x0007400001027983 */ /* 0x001f220000100800 */
[----:B------:R-:W-:Y:S02]  /*d500*/  @!P0 IMAD.MOV.U32 R10, RZ, RZ, R12 ;  /* 0x000000ffff0a8224 */ /* 0x000fe400078e000c */
[----:B------:R-:W0:Y:S01]  /*d510*/  S2R R12, SR_TID.X ;  /* 0x00000000000c7919 */ /* 0x000e220000002100 */
[----:B------:R-:W1:Y:S01]  /*d520*/  S2R R13, SR_TID.X ;  /* 0x00000000000d7919 */ /* 0x000e620000002100 */
[----:B------:R-:W-:-:S06]  /*d530*/  PRMT R8, RZ, 0x7610, R8 ;  /* 0x00007610ff087816 */ /* 0x000fcc0000000008 */
[----:B------:R2:W3:Y:S01]  /*d540*/  @!P0 LDG.E.U16 R8, desc[UR6][R10.64] ;  /* 0x000000060a088981 */ /* 0x0004e2000c1e1500 */
[----:B0-----:R-:W-:Y:S02]  /*d550*/  LOP3.LUT R12, R12, 0x3f, RZ, 0xc0, !PT ;  /* 0x0000003f0c0c7812 */ /* 0x001fe400078ec0ff */
[----:B-1----:R-:W-:-:S03]  /*d560*/  LOP3.LUT R13, R13, 0x40, RZ, 0xc0, !PT ;  /* 0x000000400d0d7812 */ /* 0x002fc600078ec0ff */
[----:B------:R-:W-:-:S04]  /*d570*/  IMAD.SHL.U32 R14, R12, 0x2, RZ ;  /* 0x000000020c0e7824 */ /* 0x000fc800078e00ff */
[----:B------:R-:W-:-:S05]  /*d580*/  IMAD R13, R13, 0x80, R14 ;  /* 0x000000800d0d7824 */ /* 0x000fca00078e020e */
[----:B------:R-:W-:Y:S01]  /*d590*/  LOP3.LUT R13, R13, 0x40, RZ, 0x3c, !PT ;  /* 0x000000400d0d7812 */ /* 0x000fe200078e3cff */
[----:B--2---:R-:W-:Y:S01]  /*d5a0*/  IMAD.SHL.U32 R10, R12, 0x2, RZ ;  /* 0x000000020c0a7824 */ /* 0x004fe200078e00ff */
[----:B------:R-:W0:Y:S01]  /*d5b0*/  S2R R11, SR_TID.X ;  /* 0x00000000000b7919 */ /* 0x000e220000002100 */
[----:B------:R-:W-:Y:S01]  /*d5c0*/  IMAD.SHL.U32 R12, R132, 0x2, RZ ;  /* 0x00000002840c7824 */ /* 0x000fe200078e00ff */
[----:B0-----:R-:W-:-:S05]  /*d5d0*/  LOP3.LUT R11, R11, 0x40, RZ, 0xc0, !PT ;  /* 0x000000400b0b7812 */ /* 0x001fca00078ec0ff */
[----:B------:R-:W-:-:S05]  /*d5e0*/  IMAD R11, R11, 0x80, R12 ;  /* 0x000000800b0b7824 */ /* 0x000fca00078e020c */
[----:B------:R-:W-:Y:S01]  /*d5f0*/  LOP3.LUT R11, R11, 0x60, RZ, 0x3c, !PT ;  /* 0x000000600b0b7812 */ /* 0x000fe200078e3cff */
[----:B------:R-:W-:Y:S01]  /*d600*/  IMAD.MOV.U32 R12, RZ, RZ, R90 ;  /* 0x000000ffff0c7224 */ /* 0x000fe200078e005a */
[----:B----4-:R0:W-:Y:S04]  /*d610*/  STS.U16 [R2+UR4+0x1180], R36 ;  /* 0x0011802402007988 */ /* 0x0101e80008000404 */
[----:B------:R-:W-:Y:S04]  /*d620*/  STS.U16 [R2+UR4+0x5180], R37 ;  /* 0x0051802502007988 */ /* 0x000fe80008000404 */
[----:B------:R-:W-:Y:S04]  /*d630*/  STS.U16 [R2+UR4+0x1580], R38 ;  /* 0x0015802602007988 */ /* 0x000fe80008000404 */
[----:B------:R-:W-:Y:S04]  /*d640*/  STS.U16 [R2+UR4+0x5580], R39 ;  /* 0x0055802702007988 */ /* 0x000fe80008000404 */
[----:B------:R-:W-:Y:S04]  /*d650*/  STS.U16 [R2+UR4+0x1980], R40 ;  /* 0x0019802802007988 */ /* 0x000fe80008000404 */
[----:B------:R-:W-:Y:S04]  /*d660*/  STS.U16 [R2+UR4+0x5980], R41 ;  /* 0x0059802902007988 */ /* 0x000fe80008000404 */
[----:B------:R-:W-:Y:S04]  /*d670*/  STS.U16 [R2+UR4+0x1d80], R42 ;  /* 0x001d802a02007988 */ /* 0x000fe80008000404 */
[----:B------:R1:W-:Y:S04]  /*d680*/  STS.U16 [R2+UR4+0x5d80], R43 ;  /* 0x005d802b02007988 */ /* 0x0003e80008000404 */
[----:B0-----:R-:W2:Y:S01]  /*d690*/  LDL.LU R36, [R1+0x9a8] ;  /* 0x0009a80001247983 */ /* 0x001ea20000300800 */
[----:B-1----:R-:W0:Y:S03]  /*d6a0*/  S2R R2, SR_TID.X ;  /* 0x0000000000027919 */ /* 0x002e260000002100 */
[----:B------:R-:W-:Y:S04]  /*d6b0*/  STS.U16 [R13+UR4+0x200], R44 ;  /* 0x0002002c0d007988 */ /* 0x000fe80008000404 */
[----:B------:R-:W-:Y:S04]  /*d6c0*/  STS.U16 [R13+UR4+0x4200], R45 ;  /* 0x0042002d0d007988 */ /* 0x000fe80008000404 */
[----:B------:R-:W-:Y:S04]  /*d6d0*/  STS.U16 [R13+UR4+0x600], R46 ;  /* 0x0006002e0d007988 */ /* 0x000fe80008000404 */
[----:B------:R-:W-:Y:S04]  /*d6e0*/  STS.U16 [R13+UR4+0x4600], R47 ;  /* 0x0046002f0d007988 */ /* 0x000fe80008000404 */
[----:B------:R-:W-:Y:S04]  /*d6f0*/  STS.U16 [R13+UR4+0xa00], R48 ;  /* 0x000a00300d007988 */ /* 0x000fe80008000404 */
[----:B------:R-:W-:Y:S04]  /*d700*/  STS.U16 [R13+UR4+0x4a00], R49 ;  /* 0x004a00310d007988 */ /* 0x000fe80008000404 */
[----:B------:R-:W2:Y:S01]  /*d710*/  LDL.LU R37, [R1+0x9a4] ;  /* 0x0009a40001257983 */ /* 0x000ea20000300800 */
[----:B0-----:R-:W-:-:S03]  /*d720*/  LOP3.LUT R2, R2, 0x40, RZ, 0xc0, !PT ;  /* 0x0000004002027812 */ /* 0x001fc600078ec0ff */
[----:B------:R-:W-:Y:S02]  /*d730*/  STS.U16 [R13+UR4+0xe00], R50 ;  /* 0x000e00320d007988 */ /* 0x000fe40008000404 */
[----:B------:R-:W-:Y:S02]  /*d740*/  IMAD R2, R2, 0x80, R10 ;  /* 0x0000008002027824 */ /* 0x000fe400078e020a */
[----:B------:R-:W-:Y:S04]  /*d750*/  STS.U16 [R13+UR4+0x4e00], R51 ;  /* 0x004e00330d007988 */ /* 0x000fe80008000404 */
[----:B------:R-:W-:Y:S01]  /*d760*/  STS.U16 [R13+UR4+0x1200], R52 ;  /* 0x001200340d007988 */ /* 0x000fe20008000404 */
[----:B------:R-:W-:-:S03]  /*d770*/  LOP3.LUT R2, R2, 0x50, RZ, 0x3c, !PT ;  /* 0x0000005002027812 */ /* 0x000fc600078e3cff */
        /* <DEDUP_REMOVED lines=23> */
[----:B------:R-:W2:Y:S01]  /*d8f0*/  LDL.LU R38, [R1+0x9a0] ;  /* 0x0009a00001267983 */ /* 0x000ea20000300800 */
[----:B0-----:R-:W0:Y:S01]  /*d900*/  S2R R2, SR_TID.X ;  /* 0x0000000000027919 */ /* 0x001e220000002100 */
[----:B------:R-:W-:-:S02]  /*d910*/  IMAD.SHL.U32 R10, R132, 0x2, RZ ;  /* 0x00000002840a7824 */ /* 0x000fc400078e00ff */
        /* <DEDUP_REMOVED lines=25> */
[----:B------:R-:W2:Y:S04]  /*dab0*/  LDL.LU R40, [R1+0x998] ;  /* 0x0009980001287983 */ /* 0x000ea80000300800 */
        /* <DEDUP_REMOVED lines=20> */
[----:B------:R0:W-:Y:S04]  /*dc00*/  STS.U16 [R2+UR4+0x5f80], R113 ;  /* 0x005f807102007988 */ /* 0x0001e80008000404 */
[----:B------:R-:W2:Y:S04]  /*dc10*/  LDL.LU R51, [R1+0x96c] ;  /* 0x00096c0001337983 */ /* 0x000ea80000300800 */
[----:B------:R-:W2:Y:S01]  /*dc20*/  LDL.LU R52, [R1+0x968] ;  /* 0x0009680001347983 */ /* 0x000ea20000300800 */
[----:B0-----:R-:W-:-:S03]  /*dc30*/  LOP3.LUT R2, R3, 0x20, RZ, 0x3c, !PT ;  /* 0x0000002003027812 */ /* 0x001fc600078e3cff */
[----:B------:R-:W2:Y:S04]  /*dc40*/  LDL.LU R53, [R1+0x964] ;  /* 0x0009640001357983 */ /* 0x000ea80000300800 */
[----:B------:R-:W2:Y:S04]  /*dc50*/  LDL.LU R54, [R1+0x960] ;  /* 0x0009600001367983 */ /* 0x000ea80000300800 */
[----:B------:R-:W2:Y:S04]  /*dc60*/  LDL.LU R55, [R1+0x95c] ;  /* 0x00095c0001377983 */ /* 0x000ea80000300800 */
        /* <DEDUP_REMOVED lines=44> */
[----:B------:R-:W-:Y:S04]  /*df30*/  STL [R1+0x77c], R3 ;  /* 0x00077c0301007387 */ /* 0x000fe80000100800 */
[----:B------:R0:W-:Y:S04]  /*df40*/  STS.U16 [R2+UR4+0xb900], R238 ;  /* 0x00b900ee02007988 */ /* 0x0001e80008000404 */
[----:B0-----:R-:W4:Y:S04]  /*df50*/  LDL R238, [R1+0x728] ;  /* 0x0007280001ee7983 */ /* 0x001f280000100800 */
[----:B------:R0:W-:Y:S04]  /*df60*/  STS.U16 [R2+UR4+0xbd00], R237 ;  /* 0x00bd00ed02007988 */ /* 0x0001e80008000404 */
[----:B0-----:R-:W3:Y:S01]  /*df70*/  LDL R237, [R1+0x724] ;  /* 0x0007240001ed7983 */ /* 0x001ee20000100800 */
[----:B------:R-:W-:-:S02]  /*df80*/  IMAD.MOV.U32 R2, RZ, RZ, R89 ;  /* 0x000000ffff027224 */ /* 0x000fc400078e0059 */
[----:B------:R-:W-:Y:S02]  /*df90*/  IMAD.MOV.U32 R3, RZ, RZ, R88 ;  /* 0x000000ffff037224 */ /* 0x000fe400078e0058 */
[----:B------:R-:W-:Y:S01]  /*dfa0*/  IMAD.MOV.U32 R13, RZ, RZ, R91 ;  /* 0x000000ffff0d7224 */ /* 0x000fe200078e005b */
[----:B------:R-:W2:Y:S01]  /*dfb0*/  LDL.LU.64 R88, [R1] ;  /* 0x0000000001587983 */ /* 0x000ea20000300a00 */
[----:B------:R-:W-:Y:S02]  /*dfc0*/  IMAD.MOV.U32 R251, RZ, RZ, R93 ;  /* 0x000000fffffb7224 */ /* 0x000fe400078e005d */
[----:B------:R-:W-:Y:S01]  /*dfd0*/  IMAD.MOV.U32 R14, RZ, RZ, R92 ;  /* 0x000000ffff0e7224 */ /* 0x000fe200078e005c */
[----:B------:R-:W2:Y:S01]  /*dfe0*/  LDL.LU.64 R90, [R1+0x8] ;  /* 0x00000800015a7983 */ /* 0x000ea20000300a00 */
[----:B------:R-:W-:Y:S02]  /*dff0*/  IMAD.MOV.U32 R10, RZ, RZ, R95 ;  /* 0x000000ffff0a7224 */ /* 0x000fe400078e005f */
[----:B------:R-:W-:Y:S01]  /*e000*/  IMAD.MOV.U32 R252, RZ, RZ, R94 ;  /* 0x000000fffffc7224 */ /* 0x000fe200078e005e */
[----:B------:R-:W2:Y:S01]  /*e010*/  LDL.LU.64 R92, [R1+0x10] ;  /* 0x00001000015c7983 */ /* 0x000ea20000300a00 */
[----:B------:R-:W-:-:S03]  /*e020*/  IMAD.MOV.U32 R11, RZ, RZ, R96 ;  /* 0x000000ffff0b7224 */ /* 0x000fc600078e0060 */
[----:B------:R-:W2:Y:S04]  /*e030*/  LDL.LU.64 R94, [R1+0x18] ;  /* 0x00001800015e7983 */ /* 0x000ea80000300a00 */
        /* <DEDUP_REMOVED lines=28> */
[----:B----4-:R-:W-:Y:S04]  /*e200*/  STS.U16 [R238+UR4+0x8200], R236 ;  /* 0x008200ecee007988 */ /* 0x010fe80008000404 */
        /* <DEDUP_REMOVED lines=15> */
[----:B---3--:R0:W-:Y:S04]  /*e300*/  STS.U16 [R237+UR4+0xbf00], R70 ;  /* 0x00bf0046ed007988 */ /* 0x0081e80008000404 */
[----:B------:R-:W-:Y:S04]  /*e310*/  STS.U16 [R237+UR4+0x8300], R220 ;  /* 0x008300dced007988 */ /* 0x000fe80008000404 */
[----:B------:R1:W-:Y:S04]  /*e320*/  STS.U16 [R237+UR4+0x8700], R219 ;  /* 0x008700dbed007988 */ /* 0x0003e80008000404 */
[----:B------:R-:W-:Y:S04]  /*e330*/  STS.U16 [R237+UR4+0x8b00], R218 ;  /* 0x008b00daed007988 */ /* 0x000fe80008000404 */
[----:B------:R-:W-:Y:S04]  /*e340*/  STS.U16 [R237+UR4+0x8f00], R217 ;  /* 0x008f00d9ed007988 */ /* 0x000fe80008000404 */
[----:B------:R-:W-:Y:S04]  /*e350*/  STS.U16 [R237+UR4+0x9300], R216 ;  /* 0x009300d8ed007988 */ /* 0x000fe80008000404 */
[----:B------:R-:W-:Y:S04]  /*e360*/  STS.U16 [R237+UR4+0x9700], R23 ;  /* 0x00970017ed007988 */ /* 0x000fe80008000404 */
[----:B------:R3:W-:Y:S04]  /*e370*/  STS.U16 [R237+UR4+0x9b00], R22 ;  /* 0x009b0016ed007988 */ /* 0x0007e80008000404 */
[----:B------:R-:W-:Y:S04]  /*e380*/  STS.U16 [R237+UR4+0x9f00], R21 ;  /* 0x009f0015ed007988 */ /* 0x000fe80008000404 */
[----:B------:R4:W-:Y:S04]  /*e390*/  STS.U16 [R237+UR4+0xa300], R20 ;  /* 0x00a30014ed007988 */ /* 0x0009e80008000404 */
[----:B------:R4:W-:Y:S04]  /*e3a0*/  STS.U16 [R237+UR4+0xa700], R19 ;  /* 0x00a70013ed007988 */ /* 0x0009e80008000404 */
[----:B------:R4:W-:Y:S04]  /*e3b0*/  STS.U16 [R237+UR4+0xab00], R18 ;  /* 0x00ab0012ed007988 */ /* 0x0009e80008000404 */
[----:B------:R-:W-:Y:S04]  /*e3c0*/  STS.U16 [R237+UR4+0xaf00], R17 ;  /* 0x00af0011ed007988 */ /* 0x000fe80008000404 */
[----:B------:R-:W-:Y:S04]  /*e3d0*/  STS.U16 [R237+UR4+0xb300], R16 ;  /* 0x00b30010ed007988 */ /* 0x000fe80008000404 */
[----:B------:R-:W-:Y:S04]  /*e3e0*/  STS.U16 [R237+UR4+0xb700], R15 ;  /* 0x00b7000fed007988 */ /* 0x000fe80008000404 */
[----:B------:R-:W-:Y:S01]  /*e3f0*/  STS.U16 [R237+UR4+0xbb00], R8 ;  /* 0x00bb0008ed007988 */ /* 0x000fe20008000404 */
[----:B------:R0:W-:Y:S06]  /*e400*/  MEMBAR.ALL.CTA ;  /* 0x0000000000007992 */ /* 0x0001ec0000008000 */
[----:B0-----:R-:W0:Y:S01]  /*e410*/  FENCE.VIEW.ASYNC.S ;  /* 0x00000000000073c6 */ /* 0x001e220000000000 */
[----:B------:R-:W-:-:S02]  /*e420*/  UIADD3.64 UR48, UR8, 0x180, URZ ;  /* 0x0000018008307897 */ /* 0x000fc4000fffe03f */
[----:B------:R-:W-:Y:S01]  /*e430*/  UIADD3.64 UR52, UR8, 0x200, URZ ;  /* 0x0000020008347897 */ /* 0x000fe2000fffe03f */
[----:B------:R-:W4:Y:S01]  /*e440*/  LDL.LU R70, [R1+0x920] ;  /* 0x0009200001467983 */ /* 0x000f220000300800 */
[----:B0-----:R-:W-:Y:S06]  /*e450*/  BAR.SYNC.DEFER_BLOCKING 0x0 ;  /* 0x0000000000007b1d */ /* 0x001fec0000010000 */
[----:B--2---:R-:W-:-:S06]  /*e460*/  WARPGROUP.ARRIVE ;  /* 0x00000000000079c5 */ /* 0x004fcc0000000000 */
[----:B------:R-:W-:Y:S03]  /*e470*/  HGMMA.64x128x16.F32 R88, gdesc[UR20].tnspA, R88, gsb0 ;  /* 0x21e00000145879f0 */ /* 0x000fe60008000858 */
[----:B------:R-:W-:Y:S02]  /*e480*/  WARPGROUP.DEPBAR.LE gsb0, 0x0 ;  /* 0x00008000000079c5 */ /* 0x000fe40000010000 */
[----:B------:R-:W-:-:S07]  /*e490*/  WARPGROUP.ARRIVE ;  /* 0x00000000000079c5 */ /* 0x000fce0000000000 */
        /* <DEDUP_REMOVED lines=9> */
[----:B------:R-:W-:Y:S01]  /*e530*/  HGMMA.64x128x16.F32 R152, gdesc[UR48].tnspA, R152, gsb0 ;  /* 0x21e00000309879f0 */ /* 0x000fe20008000898 */
[----:B------:R-:W-:Y:S04]  /*e540*/  STL.64 [R1], R88 ;  /* 0x0000005801007387 */ /* 0x000fe80000100a00 */
        /* <DEDUP_REMOVED lines=23> */
[----:B------:R-:W-:Y:S01]  /*e6c0*/  STL.64 [R1+0xc0], R136 ;  /* 0x0000c08801007387 */ /* 0x000fe20000100a00 */
[----:B------:R-:W-:-:S02]  /*e6d0*/  WARPGROUP.DEPBAR.LE gsb0, 0x0 ;  /* 0x00008000000079c5 */ /* 0x000fc40000010000 */
[----:B------:R-:W-:-:S06]  /*e6e0*/  WARPGROUP.ARRIVE ;  /* 0x00000000000079c5 */ /* 0x000fcc0000000000 */
[----:B------:R-:W-:Y:S01]  /*e6f0*/  HGMMA.64x128x16.F32 R152, gdesc[UR52].tnspA, R152, gsb0 ;  /* 0x21e00000349879f0 */ /* 0x000fe20008000898 */
[----:B------:R-:W-:Y:S04]  /*e700*/  STL.64 [R1+0xc8], R138 ;  /* 0x0000c88a01007387 */ /* 0x000fe80000100a00 */
[----:B------:R-:W-:Y:S01]  /*e710*/  STL.64 [R1+0xd0], R140 ;  /* 0x0000d08c01007387 */ /* 0x000fe20000100a00 */
[----:B-1----:R-:W-:-:S03]  /*e720*/  IMAD.MOV.U32 R219, RZ, RZ, R10 ;  /* 0x000000ffffdb7224 */ /* 0x002fc600078e000a */
[----:B------:R-:W-:Y:S01]  /*e730*/  STL.64 [R1+0xd8], R142 ;  /* 0x0000d88e01007387 */ /* 0x000fe20000100a00 */
[----:B------:R-:W-:-:S03]  /*e740*/  IMAD.MOV.U32 R10, RZ, RZ, R11 ;  /* 0x000000ffff0a7224 */ /* 0x000fc600078e000b */
[----:B------:R-:W-:Y:S01]  /*e750*/  STL.64 [R1+0xe0], R144 ;  /* 0x0000e09001007387 */ /* 0x000fe20000100a00 */
[----:B---3--:R-:W-:-:S03]  /*e760*/  IMAD.MOV.U32 R22, RZ, RZ, R151 ;  /* 0x000000ffff167224 */ /* 0x008fc600078e0097 */
[----:B------:R-:W-:Y:S01]  /*e770*/  STL.64 [R1+0xe8], R146 ;  /* 0x0000e89201007387 */ /* 0x000fe20000100a00 */
[----:B----4-:R-:W-:-:S03]  /*e780*/  IMAD.MOV.U32 R20, RZ, RZ, R150 ;  /* 0x000000ffff147224 */ /* 0x010fc600078e0096 */
[----:B------:R-:W-:Y:S01]  /*e790*/  STL.64 [R1+0xf0], R148 ;  /* 0x0000f09401007387 */ /* 0x000fe20000100a00 */
[----:B------:R-:W-:Y:S02]  /*e7a0*/  IMAD.MOV.U32 R21, RZ, RZ, R149 ;  /* 0x000000ffff157224 */ /* 0x000fe400078e0095 */
[----:B------:R-:W-:Y:S01]  /*e7b0*/  IMAD.MOV.U32 R11, RZ, RZ, R148 ;  /* 0x000000ffff0b7224 */ /* 0x000fe200078e0094 */
[----:B------:R0:W-:Y:S01]  /*e7c0*/  STL.64 [R1+0xf8], R150 ;  /* 0x0000f89601007387 */ /* 0x0001e20000100a00 */
[----:B------:R-:W-:Y:S02]  /*e7d0*/  IMAD.MOV.U32 R217, RZ, RZ, R147 ;  /* 0x000000ffffd97224 */ /* 0x000fe400078e0093 */
[----:B------:R-:W-:Y:S02]  /*e7e0*/  IMAD.MOV.U32 R19, RZ, RZ, R146 ;  /* 0x000000ffff137224 */ /* 0x000fe400078e0092 */
[----:B------:R-:W-:Y:S02]  /*e7f0*/  IMAD.MOV.U32 R23, RZ, RZ, R145 ;  /* 0x000000ffff177224 */ /* 0x000fe400078e0091 */
[----:B------:R-:W-:-:S02]  /*e800*/  IMAD.MOV.U32 R18, RZ, RZ, R144 ;  /* 0x000000ffff127224 */ /* 0x000fc400078e0090 */
[----:B------:R-:W-:Y:S01]  /*e810*/  IMAD.MOV.U32 R216, RZ, RZ, R142 ;  /* 0x000000ffffd87224 */ /* 0x000fe200078e008e */
[----:B0-----:R-:W2:Y:S01]  /*e820*/  LDL.LU.64 R150, [R1+0x918] ;  /* 0x0009180001967983 */ /* 0x001ea20000300a00 */
[----:B------:R-:W-:-:S03]  /*e830*/  IMAD.MOV.U32 R17, RZ, RZ, R143 ;  /* 0x000000ffff117224 */ /* 0x000fc600078e008f */
        /* <DEDUP_REMOVED lines=8> */
[----:B------:R-:W2:Y:S01]  /*e8c0*/  LDL.LU.64 R134, [R1+0x8d8] ;  /* 0x0008d80001867983 */ /* 0x000ea20000300a00 */
[----:B------:R-:W-:-:S03]  /*e8d0*/  IMAD.MOV.U32 R8, RZ, RZ, R252 ;  /* 0x000000ffff087224 */ /* 0x000fc600078e00fc */
        /* <DEDUP_REMOVED lines=11> */
[----:B------:R-:W-:Y:S02]  /*e990*/  IMAD.MOV.U32 R249, RZ, RZ, R117 ;  /* 0x000000fffff97224 */ /* 0x000fe400078e0075 */
[----:B------:R-:W-:Y:S01]  /*e9a0*/  IMAD.MOV.U32 R247, RZ, RZ, R116 ;  /* 0x000000fffff77224 */ /* 0x000fe200078e0074 */
[----:B------:R-:W2:Y:S01]  /*e9b0*/  LDL.LU.64 R120, [R1+0x8a0] ;  /* 0x0008a00001787983 */ /* 0x000ea20000300a00 */
[----:B------:R-:W-:Y:S02]  /*e9c0*/  IMAD.MOV.U32 R246, RZ, RZ, R115 ;  /* 0x000000fffff67224 */ /* 0x000fe400078e0073 */
[----:B------:R-:W-:Y:S01]  /*e9d0*/  IMAD.MOV.U32 R244, RZ, RZ, R114 ;  /* 0x000000fffff47224 */ /* 0x000fe200078e0072 */
[----:B------:R-:W2:Y:S01]  /*e9e0*/  LDL.LU.64 R118, [R1+0x898] ;  /* 0x0008980001767983 */ /* 0x000ea20000300a00 */
[----:B------:R-:W-:Y:S02]  /*e9f0*/  IMAD.MOV.U32 R245, RZ, RZ, R113 ;  /* 0x000000fffff57224 */ /* 0x000fe400078e0071 */
[----:B------:R-:W-:Y:S01]  /*ea00*/  IMAD.MOV.U32 R243, RZ, RZ, R112 ;  /* 0x000000fffff37224 */ /* 0x000fe200078e0070 */
[----:B------:R-:W2:Y:S01]  /*ea10*/  LDL.LU.64 R116, [R1+0x890] ;  /* 0x0008900001747983 */ /* 0x000ea20000300a00 */
[----:B------:R-:W-:-:S02]  /*ea20*/  IMAD.MOV.U32 R242, RZ, RZ, R111 ;  /* 0x000000fffff27224 */ /* 0x000fc400078e006f */
        /* <DEDUP_REMOVED lines=34> */
[----:B------:R-:W2:Y:S04]  /*ec50*/  LDL.LU.64 R92, [R1+0x830] ;  /* 0x00083000015c7983 */ /* 0x000ea80000300a00 */
[----:B------:R-:W2:Y:S04]  /*ec60*/  LDL.LU.64 R90, [R1+0x828] ;  /* 0x00082800015a7983 */ /* 0x000ea80000300a00 */
[----:B------:R-:W2:Y:S04]  /*ec70*/  LDL.LU.64 R88, [R1+0x820] ;  /* 0x0008200001587983 */ /* 0x000ea80000300a00 */
[----:B------:R-:W-:Y:S04]  /*ec80*/  STL [R1+0x7d0], R244 ;  /* 0x0007d0f401007387 */ /* 0x000fe80000100800 */
[----:B------:R-:W-:Y:S04]  /*ec90*/  STL [R1+0x7cc], R245 ;  /* 0x0007ccf501007387 */ /* 0x000fe80000100800 */
[----:B------:R-:W-:Y:S04]  /*eca0*/  STL [R1+0x7c8], R246 ;  /* 0x0007c8f601007387 */ /* 0x000fe80000100800 */
[----:B------:R-:W-:Y:S04]  /*ecb0*/  STL [R1+0x7c0], R247 ;  /* 0x0007c0f701007387 */ /* 0x000fe80000100800 */
[----:B------:R-:W-:Y:S04]  /*ecc0*/  STL [R1+0x7bc], R248 ;  /* 0x0007bcf801007387 */ /* 0x000fe80000100800 */
[----:B------:R0:W-:Y:S02]  /*ecd0*/  STL [R1+0x7b8], R249 ;  /* 0x0007b8f901007387 */ /* 0x0001e40000100800 */
[----:B0-----:R-:W-:-:S02]  /*ece0*/  IMAD.MOV.U32 R249, RZ, RZ, R71 ;  /* 0x000000fffff97224 */ /* 0x001fc400078e0047 */
[----:B------:R-:W3:Y:S04]  /*ecf0*/  LDL.LU R71, [R1+0x818] ;  /* 0x0008180001477983 */ /* 0x000ee80000300800 */
[----:B------:R0:W-:Y:S01]  /*ed00*/  STL [R1+0x7b4], R250 ;  /* 0x0007b4fa01007387 */ /* 0x0001e20000100800 */
[----:B------:R-:W-:Y:S02]  /*ed10*/  IMAD.MOV.U32 R248, RZ, RZ, R75 ;  /* 0x000000fffff87224 */ /* 0x000fe400078e004b */
[----:B0-----:R-:W-:Y:S02]  /*ed20*/  IMAD.MOV.U32 R250, RZ, RZ, R72 ;  /* 0x000000fffffa7224 */ /* 0x001fe400078e0048 */
[----:B------:R-:W3:Y:S04]  /*ed30*/  LDL.LU R72, [R1+0x814] ;  /* 0x0008140001487983 */ /* 0x000ee80000300800 */
[----:B------:R0:W-:Y:S01]  /*ed40*/  STL [R1+0x7b0], R251 ;  /* 0x0007b0fb01007387 */ /* 0x0001e20000100800 */
[----:B------:R-:W-:-:S02]  /*ed50*/  IMAD.MOV.U32 R244, RZ, RZ, R76 ;  /* 0x000000fffff47224 */ /* 0x000fc400078e004c */
[----:B------:R-:W-:Y:S02]  /*ed60*/  IMAD.MOV.U32 R245, RZ, RZ, R77 ;  /* 0x000000fffff57224 */ /* 0x000fe400078e004d */
[----:B0-----:R-:W-:Y:S02]  /*ed70*/  IMAD.MOV.U32 R251, RZ, RZ, R73 ;  /* 0x000000fffffb7224 */ /* 0x001fe400078e0049 */
[----:B------:R-:W3:Y:S04]  /*ed80*/  LDL.LU R73, [R1+0x810] ;  /* 0x0008100001497983 */ /* 0x000ee80000300800 */
[----:B------:R0:W-:Y:S01]  /*ed90*/  STL [R1+0x7ac], R252 ;  /* 0x0007acfc01007387 */ /* 0x0001e20000100800 */
[----:B------:R-:W-:Y:S02]  /*eda0*/  IMAD.MOV.U32 R246, RZ, RZ, R78 ;  /* 0x000000fffff67224 */ /* 0x000fe400078e004e */
[----:B------:R-:W-:-:S02]  /*edb0*/  IMAD.MOV.U32 R247, RZ, RZ, R79 ;  /* 0x000000fffff77224 */ /* 0x000fc400078e004f */
[----:B0-----:R-:W-:Y:S02]  /*edc0*/  IMAD.MOV.U32 R252, RZ, RZ, R74 ;  /* 0x000000fffffc7224 */ /* 0x001fe400078e004a */
[----:B------:R-:W3:Y:S04]  /*edd0*/  LDL.LU R74, [R1+0x80c] ;  /* 0x00080c00014a7983 */ /* 0x000ee80000300800 */
[----:B------:R-:W3:Y:S04]  /*ede0*/  LDL.LU R75, [R1+0x808] ;  /* 0x00080800014b7983 */ /* 0x000ee80000300800 */
[----:B------:R-:W3:Y:S04]  /*edf0*/  LDL.LU R76, [R1+0x804] ;  /* 0x00080400014c7983 */ /* 0x000ee80000300800 */
[----:B------:R-:W3:Y:S04]  /*ee00*/  LDL.LU R77, [R1+0x800] ;  /* 0x00080000014d7983 */ /* 0x000ee80000300800 */
[----:B------:R-:W3:Y:S04]  /*ee10*/  LDL.LU R78, [R1+0x7fc] ;  /* 0x0007fc00014e7983 */ /* 0x000ee80000300800 */
[----:B------:R-:W3:Y:S04]  /*ee20*/  LDL.LU R79, [R1+0x7f8] ;  /* 0x0007f800014f7983 */ /* 0x000ee80000300800 */
[----:B------:R0:W-:Y:S02]  /*ee30*/  STL [R1+0x7a8], R16 ;  /* 0x0007a81001007387 */ /* 0x0001e40000100800 */
[----:B0-----:R-:W-:-:S02]  /*ee40*/  IMAD.MOV.U32 R16, RZ, RZ, R80 ;  /* 0x000000ffff107224 */ /* 0x001fc400078e0050 */
[----:B------:R-:W3:Y:S04]  /*ee50*/  LDL.LU R80, [R1+0x7f4] ;  /* 0x0007f40001507983 */ /* 0x000ee80000300800 */
[----:B------:R0:W-:Y:S02]  /*ee60*/  STL [R1+0x7a4], R17 ;  /* 0x0007a41101007387 */ /* 0x0001e40000100800 */
[----:B0-----:R-:W-:Y:S02]  /*ee70*/  IMAD.MOV.U32 R17, RZ, RZ, R81 ;  /* 0x000000ffff117224 */ /* 0x001fe400078e0051 */
[----:B------:R-:W3:Y:S04]  /*ee80*/  LDL.LU R81, [R1+0x7f0] ;  /* 0x0007f00001517983 */ /* 0x000ee80000300800 */
[----:B------:R0:W-:Y:S01]  /*ee90*/  STL [R1+0x7a0], R18 ;  /* 0x0007a01201007387 */ /* 0x0001e20000100800 */
[----:B------:R-:W-:Y:S01]  /*eea0*/  UIADD3.64 UR56, UR8, 0x280, URZ ;  /* 0x0000028008387897 */ /* 0x000fe2000fffe03f */
[----:B0-----:R-:W-:-:S02]  /*eeb0*/  IMAD.MOV.U32 R18, RZ, RZ, R82 ;  /* 0x000000ffff127224 */ /* 0x001fc400078e0052 */
[----:B------:R-:W3:Y:S04]  /*eec0*/  LDL.LU R82, [R1+0x7ec] ;  /* 0x0007ec0001527983 */ /* 0x000ee80000300800 */
[----:B------:R0:W-:Y:S01]  /*eed0*/  STL [R1+0x79c], R19 ;  /* 0x00079c1301007387 */ /* 0x0001e20000100800 */
[----:B------:R-:W-:Y:S02]  /*eee0*/  WARPGROUP.DEPBAR.LE gsb0, 0x0 ;  /* 0x00008000000079c5 */ /* 0x000fe40000010000 */
[----:B------:R-:W-:Y:S01]  /*eef0*/  WARPGROUP.ARRIVE ;  /* 0x00000000000079c5 */ /* 0x000fe20000000000 */
[----:B0-----:R-:W-:Y:S02]  /*ef00*/  IMAD.MOV.U32 R19, RZ, RZ, R83 ;  /* 0x000000ffff137224 */ /* 0x001fe400078e0053 */
[----:B------:R-:W3:Y:S04]  /*ef10*/  LDL.LU R83, [R1+0x7e8] ;  /* 0x0007e80001537983 */ /* 0x000ee80000300800 */
[----:B------:R0:W-:Y:S01]  /*ef20*/  STL [R1+0x798], R11 ;  /* 0x0007980b01007387 */ /* 0x0001e20000100800 */
[----:B------:R-:W-:Y:S01]  /*ef30*/  R2UR UR48, R85 ;  /* 0x00000000553072ca */ /* 0x000fe200000e0000 */
[----:B------:R-:W-:Y:S01]  /*ef40*/  UMOV UR58, UR14 ;  /* 0x0000000e003a7c82 */ /* 0x000fe20008000000 */
[----:B0-----:R-:W-:-:S02]  /*ef50*/  IMAD.MOV.U32 R11, RZ, RZ, R84 ;  /* 0x000000ffff0b7224 */ /* 0x001fc400078e0054 */
[----:B------:R-:W3:Y:S04]  /*ef60*/  LDL.LU R84, [R1+0x7e4] ;  /* 0x0007e40001547983 */ /* 0x000ee80000300800 */
[----:B------:R0:W-:Y:S01]  /*ef70*/  STL [R1+0x794], R20 ;  /* 0x0007941401007387 */ /* 0x0001e20000100800 */
[----:B------:R-:W-:Y:S01]  /*ef80*/  UMOV UR59, UR15 ;  /* 0x0000000f003b7c82 */ /* 0x000fe20008000000 */
[----:B------:R-:W-:Y:S01]  /*ef90*/  R2UR UR53, R86 ;  /* 0x00000000563572ca */ /* 0x000fe200000e0000 */
[----:B------:R-:W-:Y:S01]  /*efa0*/  HGMMA.64x128x16.F32 R152, gdesc[UR56].tnspA, R152, gsb0 ;  /* 0x21e00000389879f0 */ /* 0x000fe20008000898 */
[----:B0-----:R-:W4:Y:S04]  /*efb0*/  LDL.LU R20, [R1+0x71c] ;  /* 0x00071c0001147983 */ /* 0x001f280000300800 */
[----:B------:R0:W-:Y:S04]  /*efc0*/  STL [R1+0x790], R21 ;  /* 0x0007901501007387 */ /* 0x0001e80000100800 */
[----:B------:R-:W-:Y:S04]  /*efd0*/  STL [R1+0x78c], R22 ;  /* 0x00078c1601007387 */ /* 0x000fe80000100800 */
[----:B------:R1:W-:Y:S01]  /*efe0*/  STL [R1+0x788], R23 ;  /* 0x0007881701007387 */ /* 0x0003e20000100800 */
[----:B------:R-:W-:-:S03]  /*eff0*/  R2UR UR52, R87 ;  /* 0x00000000573472ca */ /* 0x000fc600000e0000 */
[----:B------:R-:W-:Y:S01]  /*f000*/  STL [R1+0x784], R216 ;  /* 0x000784d801007387 */ /* 0x000fe20000100800 */
[----:B------:R-:W-:-:S03]  /*f010*/  R2UR UR57, R0 ;  /* 0x00000000003972ca */ /* 0x000fc600000e0000 */
[----:B------:R1:W-:Y:S04]  /*f020*/  STL [R1+0x780], R217 ;  /* 0x000780d901007387 */ /* 0x0003e80000100800 */
[----:B------:R-:W3:Y:S04]  /*f030*/  LDL.LU R85, [R1+0x7e0] ;  /* 0x0007e00001557983 */ /* 0x000ee80000300800 */
[----:B------:R-:W3:Y:S04]  /*f040*/  LDL.LU R86, [R1+0x7dc] ;  /* 0x0007dc0001567983 */ /* 0x000ee80000300800 */
[----:B------:R-:W3:Y:S04]  /*f050*/  LDL.LU R87, [R1+0x7d8] ;  /* 0x0007d80001577983 */ /* 0x000ee80000300800 */
[----:B------:R-:W2:Y:S01]  /*f060*/  LDL.LU R0, [R1+0x7d4] ;  /* 0x0007d40001007983 */ /* 0x000ea20000300800 */
[----:B------:R-:W-:-:S02]  /*f070*/  R2UR UR56, R9 ;  /* 0x00000000093872ca */ /* 0x000fc400000e0000 */
[----:B------:R-:W1:Y:S01]  /*f080*/  LDC R9, c[0x0][0x238] ;  /* 0x00008e00ff097b82 */ /* 0x000e620000000800 */
[----:B0-----:R-:W-:Y:S01]  /*f090*/  IMAD.MOV.U32 R21, RZ, RZ, R249 ;  /* 0x000000ffff157224 */ /* 0x001fe200078e00f9 */
[----:B-1----:R-:W4:Y:S01]  /*f0a0*/  LDL.LU R23, [R1+0x100] ;  /* 0x0001000001177983 */ /* 0x002f220000300800 */
[----:B------:R-:W-:-:S03]  /*f0b0*/  IMAD.MOV.U32 R249, RZ, RZ, R8 ;  /* 0x000000fffff97224 */ /* 0x000fc600078e0008 */
[----:B------:R-:W3:Y:S04]  /*f0c0*/  LDL.LU R217, [R1+0x6f4] ;  /* 0x0006f40001d97983 */ /* 0x000ee80000300800 */
[----:B------:R-:W3:Y:S04]  /*f0d0*/  LDL.LU R216, [R1+0x6ec] ;  /* 0x0006ec0001d87983 */ /* 0x000ee80000300800 */
[----:B------:R-:W3:Y:S01]  /*f0e0*/  LDL.LU R22, [R1+0x6e4] ;  /* 0x0006e40001167983 */ /* 0x000ee20000300800 */
[----:B------:R-:W-:-:S04]  /*f0f0*/  IMAD.SHL.U32 R9, R9, 0x40, RZ ;  /* 0x0000004009097824 */ /* 0x000fc800078e00ff */
[----:B------:R-:W-:-:S05]  /*f100*/  IMAD.SHL.U32 R9, R9, 0x2, RZ ;  /* 0x0000000209097824 */ /* 0x000fca00078e00ff */
[----:B------:R-:W-:-:S05]  /*f110*/  IADD3 R8, P0, R6, R9, RZ ;  /* 0x0000000906087210 */ /* 0x000fca0007f1e0ff */
[----:B--2---:R-:W-:Y:S02]  /*f120*/  IMAD.X R6, R7, 0x1, R0, P0 ;  /* 0x0000000107067824 */ /* 0x004fe400000e0600 */
[----:B------:R-:W2:Y:S01]  /*f130*/  LDL R7, [R1+0x720] ;  /* 0x0007200001077983 */ /* 0x000ea20000100800 */
[----:B----4-:R-:W-:-:S05]  /*f140*/  VIADD R23, R23, 0x1 ;  /* 0x0000000117177836 */ /* 0x010fca0000000000 */
[----:B------:R0:W-:Y:S01]  /*f150*/  STL [R1+0x100], R23 ;  /* 0x0001001701007387 */ /* 0x0001e20000100800 */
[-C--:B---3--:R-:W-:Y:S02]  /*f160*/  IADD3 R217, P5, R217, R9.reuse, RZ ;  /* 0x00000009d9d97210 */ /* 0x088fe40007fbe0ff */
[----:B------:R-:W-:Y:S02]  /*f170*/  IADD3 R216, P6, R216, R9, RZ ;  /* 0x00000009d8d87210 */ /* 0x000fe40007fde0ff */
[----:B------:R-:W-:Y:S01]  /*f180*/  R2UR UR49, R20 ;  /* 0x00000000143172ca */ /* 0x000fe200000e0000 */
[----:B------:R-:W-:Y:S02]  /*f190*/  IMAD.MOV.U32 R20, RZ, RZ, R11 ;  /* 0x000000ffff147224 */ /* 0x000fe400078e000b */
[----:B------:R-:W-:Y:S02]  /*f1a0*/  IMAD.MOV.U32 R11, RZ, RZ, R19 ;  /* 0x000000ffff0b7224 */ /* 0x000fe400078e0013 */
[----:B------:R-:W-:-:S02]  /*f1b0*/  IMAD.MOV.U32 R19, RZ, RZ, R18 ;  /* 0x000000ffff137224 */ /* 0x000fc400078e0012 */
[----:B------:R-:W-:Y:S01]  /*f1c0*/  IMAD.MOV.U32 R18, RZ, RZ, R17 ;  /* 0x000000ffff127224 */ /* 0x000fe200078e0011 */
[----:B--2---:R-:W-:Y:S02]  /*f1d0*/  ISETP.NE.U32.AND P0, PT, R23, R7, PT ;  /* 0x000000071700720c */ /* 0x004fe40003f05070 */
[----:B0-----:R-:W2:Y:S04]  /*f1e0*/  LDL.LU R23, [R1+0x6dc] ;  /* 0x0006dc0001177983 */ /* 0x001ea80000300800 */
[----:B------:R0:W-:Y:S04]  /*f1f0*/  STL [R1+0x6f4], R217 ;  /* 0x0006f4d901007387 */ /* 0x0001e80000100800 */
[----:B0-----:R-:W3:Y:S04]  /*f200*/  LDL.LU R217, [R1+0x6d4] ;  /* 0x0006d40001d97983 */ /* 0x001ee80000300800 */
[----:B------:R0:W-:Y:S04]  /*f210*/  STL [R1+0x6ec], R216 ;  /* 0x0006ecd801007387 */ /* 0x0001e80000100800 */
[----:B0-----:R-:W4:Y:S01]  /*f220*/  LDL.LU R216, [R1+0x6cc] ;  /* 0x0006cc0001d87983 */ /* 0x001f220000300800 */
[----:B------:R-:W-:-:S02]  /*f230*/  IMAD.MOV.U32 R17, RZ, RZ, R16 ;  /* 0x000000ffff117224 */ /* 0x000fc400078e0010 */
[----:B------:R-:W-:Y:S02]  /*f240*/  IMAD.MOV.U32 R16, RZ, RZ, R252 ;  /* 0x000000ffff107224 */ /* 0x000fe400078e00fc */
[----:B------:R-:W-:Y:S02]  /*f250*/  IMAD.MOV.U32 R252, RZ, RZ, R251 ;  /* 0x000000fffffc7224 */ /* 0x000fe400078e00fb */
[----:B------:R-:W-:Y:S02]  /*f260*/  IMAD.MOV.U32 R251, RZ, RZ, R250 ;  /* 0x000000fffffb7224 */ /* 0x000fe400078e00fa */
[----:B------:R-:W-:Y:S02]  /*f270*/  IMAD.MOV.U32 R250, RZ, RZ, R248 ;  /* 0x000000fffffa7224 */ /* 0x000fe400078e00f8 */
[----:B------:R-:W-:Y:S01]  /*f280*/  IMAD.MOV.U32 R248, RZ, RZ, R10 ;  /* 0x000000fffff87224 */ /* 0x000fe200078e000a */
[----:B------:R-:W-:-:S05]  /*f290*/  IADD3 R10, P1, R4, R9, RZ ;  /* 0x00000009040a7210 */ /* 0x000fca0007f3e0ff */
[----:B------:R-:W-:Y:S01]  /*f2a0*/  IMAD.X R4, R5, 0x1, R0, P1 ;  /* 0x0000000105047824 */ /* 0x000fe200008e0600 */
[----:B------:R-:W-:-:S05]  /*f2b0*/  IADD3 R22, P1, R22, R9, RZ ;  /* 0x0000000916167210 */ /* 0x000fca0007f3e0ff */
[----:B------:R0:W-:Y:S04]  /*f2c0*/  STL [R1+0x6e4], R22 ;  /* 0x0006e41601007387 */ /* 0x0001e80000100800 */
[----:B------:R-:W4:Y:S04]  /*f2d0*/  LDL.LU R7, [R1+0x6f0] ;  /* 0x0006f00001077983 */ /* 0x000f280000300800 */
[----:B0-----:R-:W4:Y:S01]  /*f2e0*/  LDL.LU R22, [R1+0x6c4] ;  /* 0x0006c40001167983 */ /* 0x001f220000300800 */
[----:B--2---:R-:W-:-:S05]  /*f2f0*/  IADD3 R23, P2, R23, R9, RZ ;  /* 0x0000000917177210 */ /* 0x004fca0007f5e0ff */
[----:B------:R0:W-:Y:S04]  /*f300*/  STL [R1+0x6dc], R23 ;  /* 0x0006dc1701007387 */ /* 0x0001e80000100800 */
[----:B0-----:R-:W2:Y:S01]  /*f310*/  LDL.LU R23, [R1+0x6e8] ;  /* 0x0006e80001177983 */ /* 0x001ea20000300800 */
[----:B---3--:R-:W-:-:S05]  /*f320*/  IADD3 R217, P3, R217, R9, RZ ;  /* 0x00000009d9d97210 */ /* 0x008fca0007f7e0ff */
[----:B------:R0:W-:Y:S01]  /*f330*/  STL [R1+0x6d4], R217 ;  /* 0x0006d4d901007387 */ /* 0x0001e20000100800 */
[----:B----4-:R-:W-:-:S03]  /*f340*/  IADD3 R216, P4, R216, R9, RZ ;  /* 0x00000009d8d87210 */ /* 0x010fc60007f9e0ff */
[----:B0-----:R-:W3:Y:S04]  /*f350*/  LDL.LU R217, [R1+0x6bc] ;  /* 0x0006bc0001d97983 */ /* 0x001ee80000300800 */
[----:B------:R0:W-:Y:S04]  /*f360*/  STL [R1+0x6cc], R216 ;  /* 0x0006ccd801007387 */ /* 0x0001e80000100800 */
[----:B0-----:R-:W4:Y:S01]  /*f370*/  LDL.LU R216, [R1+0x6e0] ;  /* 0x0006e00001d87983 */ /* 0x001f220000300800 */
[----:B------:R-:W-:Y:S01]  /*f380*/  IMAD.X R7, R7, 0x1, R0, P5 ;  /* 0x0000000107077824 */ /* 0x000fe200028e0600 */
[----:B------:R-:W-:-:S05]  /*f390*/  IADD3 R22, P5, R22, R9, RZ ;  /* 0x0000000916167210 */ /* 0x000fca0007fbe0ff */
[----:B------:R0:W-:Y:S04]  /*f3a0*/  STL [R1+0x6c4], R22 ;  /* 0x0006c41601007387 */ /* 0x0001e80000100800 */
[----:B------:R-:W-:Y:S04]  /*f3b0*/  STL [R1+0x6f0], R7 ;  /* 0x0006f00701007387 */ /* 0x000fe80000100800 */
[----:B0-----:R-:W4:Y:S01]  /*f3c0*/  LDL.LU R22, [R1+0x6b4] ;  /* 0x0006b40001167983 */ /* 0x001f220000300800 */
[----:B--2---:R-:W-:-:S05]  /*f3d0*/  IMAD.X R23, R23, 0x1, R0, P6 ;  /* 0x0000000117177824 */ /* 0x004fca00030e0600 */
[----:B------:R0:W-:Y:S04]  /*f3e0*/  STL [R1+0x6e8], R23 ;  /* 0x0006e81701007387 */ /* 0x0001e80000100800 */
[----:B0-----:R-:W2:Y:S01]  /*f3f0*/  LDL.LU R23, [R1+0x6d8] ;  /* 0x0006d80001177983 */ /* 0x001ea20000300800 */
[----:B---3--:R-:W-:-:S05]  /*f400*/  IADD3 R217, P6, R217, R9, RZ ;  /* 0x00000009d9d97210 */ /* 0x008fca0007fde0ff */
[----:B------:R0:W-:Y:S01]  /*f410*/  STL [R1+0x6bc], R217 ;  /* 0x0006bcd901007387 */ /* 0x0001e20000100800 */
[----:B----4-:R-:W-:-:S03]  /*f420*/  IMAD.X R216, R216, 0x1, R0, P1 ;  /* 0x00000001d8d87824 */ /* 0x010fc600008e0600 */
[----:B0-----:R-:W3:Y:S04]  /*f430*/  LDL.LU R217, [R1+0x6ac] ;  /* 0x0006ac0001d97983 */ /* 0x001ee80000300800 */
[----:B------:R0:W-:Y:S04]  /*f440*/  STL [R1+0x6e0], R216 ;  /* 0x0006e0d801007387 */ /* 0x0001e80000100800 */
[----:B------:R-:W4:Y:S04]  /*f450*/  LDL.LU R7, [R1+0x6d0] ;  /* 0x0006d00001077983 */ /* 0x000f280000300800 */
[----:B0-----:R-:W4:Y:S01]  /*f460*/  LDL.LU R216, [R1+0x6a4] ;  /* 0x0006a40001d87983 */ /* 0x001f220000300800 */
[----:B------:R-:W-:-:S05]  /*f470*/  IADD3 R22, P1, R22, R9, RZ ;  /* 0x0000000916167210 */ /* 0x000fca0007f3e0ff */
[----:B------:R0:W-:Y:S04]  /*f480*/  STL [R1+0x6b4], R22 ;  /* 0x0006b41601007387 */ /* 0x0001e80000100800 */
[----:B0-----:R-:W4:Y:S01]  /*f490*/  LDL.LU R22, [R1+0x6c8] ;  /* 0x0006c80001167983 */ /* 0x001f220000300800 */
[----:B--2---:R-:W-:-:S05]  /*f4a0*/  IMAD.X R23, R23, 0x1, R0, P2 ;  /* 0x0000000117177824 */ /* 0x004fca00010e0600 */
[----:B------:R0:W-:Y:S04]  /*f4b0*/  STL [R1+0x6d8], R23 ;  /* 0x0006d81701007387 */ /* 0x0001e80000100800 */
[----:B0-----:R-:W2:Y:S01]  /*f4c0*/  LDL.LU R23, [R1+0x69c] ;  /* 0x00069c0001177983 */ /* 0x001ea20000300800 */
[----:B---3--:R-:W-:-:S05]  /*f4d0*/  IADD3 R217, P2, R217, R9, RZ ;  /* 0x00000009d9d97210 */ /* 0x008fca0007f5e0ff */
[----:B------:R0:W-:Y:S01]  /*f4e0*/  STL [R1+0x6ac], R217 ;  /* 0x0006acd901007387 */ /* 0x0001e20000100800 */
[--C-:B----4-:R-:W-:Y:S01]  /*f4f0*/  IMAD.X R7, R7, 0x1, R0.reuse, P3 ;  /* 0x0000000107077824 */ /* 0x110fe200018e0600 */
[----:B------:R-:W-:Y:S02]  /*f500*/  IADD3 R216, P3, R216, R9, RZ ;  /* 0x00000009d8d87210 */ /* 0x000fe40007f7e0ff */
[----:B0-----:R-:W3:Y:S04]  /*f510*/  LDL.LU R217, [R1+0x6c0] ;  /* 0x0006c00001d97983 */ /* 0x001ee80000300800 */
[----:B------:R0:W-:Y:S04]  /*f520*/  STL [R1+0x6a4], R216 ;  /* 0x0006a4d801007387 */ /* 0x0001e80000100800 */
[----:B------:R-:W-:Y:S04]  /*f530*/  STL [R1+0x6d0], R7 ;  /* 0x0006d00701007387 */ /* 0x000fe80000100800 */
[----:B0-----:R-:W4:Y:S01]  /*f540*/  LDL.LU R216, [R1+0x694] ;  /* 0x0006940001d87983 */ /* 0x001f220000300800 */
[----:B------:R-:W-:-:S05]  /*f550*/  IMAD.X R22, R22, 0x1, R0, P4 ;  /* 0x0000000116167824 */ /* 0x000fca00020e0600 */
[----:B------:R0:W-:Y:S04]  /*f560*/  STL [R1+0x6c8], R22 ;  /* 0x0006c81601007387 */ /* 0x0001e80000100800 */
[----:B0-----:R-:W4:Y:S01]  /*f570*/  LDL.LU R22, [R1+0x6b8] ;  /* 0x0006b80001167983 */ /* 0x001f220000300800 */
[----:B--2---:R-:W-:-:S05]  /*f580*/  IADD3 R23, P4, R23, R9, RZ ;  /* 0x0000000917177210 */ /* 0x004fca0007f9e0ff */
[----:B------:R0:W-:Y:S04]  /*f590*/  STL [R1+0x69c], R23 ;  /* 0x00069c1701007387 */ /* 0x0001e80000100800 */
[----:B0-----:R-:W2:Y:S01]  /*f5a0*/  LDL.LU R23, [R1+0x68c] ;  /* 0x00068c0001177983 */ /* 0x001ea20000300800 */
[----:B---3--:R-:W-:-:S05]  /*f5b0*/  IMAD.X R217, R217, 0x1, R0, P5 ;  /* 0x00000001d9d97824 */ /* 0x008fca00028e0600 */
[----:B------:R0:W-:Y:S04]  /*f5c0*/  STL [R1+0x6c0], R217 ;  /* 0x0006c0d901007387 */ /* 0x0001e80000100800 */
[----:B------:R-:W3:Y:S01]  /*f5d0*/  LDL.LU R7, [R1+0x6b0] ;  /* 0x0006b00001077983 */ /* 0x000ee20000300800 */
[----:B----4-:R-:W-:-:S03]  /*f5e0*/  IADD3 R216, P5, R216, R9, RZ ;  /* 0x00000009d8d87210 */ /* 0x010fc60007fbe0ff */
[----:B0-----:R-:W4:Y:S04]  /*f5f0*/  LDL.LU R217, [R1+0x684] ;  /* 0x0006840001d97983 */ /* 0x001f280000300800 */
[----:B------:R0:W-:Y:S04]  /*f600*/  STL [R1+0x694], R216 ;  /* 0x000694d801007387 */ /* 0x0001e80000100800 */
[----:B0-----:R-:W4:Y:S01]  /*f610*/  LDL.LU R216, [R1+0x6a8] ;  /* 0x0006a80001d87983 */ /* 0x001f220000300800 */
[----:B------:R-:W-:-:S05]  /*f620*/  IMAD.X R22, R22, 0x1, R0, P6 ;  /* 0x0000000116167824 */ /* 0x000fca00030e0600 */
[----:B------:R0:W-:Y:S04]  /*f630*/  STL [R1+0x6b8], R22 ;  /* 0x0006b81601007387 */ /* 0x0001e80000100800 */
[----:B0-----:R-:W4:Y:S01]  /*f640*/  LDL.LU R22, [R1+0x67c] ;  /* 0x00067c0001167983 */ /* 0x001f220000300800 */
[----:B--2---:R-:W-:-:S05]  /*f650*/  IADD3 R23, P6, R23, R9, RZ ;  /* 0x0000000917177210 */ /* 0x004fca0007fde0ff */
[----:B------:R0:W-:Y:S04]  /*f660*/  STL [R1+0x68c], R23 ;  /* 0x00068c1701007387 */ /* 0x0001e80000100800 */
[----:B0-----:R-:W2:Y:S01]  /*f670*/  LDL.LU R23, [R1+0x6a0] ;  /* 0x0006a00001177983 */ /* 0x001ea20000300800 */
[----:B---3--:R-:W-:Y:S01]  /*f680*/  IMAD.X R7, R7, 0x1, R0, P1 ;  /* 0x0000000107077824 */ /* 0x008fe200008e0600 */
[----:B----4-:R-:W-:-:S05]  /*f690*/  IADD3 R217, P1, R217, R9, RZ ;  /* 0x00000009d9d97210 */ /* 0x010fca0007f3e0ff */
[----:B------:R0:W-:Y:S04]  /*f6a0*/  STL [R1+0x684], R217 ;  /* 0x000684d901007387 */ /* 0x0001e80000100800 */
[----:B------:R-:W-:Y:S01]  /*f6b0*/  STL [R1+0x6b0], R7 ;  /* 0x0006b00701007387 */ /* 0x000fe20000100800 */
[----:B------:R-:W-:-:S03]  /*f6c0*/  IMAD.X R216, R216, 0x1, R0, P2 ;  /* 0x00000001d8d87824 */ /* 0x000fc600010e0600 */
[----:B0-----:R-:W3:Y:S04]  /*f6d0*/  LDL.LU R217, [R1+0x674] ;  /* 0x0006740001d97983 */ /* 0x001ee80000300800 */
[----:B------:R0:W-:Y:S04]  /*f6e0*/  STL [R1+0x6a8], R216 ;  /* 0x0006a8d801007387 */ /* 0x0001e80000100800 */
[----:B0-----:R-:W4:Y:S01]  /*f6f0*/  LDL.LU R216, [R1+0x698] ;  /* 0x0006980001d87983 */ /* 0x001f220000300800 */
[----:B------:R-:W-:-:S05]  /*f700*/  IADD3 R22, P2, R22, R9, RZ ;  /* 0x0000000916167210 */ /* 0x000fca0007f5e0ff */
[----:B------:R0:W-:Y:S04]  /*f710*/  STL [R1+0x67c], R22 ;  /* 0x00067c1601007387 */ /* 0x0001e80000100800 */
[----:B0-----:R-:W4:Y:S01]  /*f720*/  LDL.LU R22, [R1+0x66c] ;  /* 0x00066c0001167983 */ /* 0x001f220000300800 */
[----:B--2---:R-:W-:-:S05]  /*f730*/  IMAD.X R23, R23, 0x1, R0, P3 ;  /* 0x0000000117177824 */ /* 0x004fca00018e0600 */
[----:B------:R0:W-:Y:S04]  /*f740*/  STL [R1+0x6a0], R23 ;  /* 0x0006a01701007387 */ /* 0x0001e80000100800 */
[----:B------:R-:W2:Y:S04]  /*f750*/  LDL.LU R7, [R1+0x690] ;  /* 0x0006900001077983 */ /* 0x000ea80000300800 */
[----:B0-----:R-:W2:Y:S01]  /*f760*/  LDL.LU R23, [R1+0x664] ;  /* 0x0006640001177983 */ /* 0x001ea20000300800 */
[----:B---3--:R-:W-:-:S05]  /*f770*/  IADD3 R217, P3, R217, R9, RZ ;  /* 0x00000009d9d97210 */ /* 0x008fca0007f7e0ff */
[----:B------:R0:W-:Y:S01]  /*f780*/  STL [R1+0x674], R217 ;  /* 0x000674d901007387 */ /* 0x0001e20000100800 */
[----:B----4-:R-:W-:-:S03]  /*f790*/  IMAD.X R216, R216, 0x1, R0, P4 ;  /* 0x00000001d8d87824 */ /* 0x010fc600020e0600 */
[----:B0-----:R-:W3:Y:S04]  /*f7a0*/  LDL.LU R217, [R1+0x688] ;  /* 0x0006880001d97983 */ /* 0x001ee80000300800 */
[----:B------:R0:W-:Y:S04]  /*f7b0*/  STL [R1+0x698], R216 ;  /* 0x000698d801007387 */ /* 0x0001e80000100800 */
[----:B0-----:R-:W4:Y:S01]  /*f7c0*/  LDL.LU R216, [R1+0x65c] ;  /* 0x00065c0001d87983 */ /* 0x001f220000300800 */
[----:B------:R-:W-:-:S05]  /*f7d0*/  IADD3 R22, P4, R22, R9, RZ ;  /* 0x0000000916167210 */ /* 0x000fca0007f9e0ff */
[----:B------:R0:W-:Y:S04]  /*f7e0*/  STL [R1+0x66c], R22 ;  /* 0x00066c1601007387 */ /* 0x0001e80000100800 */
[----:B0-----:R-:W4:Y:S01]  /*f7f0*/  LDL.LU R22, [R1+0x680] ;  /* 0x0006800001167983 */ /* 0x001f220000300800 */
[----:B--2---:R-:W-:Y:S01]  /*f800*/  IMAD.X R7, R7, 0x1, R0, P5 ;  /* 0x0000000107077824 */ /* 0x004fe200028e0600 */
[----:B------:R-:W-:-:S05]  /*f810*/  IADD3 R23, P5, R23, R9, RZ ;  /* 0x0000000917177210 */ /* 0x000fca0007fbe0ff */
[----:B------:R0:W-:Y:S04]  /*f820*/  STL [R1+0x664], R23 ;  /* 0x0006641701007387 */ /* 0x0001e80000100800 */
[----:B------:R-:W-:Y:S04]  /*f830*/  STL [R1+0x690], R7 ;  /* 0x0006900701007387 */ /* 0x000fe80000100800 */
[----:B0-----:R-:W2:Y:S01]  /*f840*/  LDL.LU R23, [R1+0x654] ;  /* 0x0006540001177983 */ /* 0x001ea20000300800 */
[----:B---3--:R-:W-:-:S05]  /*f850*/  IMAD.X R217, R217, 0x1, R0, P6 ;  /* 0x00000001d9d97824 */ /* 0x008fca00030e0600 */
[----:B------:R0:W-:Y:S01]  /*f860*/  STL [R1+0x688], R217 ;  /* 0x000688d901007387 */ /* 0x0001e20000100800 */
[----:B----4-:R-:W-:-:S03]  /*f870*/  IADD3 R216, P6, R216, R9, RZ ;  /* 0x00000009d8d87210 */ /* 0x010fc60007fde0ff */
[----:B0-----:R-:W3:Y:S04]  /*f880*/  LDL.LU R217, [R1+0x678] ;  /* 0x0006780001d97983 */ /* 0x001ee80000300800 */
[----:B------:R0:W-:Y:S04]  /*f890*/  STL [R1+0x65c], R216 ;  /* 0x00065cd801007387 */ /* 0x0001e80000100800 */
[----:B0-----:R-:W4:Y:S01]  /*f8a0*/  LDL.LU R216, [R1+0x64c] ;  /* 0x00064c0001d87983 */ /* 0x001f220000300800 */
[----:B------:R-:W-:-:S05]  /*f8b0*/  IMAD.X R22, R22, 0x1, R0, P1 ;  /* 0x0000000116167824 */ /* 0x000fca00008e0600 */
[----:B------:R0:W-:Y:S04]  /*f8c0*/  STL [R1+0x680], R22 ;  /* 0x0006801601007387 */ /* 0x0001e80000100800 */
[----:B------:R-:W4:Y:S04]  /*f8d0*/  LDL.LU R7, [R1+0x670] ;  /* 0x0006700001077983 */ /* 0x000f280000300800 */
[----:B0-----:R-:W4:Y:S01]  /*f8e0*/  LDL.LU R22, [R1+0x644] ;  /* 0x0006440001167983 */ /* 0x001f220000300800 */
[----:B--2---:R-:W-:-:S05]  /*f8f0*/  IADD3 R23, P1, R23, R9, RZ ;  /* 0x0000000917177210 */ /* 0x004fca0007f3e0ff */
[----:B------:R0:W-:Y:S04]  /*f900*/  STL [R1+0x654], R23 ;  /* 0x0006541701007387 */ /* 0x0001e80000100800 */
[----:B0-----:R-:W2:Y:S01]  /*f910*/  LDL.LU R23, [R1+0x668] ;  /* 0x0006680001177983 */ /* 0x001ea20000300800 */
[----:B---3--:R-:W-:-:S05]  /*f920*/  IMAD.X R217, R217, 0x1, R0, P2 ;  /* 0x00000001d9d97824 */ /* 0x008fca00010e0600 */
        /* <DEDUP_REMOVED lines=82> */
[----:B---3--:R-:W-:Y:S01]  /*fe50*/  IMAD.X R217, R217, 0x1, R0, P4 ;  /* 0x00000001d9d97824 */ /* 0x008fe200020e0600 */
[----:B----4-:R-:W-:-:S05]  /*fe60*/  IADD3 R216, P4, R216, R9, RZ ;  /* 0x00000009d8d87210 */ /* 0x010fca0007f9e0ff */
[----:B------:R0:W-:Y:S04]  /*fe70*/  STL [R1+0x5dc], R216 ;  /* 0x0005dcd801007387 */ /* 0x0001e80000100800 */
[----:B------:R-:W-:Y:S04]  /*fe80*/  STL [R1+0x608], R217 ;  /* 0x000608d901007387 */ /* 0x000fe80000100800 */
[----:B0-----:R-:W3:Y:S01]  /*fe90*/  LDL.LU R216, [R1+0x5f8] ;  /* 0x0005f80001d87983 */ /* 0x001ee20000300800 */
[----:B------:R-:W-:-:S05]  /*fea0*/  IMAD.X R22, R22, 0x1, R0, P5 ;  /* 0x0000000116167824 */ /* 0x000fca00028e0600 */
[----:B------:R0:W-:Y:S04]  /*feb0*/  STL [R1+0x600], R22 ;  /* 0x0006001601007387 */ /* 0x0001e80000100800 */
[----:B------:R-:W4:Y:S04]  /*fec0*/  LDL.LU R5, [R1+0x5cc] ;  /* 0x0005cc0001057983 */ /* 0x000f280000300800 */
[----:B0-----:R-:W4:Y:S04]  /*fed0*/  LDL.LU R22, [R1+0x5f0] ;  /* 0x0005f00001167983 */ /* 0x001f280000300800 */
[----:B------:R-:W4:Y:S01]  /*fee0*/  LDL.LU R7, [R1+0x5c4] ;  /* 0x0005c40001077983 */ /* 0x000f220000300800 */
[----:B--2---:R-:W-:-:S05]  /*fef0*/  IADD3 R23, P5, R23, R9, RZ ;  /* 0x0000000917177210 */ /* 0x004fca0007fbe0ff */
[----:B------:R0:W-:Y:S04]  /*ff00*/  STL [R1+0x5d4], R23 ;  /* 0x0005d41701007387 */ /* 0x0001e80000100800 */
[----:B------:R-:W2:Y:S04]  /*ff10*/  LDL.LU R217, [R1+0x5e8] ;  /* 0x0005e80001d97983 */ /* 0x000ea80000300800 */
[----:B0-----:R-:W2:Y:S01]  /*ff20*/  LDL.LU R23, [R1+0x5bc] ;  /* 0x0005bc0001177983 */ /* 0x001ea20000300800 */
[----:B---3--:R-:W-:-:S05]  /*ff30*/  IMAD.X R216, R216, 0x1, R0, P6 ;  /* 0x00000001d8d87824 */ /* 0x008fca00030e0600 */
[----:B------:R0:W-:Y:S04]  /*ff40*/  STL [R1+0x5f8], R216 ;  /* 0x0005f8d801007387 */ /* 0x0001e80000100800 */
[----:B0-----:R-:W3:Y:S01]  /*ff50*/  LDL.LU R216, [R1+0x5e0] ;  /* 0x0005e00001d87983 */ /* 0x001ee20000300800 */
[----:B----4-:R-:W-:Y:S01]  /*ff60*/  IADD3 R5, P6, R5, R9, RZ ;  /* 0x0000000905057210 */ /* 0x010fe20007fde0ff */
[----:B------:R-:W-:-:S05]  /*ff70*/  IMAD.X R22, R22, 0x1, R0, P1 ;  /* 0x0000000116167824 */ /* 0x000fca00008e0600 */
[----:B------:R0:W-:Y:S04]  /*ff80*/  STL [R1+0x5f0], R22 ;  /* 0x0005f01601007387 */ /* 0x0001e80000100800 */
[----:B------:R-:W-:Y:S01]  /*ff90*/  STL [R1+0x5cc], R5 ;  /* 0x0005cc0501007387 */ /* 0x000fe20000100800 */
[----:B------:R-:W-:-:S03]  /*ffa0*/  IADD3 R7, P1, R7, R9, RZ ;  /* 0x0000000907077210 */ /* 0x000fc60007f3e0ff */
[----:B0-----:R-:W4:Y:S01]  /*ffb0*/  LDL.LU R22, [R1+0x5b4] ;  /* 0x0005b40001167983 */ /* 0x001f220000300800 */
[----:B--2---:R-:W-:Y:S01]  /*ffc0*/  IMAD.X R217, R217, 0x1, R0, P2 ;  /* 0x00000001d9d97824 */ /* 0x004fe200010e0600 */
[----:B------:R-:W-:-:S05]  /*ffd0*/  IADD3 R23, P2, R23, R9, RZ ;  /* 0x0000000917177210 */ /* 0x000fca0007f5e0ff */
[----:B------:R0:W-:Y:S04]  /*ffe0*/  STL [R1+0x5bc], R23 ;  /* 0x0005bc1701007387 */ /* 0x0001e80000100800 */
[----:B------:R-:W-:Y:S04]  /*fff0*/  STL [R1+0x5c4], R7 ;  /* 0x0005c40701007387 */ /* 0x000fe80000100800 */
[----:B0-----:R-:W2:Y:S04]  /*10000*/  LDL.LU R23, [R1+0x5d8] ;  /* 0x0005d80001177983 */ /* 0x001ea80000300800 */
[----:B------:R-:W-:Y:S01]  /*10010*/  STL [R1+0x5e8], R217 ;  /* 0x0005e8d901007387 */ /* 0x000fe20000100800 */
[----:B---3--:R-:W-:-:S05]  /*10020*/  IMAD.X R216, R216, 0x1, R0, P3 ;  /* 0x00000001d8d87824 */ /* 0x008fca00018e0600 */
[----:B------:R0:W-:Y:S04]  /*10030*/  STL [R1+0x5e0], R216 ;  /* 0x0005e0d801007387 */ /* 0x0001e80000100800 */
[----:B------:R-:W3:Y:S04]  /*10040*/  LDL.LU R5, [R1+0x5ac] ;  /* 0x0005ac0001057983 */ /* 0x000ee80000300800 */
[----:B0-----:R-:W3:Y:S04]  /*10050*/  LDL.LU R216, [R1+0x5d0] ;  /* 0x0005d00001d87983 */ /* 0x001ee80000300800 */
[----:B------:R-:W3:Y:S01]  /*10060*/  LDL.LU R7, [R1+0x5a4] ;  /* 0x0005a40001077983 */ /* 0x000ee20000300800 */
[----:B----4-:R-:W-:-:S05]  /*10070*/  IADD3 R22, P3, R22, R9, RZ ;  /* 0x0000000916167210 */ /* 0x010fca0007f7e0ff */
[----:B------:R0:W-:Y:S04]  /*10080*/  STL [R1+0x5b4], R22 ;  /* 0x0005b41601007387 */ /* 0x0001e80000100800 */
[----:B------:R-:W4:Y:S04]  /*10090*/  LDL.LU R217, [R1+0x5c8] ;  /* 0x0005c80001d97983 */ /* 0x000f280000300800 */
[----:B0-----:R-:W4:Y:S01]  /*100a0*/  LDL.LU R22, [R1+0x59c] ;  /* 0x00059c0001167983 */ /* 0x001f220000300800 */
[----:B--2---:R-:W-:-:S05]  /*100b0*/  IMAD.X R23, R23, 0x1, R0, P4 ;  /* 0x0000000117177824 */ /* 0x004fca00020e0600 */
[----:B------:R0:W-:Y:S04]  /*100c0*/  STL [R1+0x5d8], R23 ;  /* 0x0005d81701007387 */ /* 0x0001e80000100800 */
[----:B0-----:R-:W2:Y:S01]  /*100d0*/  LDL.LU R23, [R1+0x5c0] ;  /* 0x0005c00001177983 */ /* 0x001ea20000300800 */
[----:B---3--:R-:W-:Y:S01]  /*100e0*/  IADD3 R5, P4, R5, R9, RZ ;  /* 0x0000000905057210 */ /* 0x008fe20007f9e0ff */
[----:B------:R-:W-:-:S05]  /*100f0*/  IMAD.X R216, R216, 0x1, R0, P5 ;  /* 0x00000001d8d87824 */ /* 0x000fca00028e0600 */
[----:B------:R0:W-:Y:S04]  /*10100*/  STL [R1+0x5d0], R216 ;  /* 0x0005d0d801007387 */ /* 0x0001e80000100800 */
[----:B------:R-:W-:Y:S04]  /*10110*/  STL [R1+0x5ac], R5 ;  /* 0x0005ac0501007387 */ /* 0x000fe80000100800 */
[----:B0-----:R-:W3:Y:S01]  /*10120*/  LDL.LU R216, [R1+0x594] ;  /* 0x0005940001d87983 */ /* 0x001ee20000300800 */
[-C--:B------:R-:W-:Y:S01]  /*10130*/  IADD3 R7, P5, R7, R9.reuse, RZ ;  /* 0x0000000907077210 */ /* 0x080fe20007fbe0ff */
[----:B----4-:R-:W-:Y:S01]  /*10140*/  IMAD.X R217, R217, 0x1, R0, P6 ;  /* 0x00000001d9d97824 */ /* 0x010fe200030e0600 */
[----:B------:R-:W-:-:S05]  /*10150*/  IADD3 R22, P6, R22, R9, RZ ;  /* 0x0000000916167210 */ /* 0x000fca0007fde0ff */
[----:B------:R0:W-:Y:S04]  /*10160*/  STL [R1+0x59c], R22 ;  /* 0x00059c1601007387 */ /* 0x0001e80000100800 */
[----:B------:R-:W-:Y:S04]  /*10170*/  STL [R1+0x5a4], R7 ;  /* 0x0005a40701007387 */ /* 0x000fe80000100800 */
[----:B0-----:R-:W4:Y:S04]  /*10180*/  LDL.LU R22, [R1+0x5b8] ;  /* 0x0005b80001167983 */ /* 0x001f280000300800 */
[----:B------:R-:W-:Y:S01]  /*10190*/  STL [R1+0x5c8], R217 ;  /* 0x0005c8d901007387 */ /* 0x000fe20000100800 */
[----:B--2---:R-:W-:-:S05]  /*101a0*/  IMAD.X R23, R23, 0x1, R0, P1 ;  /* 0x0000000117177824 */ /* 0x004fca00008e0600 */
[----:B------:R0:W-:Y:S04]  /*101b0*/  STL [R1+0x5c0], R23 ;  /* 0x0005c01701007387 */ /* 0x0001e80000100800 */
[----:B------:R-:W2:Y:S04]  /*101c0*/  LDL.LU R5, [R1+0x58c] ;  /* 0x00058c0001057983 */ /* 0x000ea80000300800 */
[----:B0-----:R-:W2:Y:S04]  /*101d0*/  LDL.LU R23, [R1+0x5b0] ;  /* 0x0005b00001177983 */ /* 0x001ea80000300800 */
[----:B------:R-:W2:Y:S01]  /*101e0*/  LDL.LU R7, [R1+0x584] ;  /* 0x0005840001077983 */ /* 0x000ea20000300800 */
[----:B---3--:R-:W-:-:S05]  /*101f0*/  IADD3 R216, P1, R216, R9, RZ ;  /* 0x00000009d8d87210 */ /* 0x008fca0007f3e0ff */
[----:B------:R0:W-:Y:S04]  /*10200*/  STL [R1+0x594], R216 ;  /* 0x000594d801007387 */ /* 0x0001e80000100800 */
[----:B------:R-:W3:Y:S04]  /*10210*/  LDL.LU R217, [R1+0x5a8] ;  /* 0x0005a80001d97983 */ /* 0x000ee80000300800 */
[----:B0-----:R-:W3:Y:S01]  /*10220*/  LDL.LU R216, [R1+0x57c] ;  /* 0x00057c0001d87983 */ /* 0x001ee20000300800 */
[----:B----4-:R-:W-:-:S05]  /*10230*/  IMAD.X R22, R22, 0x1, R0, P2 ;  /* 0x0000000116167824 */ /* 0x010fca00010e0600 */
[----:B------:R0:W-:Y:S04]  /*10240*/  STL [R1+0x5b8], R22 ;  /* 0x0005b81601007387 */ /* 0x0001e80000100800 */
[----:B0-----:R-:W4:Y:S01]  /*10250*/  LDL.LU R22, [R1+0x5a0] ;  /* 0x0005a00001167983 */ /* 0x001f220000300800 */
[----:B--2---:R-:W-:Y:S01]  /*10260*/  IADD3 R5, P2, R5, R9, RZ ;  /* 0x0000000905057210 */ /* 0x004fe20007f5e0ff */
[----:B------:R-:W-:-:S05]  /*10270*/  IMAD.X R23, R23, 0x1, R0, P3 ;  /* 0x0000000117177824 */ /* 0x000fca00018e0600 */
[----:B------:R0:W-:Y:S04]  /*10280*/  STL [R1+0x5b0], R23 ;  /* 0x0005b01701007387 */ /* 0x0001e80000100800 */
[----:B------:R-:W-:Y:S04]  /*10290*/  STL [R1+0x58c], R5 ;  /* 0x00058c0501007387 */ /* 0x000fe80000100800 */
[----:B0-----:R-:W2:Y:S01]  /*102a0*/  LDL.LU R23, [R1+0x574] ;  /* 0x0005740001177983 */ /* 0x001ea20000300800 */
[-C--:B------:R-:W-:Y:S01]  /*102b0*/  IADD3 R7, P3, R7, R9.reuse, RZ ;  /* 0x0000000907077210 */ /* 0x080fe20007f7e0ff */
[----:B---3--:R-:W-:Y:S01]  /*102c0*/  IMAD.X R217, R217, 0x1, R0, P4 ;  /* 0x00000001d9d97824 */ /* 0x008fe200020e0600 */
[----:B------:R-:W-:-:S05]  /*102d0*/  IADD3 R216, P4, R216, R9, RZ ;  /* 0x00000009d8d87210 */ /* 0x000fca0007f9e0ff */
[----:B------:R0:W-:Y:S04]  /*102e0*/  STL [R1+0x57c], R216 ;  /* 0x00057cd801007387 */ /* 0x0001e80000100800 */
[----:B------:R-:W-:Y:S04]  /*102f0*/  STL [R1+0x584], R7 ;  /* 0x0005840701007387 */ /* 0x000fe80000100800 */
[----:B0-----:R-:W3:Y:S04]  /*10300*/  LDL.LU R216, [R1+0x598] ;  /* 0x0005980001d87983 */ /* 0x001ee80000300800 */
[----:B------:R-:W-:Y:S01]  /*10310*/  STL [R1+0x5a8], R217 ;  /* 0x0005a8d901007387 */ /* 0x000fe20000100800 */
[----:B----4-:R-:W-:-:S05]  /*10320*/  IMAD.X R22, R22, 0x1, R0, P5 ;  /* 0x0000000116167824 */ /* 0x010fca00028e0600 */
        /* <DEDUP_REMOVED lines=170> */
[----:B0-----:R-:W3:Y:S01]  /*10dd0*/  LDL.LU R216, [R1+0x4b0] ;  /* 0x0004b00001d87983 */ /* 0x001ee20000300800 */
[----:B----4-:R-:W-:-:S05]  /*10de0*/  IADD3 R22, P3, R22, R9, RZ ;  /* 0x0000000916167210 */ /* 0x010fca0007f7e0ff */
[----:B------:R0:W-:Y:S04]  /*10df0*/  STL [R1+0x494], R22 ;  /* 0x0004941601007387 */ /* 0x0001e80000100800 */
[----:B------:R-:W4:Y:S04]  /*10e00*/  LDL.LU R7, [R1+0x484] ;  /* 0x0004840001077983 */ /* 0x000f280000300800 */
[----:B------:R-:W4:Y:S01]  /*10e10*/  LDL.LU R217, [R1+0x4a8] ;  /* 0x0004a80001d97983 */ /* 0x000f220000300800 */
[----:B0-----:R-:W-:-:S03]  /*10e20*/  IMAD.MOV.U32 R22, RZ, RZ, R21 ;  /* 0x000000ffff167224 */ /* 0x001fc600078e0015 */
[----:B------:R-:W4:Y:S01]  /*10e30*/  LDL.LU R21, [R1+0x47c] ;  /* 0x00047c0001157983 */ /* 0x000f220000300800 */
        /* <DEDUP_REMOVED lines=8> */
[-C--:B----4-:R-:W-:Y:S01]  /*10ec0*/  IADD3 R7, P5, R7, R9.reuse, RZ ;  /* 0x0000000907077210 */ /* 0x090fe20007fbe0ff */
[----:B------:R-:W-:Y:S01]  /*10ed0*/  IMAD.X R217, R217, 0x1, R0, P6 ;  /* 0x00000001d9d97824 */ /* 0x000fe200030e0600 */
        /* <DEDUP_REMOVED lines=22> */
[----:B------:R-:W-:Y:S01]  /*11040*/  IADD3 R7, P3, R7, R9, RZ ;  /* 0x0000000907077210 */ /* 0x000fe20007f7e0ff */
[----:B---3--:R-:W-:-:S05]  /*11050*/  IMAD.X R217, R217, 0x1, R0, P4 ;  /* 0x00000001d9d97824 */ /* 0x008fca00020e0600 */
[----:B------:R0:W-:Y:S04]  /*11060*/  STL [R1+0x488], R217 ;  /* 0x000488d901007387 */ /* 0x0001e80000100800 */
[----:B------:R-:W-:Y:S04]  /*11070*/  STL [R1+0x464], R7 ;  /* 0x0004640701007387 */ /* 0x000fe80000100800 */
[----:B0-----:R-:W3:Y:S01]  /*11080*/  LDL.LU R217, [R1+0x478] ;  /* 0x0004780001d97983 */ /* 0x001ee20000300800 */
[----:B------:R-:W-:-:S05]  /*11090*/  IADD3 R216, P4, R216, R9, RZ ;  /* 0x00000009d8d87210 */ /* 0x000fca0007f9e0ff */
[----:B------:R-:W-:Y:S01]  /*110a0*/  STL [R1+0x45c], R216 ;  /* 0x00045cd801007387 */ /* 0x000fe20000100800 */
[----:B----4-:R-:W-:-:S05]  /*110b0*/  IMAD.X R21, R21, 0x1, R0, P5 ;  /* 0x0000000115157824 */ /* 0x010fca00028e0600 */
[----:B------:R0:W-:Y:S02]  /*110c0*/  STL [R1+0x480], R21 ;  /* 0x0004801501007387 */ /* 0x0001e40000100800 */
[----:B0-----:R-:W-:Y:S02]  /*110d0*/  IMAD.MOV.U32 R21, RZ, RZ, R247 ;  /* 0x000000ffff157224 */ /* 0x001fe400078e00f7 */
[----:B------:R-:W-:Y:S02]  /*110e0*/  IMAD.MOV.U32 R247, RZ, RZ, R246 ;  /* 0x000000fffff77224 */ /* 0x000fe400078e00f6 */
[----:B------:R-:W-:Y:S02]  /*110f0*/  IMAD.MOV.U32 R246, RZ, RZ, R245 ;  /* 0x000000fffff67224 */ /* 0x000fe400078e00f5 */
[----:B------:R-:W-:Y:S02]  /*11100*/  IMAD.MOV.U32 R245, RZ, RZ, R244 ;  /* 0x000000fffff57224 */ /* 0x000fe400078e00f4 */
[----:B------:R-:W4:Y:S04]  /*11110*/  LDL.LU R244, [R1+0x44c] ;  /* 0x00044c0001f47983 */ /* 0x000f280000300800 */
[----:B------:R-:W4:Y:S04]  /*11120*/  LDL.LU R216, [R1+0x470] ;  /* 0x0004700001d87983 */ /* 0x000f280000300800 */
        /* <DEDUP_REMOVED lines=9> */
[----:B------:R-:W-:-:S04]  /*111c0*/  IMAD.X R216, R216, 0x1, R0, P1 ;  /* 0x00000001d8d87824 */ /* 0x000fc800008e0600 */
[----:B------:R0:W-:Y:S01]  /*111d0*/  STL [R1+0x44c], R244 ;  /* 0x00044cf401007387 */ /* 0x0001e20000100800 */
[----:B------:R-:W-:-:S03]  /*111e0*/  IADD3 R5, P1, R5, R9, RZ ;  /* 0x0000000905057210 */ /* 0x000fc60007f3e0ff */
[----:B0-----:R1:W5:Y:S04]  /*111f0*/  LDL.LU R244, [R1+0x7d0] ;  /* 0x0007d00001f47983 */ /* 0x0013680000300800 */
[----:B------:R0:W-:Y:S04]  /*11200*/  STL [R1+0x470], R216 ;  /* 0x000470d801007387 */ /* 0x0001e80000100800 */
[----:B0-----:R-:W4:Y:S01]  /*11210*/  LDL.LU R216, [R1+0x434] ;  /* 0x0004340001d87983 */ /* 0x001f220000300800 */
[----:B--2---:R-:W-:Y:S01]  /*11220*/  IMAD.X R7, R7, 0x1, R0, P2 ;  /* 0x0000000107077824 */ /* 0x004fe200010e0600 */
[----:B------:R-:W-:-:S05]  /*11230*/  IADD3 R23, P2, R23, R9, RZ ;  /* 0x0000000917177210 */ /* 0x000fca0007f5e0ff */
[----:B------:R0:W-:Y:S04]  /*11240*/  STL [R1+0x43c], R23 ;  /* 0x00043c1701007387 */ /* 0x0001e80000100800 */
[----:B------:R-:W-:Y:S04]  /*11250*/  STL [R1+0x444], R5 ;  /* 0x0004440501007387 */ /* 0x000fe80000100800 */
[----:B0-----:R-:W2:Y:S04]  /*11260*/  LDL.LU R23, [R1+0x458] ;  /* 0x0004580001177983 */ /* 0x001ea80000300800 */
[----:B------:R0:W-:Y:S01]  /*11270*/  STL [R1+0x468], R7 ;  /* 0x0004680701007387 */ /* 0x0001e20000100800 */
[----:B---3--:R-:W-:-:S05]  /*11280*/  IMAD.X R217, R217, 0x1, R0, P3 ;  /* 0x00000001d9d97824 */ /* 0x008fca00018e0600 */
[----:B------:R3:W-:Y:S04]  /*11290*/  STL [R1+0x460], R217 ;  /* 0x000460d901007387 */ /* 0x0007e80000100800 */
[----:B0-----:R-:W2:Y:S04]  /*112a0*/  LDL.LU R7, [R1+0x42c] ;  /* 0x00042c0001077983 */ /* 0x001ea80000300800 */
[----:B---3--:R-:W3:Y:S04]  /*112b0*/  LDL.LU R217, [R1+0x450] ;  /* 0x0004500001d97983 */ /* 0x008ee80000300800 */
[----:B------:R-:W3:Y:S01]  /*112c0*/  LDL.LU R5, [R1+0x424] ;  /* 0x0004240001057983 */ /* 0x000ee20000300800 */
[----:B----4-:R-:W-:-:S05]  /*112d0*/  IADD3 R216, P3, R216, R9, RZ ;  /* 0x00000009d8d87210 */ /* 0x010fca0007f7e0ff */
[----:B------:R0:W-:Y:S04]  /*112e0*/  STL [R1+0x434], R216 ;  /* 0x000434d801007387 */ /* 0x0001e80000100800 */
[----:B0-----:R-:W4:Y:S01]  /*112f0*/  LDL.LU R216, [R1+0x448] ;  /* 0x0004480001d87983 */ /* 0x001f220000300800 */
[----:B--2---:R-:W-:-:S05]  /*11300*/  IMAD.X R23, R23, 0x1, R0, P4 ;  /* 0x0000000117177824 */ /* 0x004fca00020e0600 */
[----:B------:R0:W-:Y:S04]  /*11310*/  STL [R1+0x458], R23 ;  /* 0x0004581701007387 */ /* 0x0001e80000100800 */
[----:B0-----:R-:W2:Y:S01]  /*11320*/  LDL.LU R23, [R1+0x41c] ;  /* 0x00041c0001177983 */ /* 0x001ea20000300800 */
[----:B------:R-:W-:Y:S01]  /*11330*/  IADD3 R7, P4, R7, R9, RZ ;  /* 0x0000000907077210 */ /* 0x000fe20007f9e0ff */
[----:B---3--:R-:W-:-:S04]  /*11340*/  IMAD.X R217, R217, 0x1, R0, P5 ;  /* 0x00000001d9d97824 */ /* 0x008fc800028e0600 */
[----:B------:R0:W-:Y:S04]  /*11350*/  STL [R1+0x42c], R7 ;  /* 0x00042c0701007387 */ /* 0x0001e80000100800 */
[----:B0-----:R-:W3:Y:S04]  /*11360*/  LDL.LU R7, [R1+0x440] ;  /* 0x0004400001077983 */ /* 0x001ee80000300800 */
[----:B------:R0:W-:Y:S04]  /*11370*/  STL [R1+0x450], R217 ;  /* 0x000450d901007387 */ /* 0x0001e80000100800 */
[----:B0-----:R-:W3:Y:S01]  /*11380*/  LDL.LU R217, [R1+0x414] ;  /* 0x0004140001d97983 */ /* 0x001ee20000300800 */
[----:B------:R-:W-:Y:S01]  /*11390*/  IADD3 R5, P5, R5, R9, RZ ;  /* 0x0000000905057210 */ /* 0x000fe20007fbe0ff */
[----:B----4-:R-:W-:-:S05]  /*113a0*/  IMAD.X R216, R216, 0x1, R0, P6 ;  /* 0x00000001d8d87824 */ /* 0x010fca00030e0600 */
[----:B------:R0:W-:Y:S04]  /*113b0*/  STL [R1+0x448], R216 ;  /* 0x000448d801007387 */ /* 0x0001e80000100800 */
[----:B0-----:R-:W4:Y:S04]  /*113c0*/  LDL.LU R216, [R1+0x438] ;  /* 0x0004380001d87983 */ /* 0x001f280000300800 */
[----:B------:R0:W-:Y:S01]  /*113d0*/  STL [R1+0x424], R5 ;  /* 0x0004240501007387 */ /* 0x0001e20000100800 */
[----:B--2---:R-:W-:-:S05]  /*113e0*/  IADD3 R23, P6, R23, R9, RZ ;  /* 0x0000000917177210 */ /* 0x004fca0007fde0ff */
[----:B------:R2:W-:Y:S04]  /*113f0*/  STL [R1+0x41c], R23 ;  /* 0x00041c1701007387 */ /* 0x0005e80000100800 */
[----:B0-----:R-:W4:Y:S04]  /*11400*/  LDL.LU R5, [R1+0x40c] ;  /* 0x00040c0001057983 */ /* 0x001f280000300800 */
[----:B--2---:R-:W2:Y:S01]  /*11410*/  LDL.LU R23, [R1+0x430] ;  /* 0x0004300001177983 */ /* 0x004ea20000300800 */
[----:B---3--:R-:W-:-:S05]  /*11420*/  IMAD.X R7, R7, 0x1, R0, P1 ;  /* 0x0000000107077824 */ /* 0x008fca00008e0600 */
[----:B------:R0:W-:Y:S01]  /*11430*/  STL [R1+0x440], R7 ;  /* 0x0004400701007387 */ /* 0x0001e20000100800 */
[----:B------:R-:W-:-:S03]  /*11440*/  IADD3 R217, P1, R217, R9, RZ ;  /* 0x00000009d9d97210 */ /* 0x000fc60007f3e0ff */
[----:B0-----:R-:W3:Y:S04]  /*11450*/  LDL.LU R7, [R1+0x404] ;  /* 0x0004040001077983 */ /* 0x001ee80000300800 */
[----:B------:R0:W-:Y:S04]  /*11460*/  STL [R1+0x414], R217 ;  /* 0x000414d901007387 */ /* 0x0001e80000100800 */
[----:B0-----:R-:W3:Y:S01]  /*11470*/  LDL.LU R217, [R1+0x428] ;  /* 0x0004280001d97983 */ /* 0x001ee20000300800 */
[----:B----4-:R-:W-:-:S05]  /*11480*/  IMAD.X R216, R216, 0x1, R0, P2 ;  /* 0x00000001d8d87824 */ /* 0x010fca00010e0600 */
[----:B------:R0:W-:Y:S04]  /*11490*/  STL [R1+0x438], R216 ;  /* 0x000438d801007387 */ /* 0x0001e80000100800 */
[----:B0-----:R-:W4:Y:S01]  /*114a0*/  LDL.LU R216, [R1+0x3fc] ;  /* 0x0003fc0001d87983 */ /* 0x001f220000300800 */
[----:B------:R-:W-:Y:S01]  /*114b0*/  IADD3 R5, P2, R5, R9, RZ ;  /* 0x0000000905057210 */ /* 0x000fe20007f5e0ff */
[----:B--2---:R-:W-:-:S04]  /*114c0*/  IMAD.X R23, R23, 0x1, R0, P3 ;  /* 0x0000000117177824 */ /* 0x004fc800018e0600 */
[----:B------:R0:W-:Y:S04]  /*114d0*/  STL [R1+0x40c], R5 ;  /* 0x00040c0501007387 */ /* 0x0001e80000100800 */
[----:B0-----:R-:W2:Y:S04]  /*114e0*/  LDL.LU R5, [R1+0x420] ;  /* 0x0004200001057983 */ /* 0x001ea80000300800 */
[----:B------:R0:W-:Y:S04]  /*114f0*/  STL [R1+0x430], R23 ;  /* 0x0004301701007387 */ /* 0x0001e80000100800 */
[----:B0-----:R-:W2:Y:S01]  /*11500*/  LDL.LU R23, [R1+0x3f4] ;  /* 0x0003f40001177983 */ /* 0x001ea20000300800 */
[----:B---3--:R-:W-:-:S05]  /*11510*/  IMAD.X R217, R217, 0x1, R0, P4 ;  /* 0x00000001d9d97824 */ /* 0x008fca00020e0600 */
[----:B------:R0:W-:Y:S04]  /*11520*/  STL [R1+0x428], R217 ;  /* 0x000428d901007387 */ /* 0x0001e80000100800 */
[----:B0-----:R-:W3:Y:S01]  /*11530*/  LDL.LU R217, [R1+0x418] ;  /* 0x0004180001d97983 */ /* 0x001ee20000300800 */
[----:B------:R-:W-:-:S05]  /*11540*/  IADD3 R7, P3, R7, R9, RZ ;  /* 0x0000000907077210 */ /* 0x000fca0007f7e0ff */
[----:B------:R0:W-:Y:S01]  /*11550*/  STL [R1+0x404], R7 ;  /* 0x0004040701007387 */ /* 0x0001e20000100800 */
[----:B----4-:R-:W-:-:S05]  /*11560*/  IADD3 R216, P4, R216, R9, RZ ;  /* 0x00000009d8d87210 */ /* 0x010fca0007f9e0ff */
[----:B------:R4:W-:Y:S04]  /*11570*/  STL [R1+0x3fc], R216 ;  /* 0x0003fcd801007387 */ /* 0x0009e80000100800 */
[----:B0-----:R-:W3:Y:S04]  /*11580*/  LDL.LU R7, [R1+0x3ec] ;  /* 0x0003ec0001077983 */ /* 0x001ee80000300800 */
[----:B----4-:R-:W4:Y:S01]  /*11590*/  LDL.LU R216, [R1+0x410] ;  /* 0x0004100001d87983 */ /* 0x010f220000300800 */
[----:B--2---:R-:W-:-:S05]  /*115a0*/  IMAD.X R5, R5, 0x1, R0, P5 ;  /* 0x0000000105057824 */ /* 0x004fca00028e0600 */
[----:B------:R0:W-:Y:S01]  /*115b0*/  STL [R1+0x420], R5 ;  /* 0x0004200501007387 */ /* 0x0001e20000100800 */
[----:B------:R-:W-:-:S03]  /*115c0*/  IADD3 R23, P5, R23, R9, RZ ;  /* 0x0000000917177210 */ /* 0x000fc60007fbe0ff */
[----:B0-----:R-:W2:Y:S04]  /*115d0*/  LDL.LU R5, [R1+0x3e4] ;  /* 0x0003e40001057983 */ /* 0x001ea80000300800 */
[----:B------:R0:W-:Y:S04]  /*115e0*/  STL [R1+0x3f4], R23 ;  /* 0x0003f41701007387 */ /* 0x0001e80000100800 */
[----:B0-----:R-:W2:Y:S01]  /*115f0*/  LDL.LU R23, [R1+0x408] ;  /* 0x0004080001177983 */ /* 0x001ea20000300800 */
[----:B---3--:R-:W-:-:S05]  /*11600*/  IMAD.X R217, R217, 0x1, R0, P6 ;  /* 0x00000001d9d97824 */ /* 0x008fca00030e0600 */
[----:B------:R0:W-:Y:S04]  /*11610*/  STL [R1+0x418], R217 ;  /* 0x000418d901007387 */ /* 0x0001e80000100800 */
[----:B0-----:R-:W3:Y:S01]  /*11620*/  LDL.LU R217, [R1+0x3dc] ;  /* 0x0003dc0001d97983 */ /* 0x001ee20000300800 */
[----:B------:R-:W-:Y:S01]  /*11630*/  IADD3 R7, P6, R7, R9, RZ ;  /* 0x0000000907077210 */ /* 0x000fe20007fde0ff */
[----:B----4-:R-:W-:-:S04]  /*11640*/  IMAD.X R216, R216, 0x1, R0, P1 ;  /* 0x00000001d8d87824 */ /* 0x010fc800008e0600 */
[----:B------:R0:W-:Y:S04]  /*11650*/  STL [R1+0x3ec], R7 ;  /* 0x0003ec0701007387 */ /* 0x0001e80000100800 */
[----:B0-----:R-:W4:Y:S04]  /*11660*/  LDL.LU R7, [R1+0x400] ;  /* 0x0004000001077983 */ /* 0x001f280000300800 */
[----:B------:R0:W-:Y:S04]  /*11670*/  STL [R1+0x410], R216 ;  /* 0x000410d801007387 */ /* 0x0001e80000100800 */
[----:B0-----:R-:W4:Y:S01]  /*11680*/  LDL.LU R216, [R1+0x3d4] ;  /* 0x0003d40001d87983 */ /* 0x001f220000300800 */
[----:B--2---:R-:W-:-:S05]  /*11690*/  IMAD.X R23, R23, 0x1, R0, P2 ;  /* 0x0000000117177824 */ /* 0x004fca00010e0600 */
[----:B------:R0:W-:Y:S04]  /*116a0*/  STL [R1+0x408], R23 ;  /* 0x0004081701007387 */ /* 0x0001e80000100800 */
[----:B0-----:R-:W2:Y:S01]  /*116b0*/  LDL.LU R23, [R1+0x3f8] ;  /* 0x0003f80001177983 */ /* 0x001ea20000300800 */
[----:B------:R-:W-:-:S05]  /*116c0*/  IADD3 R5, P1, R5, R9, RZ ;  /* 0x0000000905057210 */ /* 0x000fca0007f3e0ff */
[----:B------:R0:W-:Y:S01]  /*116d0*/  STL [R1+0x3e4], R5 ;  /* 0x0003e40501007387 */ /* 0x0001e20000100800 */
[----:B---3--:R-:W-:-:S05]  /*116e0*/  IADD3 R217, P2, R217, R9, RZ ;  /* 0x00000009d9d97210 */ /* 0x008fca0007f5e0ff */
[----:B------:R3:W-:Y:S04]  /*116f0*/  STL [R1+0x3dc], R217 ;  /* 0x0003dcd901007387 */ /* 0x0007e80000100800 */
[----:B0-----:R-:W2:Y:S04]  /*11700*/  LDL.LU R5, [R1+0x3cc] ;  /* 0x0003cc0001057983 */ /* 0x001ea80000300800 */
[----:B---3--:R-:W3:Y:S01]  /*11710*/  LDL.LU R217, [R1+0x3f0] ;  /* 0x0003f00001d97983 */ /* 0x008ee20000300800 */
[----:B----4-:R-:W-:-:S05]  /*11720*/  IMAD.X R7, R7, 0x1, R0, P3 ;  /* 0x0000000107077824 */ /* 0x010fca00018e0600 */
[----:B------:R0:W-:Y:S01]  /*11730*/  STL [R1+0x400], R7 ;  /* 0x0004000701007387 */ /* 0x0001e20000100800 */
[----:B------:R-:W-:-:S03]  /*11740*/  IADD3 R216, P3, R216, R9, RZ ;  /* 0x00000009d8d87210 */ /* 0x000fc60007f7e0ff */
[----:B0-----:R-:W4:Y:S04]  /*11750*/  LDL.LU R7, [R1+0x3c4] ;  /* 0x0003c40001077983 */ /* 0x001f280000300800 */
        /* <DEDUP_REMOVED lines=11> */
[----:B----4-:R-:W-:Y:S01]  /*11810*/  IADD3 R7, P5, R7, R9, RZ ;  /* 0x0000000907077210 */ /* 0x010fe20007fbe0ff */
[----:B------:R-:W-:-:S05]  /*11820*/  IMAD.X R216, R216, 0x1, R0, P6 ;  /* 0x00000001d8d87824 */ /* 0x000fca00030e0600 */
        /* <DEDUP_REMOVED lines=142> */
[----:B----4-:R-:W-:Y:S01]  /*12110*/  IADD3 R7, P5, R7, UR5, RZ ;  /* 0x0000000507077c10 */ /* 0x010fe2000ffbe0ff */
[----:B------:R-:W-:-:S05]  /*12120*/  IMAD.X R216, R216, 0x1, R0, P6 ;  /* 0x00000001d8d87824 */ /* 0x000fca00030e0600 */
[----:B------:R0:W-:Y:S04]  /*12130*/  STL [R1+0x328], R216 ;  /* 0x000328d801007387 */ /* 0x0001e80000100800 */
[----:B0-----:R-:W4:Y:S04]  /*12140*/  LDL.LU R216, [R1+0x318] ;  /* 0x0003180001d87983 */ /* 0x001f280000300800 */
[----:B------:R0:W-:Y:S01]  /*12150*/  STL [R1+0x304], R7 ;  /* 0x0003040701007387 */ /* 0x0001e20000100800 */
[----:B--2---:R-:W-:-:S05]  /*12160*/  IADD3 R23, P6, R23, UR5, RZ ;  /* 0x0000000517177c10 */ /* 0x004fca000ffde0ff */
[----:B------:R2:W-:Y:S04]  /*12170*/  STL [R1+0x2fc], R23 ;  /* 0x0002fc1701007387 */ /* 0x0005e80000100800 */
[----:B0-----:R-:W4:Y:S04]  /*12180*/  LDL.LU R7, [R1+0x2ec] ;  /* 0x0002ec0001077983 */ /* 0x001f280000300800 */
[----:B--2---:R-:W2:Y:S01]  /*12190*/  LDL.LU R23, [R1+0x310] ;  /* 0x0003100001177983 */ /* 0x004ea20000300800 */
[----:B---3--:R-:W-:-:S05]  /*121a0*/  IMAD.X R5, R5, 0x1, R0, P1 ;  /* 0x0000000105057824 */ /* 0x008fca00008e0600 */
[----:B------:R0:W-:Y:S01]  /*121b0*/  STL [R1+0x320], R5 ;  /* 0x0003200501007387 */ /* 0x0001e20000100800 */
[----:B------:R-:W-:-:S03]  /*121c0*/  IADD3 R217, P1, R217, UR5, RZ ;  /* 0x00000005d9d97c10 */ /* 0x000fc6000ff3e0ff */
[----:B0-----:R-:W3:Y:S04]  /*121d0*/  LDL.LU R5, [R1+0x2e4] ;  /* 0x0002e40001057983 */ /* 0x001ee80000300800 */
[----:B------:R0:W-:Y:S04]  /*121e0*/  STL [R1+0x2f4], R217 ;  /* 0x0002f4d901007387 */ /* 0x0001e80000100800 */
[----:B0-----:R-:W3:Y:S01]  /*121f0*/  LDL.LU R217, [R1+0x308] ;  /* 0x0003080001d97983 */ /* 0x001ee20000300800 */
[----:B----4-:R-:W-:-:S05]  /*12200*/  IMAD.X R216, R216, 0x1, R0, P2 ;  /* 0x00000001d8d87824 */ /* 0x010fca00010e0600 */
[----:B------:R0:W-:Y:S04]  /*12210*/  STL [R1+0x318], R216 ;  /* 0x000318d801007387 */ /* 0x0001e80000100800 */
[----:B0-----:R-:W4:Y:S01]  /*12220*/  LDL.LU R216, [R1+0x2dc] ;  /* 0x0002dc0001d87983 */ /* 0x001f220000300800 */
[----:B------:R-:W-:Y:S01]  /*12230*/  IADD3 R7, P2, R7, UR5, RZ ;  /* 0x0000000507077c10 */ /* 0x000fe2000ff5e0ff */
        /* <DEDUP_REMOVED lines=8> */
[----:B------:R-:W-:-:S05]  /*122c0*/  IADD3 R5, P3, R5, UR5, RZ ;  /* 0x0000000505057c10 */ /* 0x000fca000ff7e0ff */
[----:B------:R0:W-:Y:S01]  /*122d0*/  STL [R1+0x2e4], R5 ;  /* 0x0002e40501007387 */ /* 0x0001e20000100800 */
[----:B----4-:R-:W-:-:S05]  /*122e0*/  IADD3 R216, P4, R216, UR5, RZ ;  /* 0x00000005d8d87c10 */ /* 0x010fca000ff9e0ff */
[----:B------:R4:W-:Y:S04]  /*122f0*/  STL [R1+0x2dc], R216 ;  /* 0x0002dcd801007387 */ /* 0x0009e80000100800 */
[----:B0-----:R-:W3:Y:S04]  /*12300*/  LDL.LU R5, [R1+0x2cc] ;  /* 0x0002cc0001057983 */ /* 0x001ee80000300800 */
[----:B----4-:R-:W4:Y:S01]  /*12310*/  LDL.LU R216, [R1+0x2f0] ;  /* 0x0002f00001d87983 */ /* 0x010f220000300800 */
[----:B--2---:R-:W-:-:S05]  /*12320*/  IADD3.X R7, R7, UR60, RZ, P5, !PT ;  /* 0x0000003c07077c10 */ /* 0x004fca000affe4ff */
[----:B------:R0:W-:Y:S01]  /*12330*/  STL [R1+0x300], R7 ;  /* 0x0003000701007387 */ /* 0x0001e20000100800 */
[----:B------:R-:W-:-:S03]  /*12340*/  IADD3 R23, P5, R23, UR5, RZ ;  /* 0x0000000517177c10 */ /* 0x000fc6000ffbe0ff */
[----:B0-----:R-:W2:Y:S04]  /*12350*/  LDL.LU R7, [R1+0x2c4] ;  /* 0x0002c40001077983 */ /* 0x001ea80000300800 */
[----:B------:R0:W-:Y:S04]  /*12360*/  STL [R1+0x2d4], R23 ;  /* 0x0002d41701007387 */ /* 0x0001e80000100800 */
[----:B0-----:R-:W2:Y:S01]  /*12370*/  LDL.LU R23, [R1+0x2e8] ;  /* 0x0002e80001177983 */ /* 0x001ea20000300800 */
[----:B---3--:R-:W-:-:S05]  /*12380*/  IADD3.X R217, R217, UR60, RZ, P6, !PT ;  /* 0x0000003cd9d97c10 */ /* 0x008fca000b7fe4ff */
[----:B------:R0:W-:Y:S04]  /*12390*/  STL [R1+0x2f8], R217 ;  /* 0x0002f8d901007387 */ /* 0x0001e80000100800 */
[----:B0-----:R-:W3:Y:S01]  /*123a0*/  LDL.LU R217, [R1+0x2bc] ;  /* 0x0002bc0001d97983 */ /* 0x001ee20000300800 */
[----:B------:R-:W-:Y:S02]  /*123b0*/  IADD3 R5, P6, R5, UR5, RZ ;  /* 0x0000000505057c10 */ /* 0x000fe4000ffde0ff */
[----:B----4-:R-:W-:-:S03]  /*123c0*/  IADD3.X R216, R216, UR60, RZ, P1, !PT ;  /* 0x0000003cd8d87c10 */ /* 0x010fc60008ffe4ff */
[----:B------:R0:W-:Y:S04]  /*123d0*/  STL [R1+0x2cc], R5 ;  /* 0x0002cc0501007387 */ /* 0x0001e80000100800 */
[----:B0-----:R-:W4:Y:S04]  /*123e0*/  LDL.LU R5, [R1+0x2e0] ;  /* 0x0002e00001057983 */ /* 0x001f280000300800 */
[----:B------:R0:W-:Y:S04]  /*123f0*/  STL [R1+0x2f0], R216 ;  /* 0x0002f0d801007387 */ /* 0x0001e80000100800 */
[----:B0-----:R-:W4:Y:S01]  /*12400*/  LDL.LU R216, [R1+0x2b4] ;  /* 0x0002b40001d87983 */ /* 0x001f220000300800 */
[----:B--2---:R-:W-:-:S05]  /*12410*/  IADD3.X R23, R23, UR60, RZ, P2, !PT ;  /* 0x0000003c17177c10 */ /* 0x004fca00097fe4ff */
[----:B------:R0:W-:Y:S04]  /*12420*/  STL [R1+0x2e8], R23 ;  /* 0x0002e81701007387 */ /* 0x0001e80000100800 */
[----:B0-----:R-:W2:Y:S01]  /*12430*/  LDL.LU R23, [R1+0x2d8] ;  /* 0x0002d80001177983 */ /* 0x001ea20000300800 */
[----:B------:R-:W-:-:S05]  /*12440*/  IADD3 R7, P1, R7, UR5, RZ ;  /* 0x0000000507077c10 */ /* 0x000fca000ff3e0ff */
[----:B------:R0:W-:Y:S01]  /*12450*/  STL [R1+0x2c4], R7 ;  /* 0x0002c40701007387 */ /* 0x0001e20000100800 */
[----:B---3--:R-:W-:-:S05]  /*12460*/  IADD3 R217, P2, R217, UR5, RZ ;  /* 0x00000005d9d97c10 */ /* 0x008fca000ff5e0ff */
[----:B------:R3:W-:Y:S04]  /*12470*/  STL [R1+0x2bc], R217 ;  /* 0x0002bcd901007387 */ /* 0x0007e80000100800 */
[----:B0-----:R-:W2:Y:S04]  /*12480*/  LDL.LU R7, [R1+0x2ac] ;  /* 0x0002ac0001077983 */ /* 0x001ea80000300800 */
[----:B---3--:R-:W3:Y:S01]  /*12490*/  LDL.LU R217, [R1+0x2d0] ;  /* 0x0002d00001d97983 */ /* 0x008ee20000300800 */
[----:B----4-:R-:W-:-:S05]  /*124a0*/  IADD3.X R5, R5, UR60, RZ, P3, !PT ;  /* 0x0000003c05057c10 */ /* 0x010fca0009ffe4ff */
[----:B------:R0:W-:Y:S01]  /*124b0*/  STL [R1+0x2e0], R5 ;  /* 0x0002e00501007387 */ /* 0x0001e20000100800 */
[----:B------:R-:W-:-:S03]  /*124c0*/  IADD3 R216, P3, R216, UR5, RZ ;  /* 0x00000005d8d87c10 */ /* 0x000fc6000ff7e0ff */
[----:B0-----:R-:W4:Y:S04]  /*124d0*/  LDL.LU R5, [R1+0x2a4] ;  /* 0x0002a40001057983 */ /* 0x001f280000300800 */
[----:B------:R0:W-:Y:S04]  /*124e0*/  STL [R1+0x2b4], R216 ;  /* 0x0002b4d801007387 */ /* 0x0001e80000100800 */
[----:B0-----:R-:W4:Y:S01]  /*124f0*/  LDL.LU R216, [R1+0x2c8] ;  /* 0x0002c80001d87983 */ /* 0x001f220000300800 */
[----:B--2---:R-:W-:-:S05]  /*12500*/  IADD3.X R23, R23, UR60, RZ, P4, !PT ;  /* 0x0000003c17177c10 */ /* 0x004fca000a7fe4ff */
[----:B------:R0:W-:Y:S04]  /*12510*/  STL [R1+0x2d8], R23 ;  /* 0x0002d81701007387 */ /* 0x0001e80000100800 */
[----:B0-----:R-:W2:Y:S01]  /*12520*/  LDL.LU R23, [R1+0x29c] ;  /* 0x00029c0001177983 */ /* 0x001ea20000300800 */
[----:B------:R-:W-:Y:S02]  /*12530*/  IADD3 R7, P4, R7, UR5, RZ ;  /* 0x0000000507077c10 */ /* 0x000fe4000ff9e0ff */
[----:B---3--:R-:W-:-:S03]  /*12540*/  IADD3.X R217, R217, UR60, RZ, P5, !PT ;  /* 0x0000003cd9d97c10 */ /* 0x008fc6000affe4ff */
[----:B------:R0:W-:Y:S04]  /*12550*/  STL [R1+0x2ac], R7 ;  /* 0x0002ac0701007387 */ /* 0x0001e80000100800 */
[----:B0-----:R-:W3:Y:S04]  /*12560*/  LDL.LU R7, [R1+0x2c0] ;  /* 0x0002c00001077983 */ /* 0x001ee80000300800 */
[----:B------:R0:W-:Y:S04]  /*12570*/  STL [R1+0x2d0], R217 ;  /* 0x0002d0d901007387 */ /* 0x0001e80000100800 */
[----:B0-----:R-:W3:Y:S01]  /*12580*/  LDL.LU R217, [R1+0x294] ;  /* 0x0002940001d97983 */ /* 0x001ee20000300800 */
[----:B----4-:R-:W-:-:S02]  /*12590*/  IADD3 R5, P5, R5, UR5, RZ ;  /* 0x0000000505057c10 */ /* 0x010fc4000ffbe0ff */
[----:B------:R-:W-:-:S05]  /*125a0*/  IADD3.X R216, R216, UR60, RZ, P6, !PT ;  /* 0x0000003cd8d87c10 */ /* 0x000fca000b7fe4ff */
[----:B------:R0:W-:Y:S04]  /*125b0*/  STL [R1+0x2c8], R216 ;  /* 0x0002c8d801007387 */ /* 0x0001e80000100800 */
[----:B0-----:R-:W4:Y:S04]  /*125c0*/  LDL.LU R216, [R1+0x2b8] ;  /* 0x0002b80001d87983 */ /* 0x001f280000300800 */
[----:B------:R0:W-:Y:S01]  /*125d0*/  STL [R1+0x2a4], R5 ;  /* 0x0002a40501007387 */ /* 0x0001e20000100800 */
[----:B--2---:R-:W-:-:S05]  /*125e0*/  IADD3 R23, P6, R23, UR5, RZ ;  /* 0x0000000517177c10 */ /* 0x004fca000ffde0ff */
[----:B------:R2:W-:Y:S04]  /*125f0*/  STL [R1+0x29c], R23 ;  /* 0x00029c1701007387 */ /* 0x0005e80000100800 */
[----:B0-----:R-:W4:Y:S04]  /*12600*/  LDL.LU R5, [R1+0x28c] ;  /* 0x00028c0001057983 */ /* 0x001f280000300800 */
[----:B--2---:R-:W2:Y:S01]  /*12610*/  LDL.LU R23, [R1+0x2b0] ;  /* 0x0002b00001177983 */ /* 0x004ea20000300800 */
[----:B---3--:R-:W-:-:S05]  /*12620*/  IADD3.X R7, R7, UR60, RZ, P1, !PT ;  /* 0x0000003c07077c10 */ /* 0x008fca0008ffe4ff */
[----:B------:R0:W-:Y:S01]  /*12630*/  STL [R1+0x2c0], R7 ;  /* 0x0002c00701007387 */ /* 0x0001e20000100800 */
[----:B------:R-:W-:-:S03]  /*12640*/  IADD3 R217, P1, R217, UR5, RZ ;  /* 0x00000005d9d97c10 */ /* 0x000fc6000ff3e0ff */
[----:B0-----:R-:W3:Y:S04]  /*12650*/  LDL.LU R7, [R1+0x284] ;  /* 0x0002840001077983 */ /* 0x001ee80000300800 */
[----:B------:R0:W-:Y:S04]  /*12660*/  STL [R1+0x294], R217 ;  /* 0x000294d901007387 */ /* 0x0001e80000100800 */
[----:B0-----:R-:W3:Y:S01]  /*12670*/  LDL.LU R217, [R1+0x2a8] ;  /* 0x0002a80001d97983 */ /* 0x001ee20000300800 */
[----:B----4-:R-:W-:-:S05]  /*12680*/  IADD3.X R216, R216, UR60, RZ, P2, !PT ;  /* 0x0000003cd8d87c10 */ /* 0x010fca00097fe4ff */
[----:B------:R0:W-:Y:S04]  /*12690*/  STL [R1+0x2b8], R216 ;  /* 0x0002b8d801007387 */ /* 0x0001e80000100800 */
[----:B0-----:R-:W4:Y:S01]  /*126a0*/  LDL.LU R216, [R1+0x27c] ;  /* 0x00027c0001d87983 */ /* 0x001f220000300800 */
[----:B------:R-:W-:Y:S02]  /*126b0*/  IADD3 R5, P2, R5, UR5, RZ ;  /* 0x0000000505057c10 */ /* 0x000fe4000ff5e0ff */
[----:B--2---:R-:W-:-:S05]  /*126c0*/  IADD3.X R23, R23, UR60, RZ, P3, !PT ;  /* 0x0000003c17177c10 */ /* 0x004fca0009ffe4ff */
[----:B------:R0:W-:Y:S04]  /*126d0*/  STL [R1+0x2b0], R23 ;  /* 0x0002b01701007387 */ /* 0x0001e80000100800 */
[----:B------:R-:W-:Y:S04]  /*126e0*/  STL [R1+0x28c], R5 ;  /* 0x00028c0501007387 */ /* 0x000fe80000100800 */
[----:B0-----:R-:W2:Y:S01]  /*126f0*/  LDL.LU R23, [R1+0x2a0] ;  /* 0x0002a00001177983 */ /* 0x001ea20000300800 */
[----:B---3--:R-:W-:-:S05]  /*12700*/  IADD3.X R217, R217, UR60, RZ, P4, !PT ;  /* 0x0000003cd9d97c10 */ /* 0x008fca000a7fe4ff */
[----:B------:R0:W-:Y:S04]  /*12710*/  STL [R1+0x2a8], R217 ;  /* 0x0002a8d901007387 */ /* 0x0001e80000100800 */
[----:B0-----:R-:W3:Y:S01]  /*12720*/  LDL.LU R217, [R1+0x274] ;  /* 0x0002740001d97983 */ /* 0x001ee20000300800 */
[----:B------:R-:W-:-:S05]  /*12730*/  IADD3 R7, P3, R7, UR5, RZ ;  /* 0x0000000507077c10 */ /* 0x000fca000ff7e0ff */
[----:B------:R-:W-:Y:S01]  /*12740*/  STL [R1+0x284], R7 ;  /* 0x0002840701007387 */ /* 0x000fe20000100800 */
[----:B----4-:R-:W-:-:S05]  /*12750*/  IADD3 R216, P4, R216, UR5, RZ ;  /* 0x00000005d8d87c10 */ /* 0x010fca000ff9e0ff */
[----:B------:R0:W-:Y:S04]  /*12760*/  STL [R1+0x27c], R216 ;  /* 0x00027cd801007387 */ /* 0x0001e80000100800 */
[----:B------:R-:W4:Y:S04]  /*12770*/  LDL.LU R9, [R1+0x298] ;  /* 0x0002980001097983 */ /* 0x000f280000300800 */
[----:B0-----:R-:W4:Y:S04]  /*12780*/  LDL.LU R216, [R1+0x26c] ;  /* 0x00026c0001d87983 */ /* 0x001f280000300800 */
[----:B------:R-:W4:Y:S01]  /*12790*/  LDL.LU R5, [R1+0x290] ;  /* 0x0002900001057983 */ /* 0x000f220000300800 */
[----:B--2---:R-:W-:-:S05]  /*127a0*/  IADD3.X R23, R23, UR60, RZ, P5, !PT ;  /* 0x0000003c17177c10 */ /* 0x004fca000affe4ff */
[----:B------:R0:W-:Y:S04]  /*127b0*/  STL [R1+0x2a0], R23 ;  /* 0x0002a01701007387 */ /* 0x0001e80000100800 */
[----:B------:R-:W2:Y:S04]  /*127c0*/  LDL.LU R7, [R1+0x264] ;  /* 0x0002640001077983 */ /* 0x000ea80000300800 */
[----:B0-----:R-:W2:Y:S01]  /*127d0*/  LDL.LU R23, [R1+0x288] ;  /* 0x0002880001177983 */ /* 0x001ea20000300800 */
[----:B---3--:R-:W-:-:S05]  /*127e0*/  IADD3 R217, P5, R217, UR5, RZ ;  /* 0x00000005d9d97c10 */ /* 0x008fca000ffbe0ff */
[----:B------:R0:W-:Y:S04]  /*127f0*/  STL [R1+0x274], R217 ;  /* 0x000274d901007387 */ /* 0x0001e80000100800 */
[----:B0-----:R-:W3:Y:S01]  /*12800*/  LDL.LU R217, [R1+0x25c] ;  /* 0x00025c0001d97983 */ /* 0x001ee20000300800 */
[----:B----4-:R-:W-:Y:S02]  /*12810*/  IADD3.X R9, R9, UR60, RZ, P6, !PT ;  /* 0x0000003c09097c10 */ /* 0x010fe4000b7fe4ff */
[----:B------:R-:W-:Y:S02]  /*12820*/  IADD3 R216, P6, R216, UR5, RZ ;  /* 0x00000005d8d87c10 */ /* 0x000fe4000ffde0ff */
[----:B------:R-:W-:-:S03]  /*12830*/  IADD3.X R5, R5, UR60, RZ, P1, !PT ;  /* 0x0000003c05057c10 */ /* 0x000fc60008ffe4ff */
[----:B------:R0:W-:Y:S04]  /*12840*/  STL [R1+0x26c], R216 ;  /* 0x00026cd801007387 */ /* 0x0001e80000100800 */
[----:B------:R-:W-:Y:S04]  /*12850*/  STL [R1+0x298], R9 ;  /* 0x0002980901007387 */ /* 0x000fe80000100800 */
[----:B0-----:R-:W4:Y:S04]  /*12860*/  LDL.LU R216, [R1+0x280] ;  /* 0x0002800001d87983 */ /* 0x001f280000300800 */
[----:B------:R-:W-:Y:S01]  /*12870*/  STL [R1+0x290], R5 ;  /* 0x0002900501007387 */ /* 0x000fe20000100800 */
[----:B--2---:R-:W-:-:S05]  /*12880*/  IADD3.X R23, R23, UR60, RZ, P2, !PT ;  /* 0x0000003c17177c10 */ /* 0x004fca00097fe4ff */
[----:B------:R0:W-:Y:S04]  /*12890*/  STL [R1+0x288], R23 ;  /* 0x0002881701007387 */ /* 0x0001e80000100800 */
[----:B0-----:R-:W2:Y:S01]  /*128a0*/  LDL.LU R23, [R1+0x254] ;  /* 0x0002540001177983 */ /* 0x001ea20000300800 */
[----:B------:R-:W-:-:S05]  /*128b0*/  IADD3 R7, P1, R7, UR5, RZ ;  /* 0x0000000507077c10 */ /* 0x000fca000ff3e0ff */
[----:B------:R-:W-:Y:S01]  /*128c0*/  STL [R1+0x264], R7 ;  /* 0x0002640701007387 */ /* 0x000fe20000100800 */
[----:B---3--:R-:W-:-:S05]  /*128d0*/  IADD3 R217, P2, R217, UR5, RZ ;  /* 0x00000005d9d97c10 */ /* 0x008fca000ff5e0ff */
[----:B------:R0:W-:Y:S04]  /*128e0*/  STL [R1+0x25c], R217 ;  /* 0x00025cd901007387 */ /* 0x0001e80000100800 */
[----:B------:R-:W3:Y:S04]  /*128f0*/  LDL.LU R9, [R1+0x278] ;  /* 0x0002780001097983 */ /* 0x000ee80000300800 */
[----:B0-----:R-:W3:Y:S04]  /*12900*/  LDL.LU R217, [R1+0x248] ;  /* 0x0002480001d97983 */ /* 0x001ee80000300800 */
[----:B------:R-:W3:Y:S01]  /*12910*/  LDL.LU R5, [R1+0x270] ;  /* 0x0002700001057983 */ /* 0x000ee20000300800 */
[----:B----4-:R-:W-:-:S05]  /*12920*/  IADD3.X R216, R216, UR60, RZ, P3, !PT ;  /* 0x0000003cd8d87c10 */ /* 0x010fca0009ffe4ff */
[----:B------:R0:W-:Y:S04]  /*12930*/  STL [R1+0x280], R216 ;  /* 0x000280d801007387 */ /* 0x0001e80000100800 */
[----:B------:R-:W4:Y:S04]  /*12940*/  LDL.LU R7, [R1+0x240] ;  /* 0x0002400001077983 */ /* 0x000f280000300800 */
[----:B0-----:R-:W4:Y:S01]  /*12950*/  LDL.LU R216, [R1+0x268] ;  /* 0x0002680001d87983 */ /* 0x001f220000300800 */
[----:B--2---:R-:W-:-:S05]  /*12960*/  IADD3 R23, P3, R23, UR5, RZ ;  /* 0x0000000517177c10 */ /* 0x004fca000ff7e0ff */
[----:B------:R0:W-:Y:S04]  /*12970*/  STL [R1+0x254], R23 ;  /* 0x0002541701007387 */ /* 0x0001e80000100800 */
[----:B0-----:R-:W2:Y:S01]  /*12980*/  LDL.LU R23, [R1+0x238] ;  /* 0x0002380001177983 */ /* 0x001ea20000300800 */
[----:B---3--:R-:W-:Y:S02]  /*12990*/  IADD3.X R9, R9, UR60, RZ, P4, !PT ;  /* 0x0000003c09097c10 */ /* 0x008fe4000a7fe4ff */
[----:B------:R-:W-:-:S05]  /*129a0*/  IADD3 R217, P4, R217, UR5, RZ ;  /* 0x00000005d9d97c10 */ /* 0x000fca000ff9e0ff */
[----:B------:R0:W-:Y:S04]  /*129b0*/  STL [R1+0x248], R217 ;  /* 0x000248d901007387 */ /* 0x0001e80000100800 */
[----:B------:R-:W-:Y:S04]  /*129c0*/  STL [R1+0x278], R9 ;  /* 0x0002780901007387 */ /* 0x000fe80000100800 */
[----:B0-----:R-:W3:Y:S01]  /*129d0*/  LDL.LU R217, [R1+0x260] ;  /* 0x0002600001d97983 */ /* 0x001ee20000300800 */
[----:B------:R-:W-:-:S05]  /*129e0*/  IADD3.X R5, R5, UR60, RZ, P5, !PT ;  /* 0x0000003c05057c10 */ /* 0x000fca000affe4ff */
[----:B------:R-:W-:Y:S01]  /*129f0*/  STL [R1+0x270], R5 ;  /* 0x0002700501007387 */ /* 0x000fe20000100800 */
[----:B----4-:R-:W-:Y:S02]  /*12a00*/  IADD3 R7, P5, R7, UR5, RZ ;  /* 0x0000000507077c10 */ /* 0x010fe4000ffbe0ff */
[----:B------:R-:W-:-:S05]  /*12a10*/  IADD3.X R216, R216, UR60, RZ, P6, !PT ;  /* 0x0000003cd8d87c10 */ /* 0x000fca000b7fe4ff */
[----:B------:R0:W-:Y:S04]  /*12a20*/  STL [R1+0x268], R216 ;  /* 0x000268d801007387 */ /* 0x0001e80000100800 */
[----:B0-----:R-:W4:Y:S04]  /*12a30*/  LDL.LU R216, [R1+0x230] ;  /* 0x0002300001d87983 */ /* 0x001f280000300800 */
[----:B------:R-:W-:Y:S01]  /*12a40*/  STL [R1+0x240], R7 ;  /* 0x0002400701007387 */ /* 0x000fe20000100800 */
[----:B--2---:R-:W-:-:S05]  /*12a50*/  IADD3 R23, P6, R23, UR5, RZ ;  /* 0x0000000517177c10 */ /* 0x004fca000ffde0ff */
[----:B------:R0:W-:Y:S04]  /*12a60*/  STL [R1+0x238], R23 ;  /* 0x0002381701007387 */ /* 0x0001e80000100800 */
[----:B------:R-:W2:Y:S04]  /*12a70*/  LDL.LU R9, [R1+0x258] ;  /* 0x0002580001097983 */ /* 0x000ea80000300800 */
[----:B0-----:R-:W2:Y:S04]  /*12a80*/  LDL.LU R23, [R1+0x228] ;  /* 0x0002280001177983 */ /* 0x001ea80000300800 */
[----:B------:R-:W2:Y:S01]  /*12a90*/  LDL.LU R5, [R1+0x250] ;  /* 0x0002500001057983 */ /* 0x000ea20000300800 */
[----:B---3--:R-:W-:-:S05]  /*12aa0*/  IADD3.X R217, R217, UR60, RZ, P1, !PT ;  /* 0x0000003cd9d97c10 */ /* 0x008fca0008ffe4ff */
[----:B------:R0:W-:Y:S04]  /*12ab0*/  STL [R1+0x260], R217 ;  /* 0x000260d901007387 */ /* 0x0001e80000100800 */
[----:B------:R-:W3:Y:S04]  /*12ac0*/  LDL.LU R7, [R1+0x220] ;  /* 0x0002200001077983 */ /* 0x000ee80000300800 */
[----:B0-----:R-:W3:Y:S01]  /*12ad0*/  LDL.LU R217, [R1+0x244] ;  /* 0x0002440001d97983 */ /* 0x001ee20000300800 */
[----:B----4-:R-:W-:-:S05]  /*12ae0*/  IADD3 R216, P1, R216, UR5, RZ ;  /* 0x00000005d8d87c10 */ /* 0x010fca000ff3e0ff */
[----:B------:R0:W-:Y:S04]  /*12af0*/  STL [R1+0x230], R216 ;  /* 0x000230d801007387 */ /* 0x0001e80000100800 */
[----:B0-----:R-:W4:Y:S01]  /*12b00*/  LDL.LU R216, [R1+0x218] ;  /* 0x0002180001d87983 */ /* 0x001f220000300800 */
[----:B--2---:R-:W-:Y:S02]  /*12b10*/  IADD3.X R9, R9, UR60, RZ, P2, !PT ;  /* 0x0000003c09097c10 */ /* 0x004fe400097fe4ff */
[----:B------:R-:W-:-:S05]  /*12b20*/  IADD3 R23, P2, R23, UR5, RZ ;  /* 0x0000000517177c10 */ /* 0x000fca000ff5e0ff */
[----:B------:R0:W-:Y:S04]  /*12b30*/  STL [R1+0x228], R23 ;  /* 0x0002281701007387 */ /* 0x0001e80000100800 */
[----:B------:R-:W-:Y:S04]  /*12b40*/  STL [R1+0x258], R9 ;  /* 0x0002580901007387 */ /* 0x000fe80000100800 */
[----:B0-----:R-:W2:Y:S01]  /*12b50*/  LDL.LU R23, [R1+0x23c] ;  /* 0x00023c0001177983 */ /* 0x001ea20000300800 */
[----:B------:R-:W-:-:S05]  /*12b60*/  IADD3.X R5, R5, UR60, RZ, P3, !PT ;  /* 0x0000003c05057c10 */ /* 0x000fca0009ffe4ff */
[----:B------:R-:W-:Y:S01]  /*12b70*/  STL [R1+0x250], R5 ;  /* 0x0002500501007387 */ /* 0x000fe20000100800 */
        /* <DEDUP_REMOVED lines=12> */
[----:B------:R-:W2:Y:S01]  /*12c40*/  LDL.LU R7, [R1+0x200] ;  /* 0x0002000001077983 */ /* 0x000ea20000300800 */
[----:B0-----:R-:W-:-:S03]  /*12c50*/  IMAD.MOV.U32 R23, RZ, RZ, R22 ;  /* 0x000000ffff177224 */ /* 0x001fc600078e0016 */
[----:B------:R-:W2:Y:S01]  /*12c60*/  LDL.LU R22, [R1+0x224] ;  /* 0x0002240001167983 */ /* 0x000ea20000300800 */
        /* <DEDUP_REMOVED lines=22> */
[----:B------:R-:W4:Y:S01]  /*12dd0*/  LDL.LU R7, [R1+0x1e0] ;  /* 0x0001e00001077983 */ /* 0x000f220000300800 */
[----:B0-----:R-:W-:-:S03]  /*12de0*/  IMAD.MOV.U32 R216, RZ, RZ, R23 ;  /* 0x000000ffffd87224 */ /* 0x001fc600078e0017 */
[----:B------:R-:W4:Y:S01]  /*12df0*/  LDL.LU R23, [R1+0x204] ;  /* 0x0002040001177983 */ /* 0x000f220000300800 */
        /* <DEDUP_REMOVED lines=17> */
[----:B------:R-:W2:Y:S01]  /*12f10*/  LDL.LU R9, [R1+0x1f4] ;  /* 0x0001f40001097983 */ /* 0x000ea20000300800 */
[----:B0-----:R-:W-:Y:S02]  /*12f20*/  IMAD.MOV.U32 R22, RZ, RZ, R247 ;  /* 0x000000ffff167224 */ /* 0x001fe400078e00f7 */
[----:B------:R-:W-:Y:S02]  /*12f30*/  IMAD.MOV.U32 R247, RZ, RZ, R246 ;  /* 0x000000fffff77224 */ /* 0x000fe400078e00f6 */
[----:B------:R-:W-:Y:S02]  /*12f40*/  IMAD.MOV.U32 R246, RZ, RZ, R245 ;  /* 0x000000fffff67224 */ /* 0x000fe400078e00f5 */
[----:B------:R-:W-:-:S02]  /*12f50*/  IMAD.MOV.U32 R245, RZ, RZ, R3 ;  /* 0x000000fffff57224 */ /* 0x000fc400078e0003 */
[----:B------:R-:W-:Y:S02]  /*12f60*/  IMAD.MOV.U32 R3, RZ, RZ, R2 ;  /* 0x000000ffff037224 */ /* 0x000fe400078e0002 */
[----:B------:R-:W-:Y:S02]  /*12f70*/  IMAD.MOV.U32 R2, RZ, RZ, R13 ;  /* 0x000000ffff027224 */ /* 0x000fe400078e000d */
[----:B------:R-:W2:Y:S04]  /*12f80*/  LDL.LU R13, [R1+0x1c8] ;  /* 0x0001c800010d7983 */ /* 0x000ea80000300800 */
[----:B------:R-:W2:Y:S01]  /*12f90*/  LDL.LU R5, [R1+0x1ec] ;  /* 0x0001ec0001057983 */ /* 0x000ea20000300800 */
[----:B---3--:R-:W-:-:S05]  /*12fa0*/  IADD3.X R217, R217, UR60, RZ, P1, !PT ;  /* 0x0000003cd9d97c10 */ /* 0x008fca0008ffe4ff */
[----:B------:R0:W-:Y:S04]  /*12fb0*/  STL [R1+0x1fc], R217 ;  /* 0x0001fcd901007387 */ /* 0x0001e80000100800 */
[----:B0-----:R-:W3:Y:S01]  /*12fc0*/  LDL.LU R217, [R1+0x1e4] ;  /* 0x0001e40001d97983 */ /* 0x001ee20000300800 */
[----:B------:R-:W-:-:S03]  /*12fd0*/  IMAD.MOV.U32 R7, RZ, RZ, R216 ;  /* 0x000000ffff077224 */ /* 0x000fc600078e00d8 */
[----:B------:R-:W3:Y:S01]  /*12fe0*/  LDL.LU R216, [R1+0x1b8] ;  /* 0x0001b80001d87983 */ /* 0x000ee20000300800 */
        /* <DEDUP_REMOVED lines=8> */
[----:B------:R-:W-:Y:S02]  /*13070*/  IADD3.X R5, R5, UR60, RZ, P3, !PT ;  /* 0x0000003c05057c10 */ /* 0x000fe40009ffe4ff */
[----:B------:R-:W-:-:S02]  /*13080*/  IADD3 R7, P3, R7, UR5, RZ ;  /* 0x0000000507077c10 */ /* 0x000fc4000ff7e0ff */
[----:B---3--:R-:W-:Y:S01]  /*13090*/  IADD3.X R217, R217, UR60, RZ, P4, !PT ;  /* 0x0000003cd9d97c10 */ /* 0x008fe2000a7fe4ff */
[----:B------:R-:W-:Y:S04]  /*130a0*/  STL [R1+0x1ec], R5 ;  /* 0x0001ec0501007387 */ /* 0x000fe80000100800 */
[----:B------:R-:W-:Y:S04]  /*130b0*/  STL [R1+0x1c0], R7 ;  /* 0x0001c00701007387 */ /* 0x000fe80000100800 */
[----:B------:R0:W-:Y:S04]  /*130c0*/  STL [R1+0x1e4], R217 ;  /* 0x0001e4d901007387 */ /* 0x0001e80000100800 */
[----:B0-----:R-:W3:Y:S01]  /*130d0*/  LDL.LU R217, [R1+0x1d4] ;  /* 0x0001d40001d97983 */ /* 0x001ee20000300800 */
[----:B------:R-:W-:-:S05]  /*130e0*/  IADD3 R216, P4, R216, UR5, RZ ;  /* 0x00000005d8d87c10 */ /* 0x000fca000ff9e0ff */
[----:B------:R0:W-:Y:S02]  /*130f0*/  STL [R1+0x1b8], R216 ;  /* 0x0001b8d801007387 */ /* 0x0001e40000100800 */
[----:B0-----:R-:W-:Y:S01]  /*13100*/  IMAD.MOV.U32 R216, RZ, RZ, R246 ;  /* 0x000000ffffd87224 */ /* 0x001fe200078e00f6 */
[----:B----4-:R-:W-:-:S05]  /*13110*/  IADD3.X R23, R23, UR60, RZ, P5, !PT ;  /* 0x0000003c17177c10 */ /* 0x010fca000affe4ff */
[----:B------:R0:W-:Y:S04]  /*13120*/  STL [R1+0x1dc], R23 ;  /* 0x0001dc1701007387 */ /* 0x0001e80000100800 */
[----:B------:R-:W4:Y:S04]  /*13130*/  LDL.LU R246, [R1+0x1cc] ;  /* 0x0001cc0001f67983 */ /* 0x000f280000300800 */
[----:B------:R-:W4:Y:S01]  /*13140*/  LDL.LU R7, [R1+0x1a0] ;  /* 0x0001a00001077983 */ /* 0x000f220000300800 */
[----:B0-----:R-:W-:Y:S01]  /*13150*/  IMAD.MOV.U32 R23, RZ, RZ, R247 ;  /* 0x000000ffff177224 */ /* 0x001fe200078e00f7 */
[----:B--2---:R-:W-:-:S05]  /*13160*/  IADD3 R13, P5, R13, UR5, RZ ;  /* 0x000000050d0d7c10 */ /* 0x004fca000ffbe0ff */
[----:B------:R0:W-:Y:S04]  /*13170*/  STL [R1+0x1b0], R13 ;  /* 0x0001b00d01007387 */ /* 0x0001e80000100800 */
[----:B0-----:R-:W2:Y:S04]  /*13180*/  LDL.LU R13, [R1+0x1c4] ;  /* 0x0001c400010d7983 */ /* 0x001ea80000300800 */
[----:B------:R-:W2:Y:S04]  /*13190*/  LDL.LU R9, [R1+0x198] ;  /* 0x0001980001097983 */ /* 0x000ea80000300800 */
[----:B------:R-:W2:Y:S04]  /*131a0*/  LDL.LU R5, [R1+0x1bc] ;  /* 0x0001bc0001057983 */ /* 0x000ea80000300800 */
[----:B------:R-:W2:Y:S01]  /*131b0*/  LDL.LU R247, [R1+0x190] ;  /* 0x0001900001f77983 */ /* 0x000ea20000300800 */
[----:B---3--:R-:W-:-:S05]  /*131c0*/  IADD3.X R217, R217, UR60, RZ, P6, !PT ;  /* 0x0000003cd9d97c10 */ /* 0x008fca000b7fe4ff */
[----:B------:R0:W-:Y:S04]  /*131d0*/  STL [R1+0x1d4], R217 ;  /* 0x0001d4d901007387 */ /* 0x0001e80000100800 */
[----:B0-----:R-:W3:Y:S01]  /*131e0*/  LDL.LU R217, [R1+0x1b4] ;  /* 0x0001b40001d97983 */ /* 0x001ee20000300800 */
[----:B------:R-:W-:-:S05]  /*131f0*/  IADD3 R245, P6, R245, UR5, RZ ;  /* 0x00000005f5f57c10 */ /* 0x000fca000ffde0ff */
[----:B------:R0:W-:Y:S04]  /*13200*/  STL [R1+0x1a8], R245 ;  /* 0x0001a8f501007387 */ /* 0x0001e80000100800 */
[----:B0-----:R1:W5:Y:S01]  /*13210*/  LDL.LU R245, [R1+0x7cc] ;  /* 0x0007cc0001f57983 */ /* 0x0013620000300800 */
[----:B----4-:R-:W-:Y:S02]  /*13220*/  IADD3.X R246, R246, UR60, RZ, P1, !PT ;  /* 0x0000003cf6f67c10 */ /* 0x010fe40008ffe4ff */
[----:B------:R-:W-:-:S03]  /*13230*/  IADD3 R7, P1, R7, UR5, RZ ;  /* 0x0000000507077c10 */ /* 0x000fc6000ff3e0ff */
[----:B------:R0:W-:Y:S04]  /*13240*/  STL [R1+0x1cc], R246 ;  /* 0x0001ccf601007387 */ /* 0x0001e80000100800 */
[----:B0-----:R1:W5:Y:S04]  /*13250*/  LDL.LU R246, [R1+0x7c8] ;  /* 0x0007c80001f67983 */ /* 0x0013680000300800 */
[----:B------:R0:W-:Y:S04]  /*13260*/  STL [R1+0x1a0], R7 ;  /* 0x0001a00701007387 */ /* 0x0001e80000100800 */
[----:B0-----:R-:W4:Y:S01]  /*13270*/  LDL.LU R7, [R1+0x1ac] ;  /* 0x0001ac0001077983 */ /* 0x001f220000300800 */
[----:B--2---:R-:W-:-:S05]  /*13280*/  IADD3.X R13, R13, UR60, RZ, P2, !PT ;  /* 0x0000003c0d0d7c10 */ /* 0x004fca00097fe4ff */
[----:B------:R0:W-:Y:S01]  /*13290*/  STL [R1+0x1c4], R13 ;  /* 0x0001c40d01007387 */ /* 0x0001e20000100800 */
[----:B------:R-:W-:Y:S02]  /*132a0*/  IADD3 R9, P2, R9, UR5, RZ ;  /* 0x0000000509097c10 */ /* 0x000fe4000ff5e0ff */
[----:B------:R-:W-:Y:S02]  /*132b0*/  IADD3.X R5, R5, UR60, RZ, P3, !PT ;  /* 0x0000003c05057c10 */ /* 0x000fe40009ffe4ff */
[----:B------:R-:W-:Y:S01]  /*132c0*/  IADD3 R247, P3, R247, UR5, RZ ;  /* 0x00000005f7f77c10 */ /* 0x000fe2000ff7e0ff */
[----:B0-----:R-:W2:Y:S04]  /*132d0*/  LDL.LU R13, [R1+0x7c4] ;  /* 0x0007c400010d7983 */ /* 0x001ea80000300800 */
[----:B------:R-:W-:Y:S04]  /*132e0*/  STL [R1+0x198], R9 ;  /* 0x0001980901007387 */ /* 0x000fe80000100800 */
[----:B------:R0:W-:Y:S04]  /*132f0*/  STL [R1+0x190], R247 ;  /* 0x000190f701007387 */ /* 0x0001e80000100800 */
[----:B0-----:R-:W2:Y:S01]  /*13300*/  LDL.LU R247, [R1+0x1a4] ;  /* 0x0001a40001f77983 */ /* 0x001ea20000300800 */
[----:B---3--:R-:W-:-:S03]  /*13310*/  IADD3.X R217, R217, UR60, RZ, P4, !PT ;  /* 0x0000003cd9d97c10 */ /* 0x008fc6000a7fe4ff */
[----:B------:R-:W-:Y:S04]  /*13320*/  STL [R1+0x1bc], R5 ;  /* 0x0001bc0501007387 */ /* 0x000fe80000100800 */
[----:B------:R0:W-:Y:S04]  /*13330*/  STL [R1+0x1b4], R217 ;  /* 0x0001b4d901007387 */ /* 0x0001e80000100800 */
[----:B0-----:R-:W3:Y:S01]  /*13340*/  LDL.LU R217, [R1+0x138] ;  /* 0x0001380001d97983 */ /* 0x001ee20000300800 */
[----:B------:R-:W-:Y:S02]  /*13350*/  IADD3.X R248, R248, UR60, RZ, P1, !PT ;  /* 0x0000003cf8f87c10 */ /* 0x000fe40008ffe4ff */
[----:B------:R-:W-:-:S02]  /*13360*/  IADD3 R249, P1, R249, UR5, RZ ;  /* 0x00000005f9f97c10 */ /* 0x000fc4000ff3e0ff */
[----:B------:R-:W-:Y:S02]  /*13370*/  IADD3.X R250, R250, UR60, RZ, P2, !PT ;  /* 0x0000003cfafa7c10 */ /* 0x000fe400097fe4ff */
[----:B------:R-:W-:Y:S02]  /*13380*/  IADD3 R251, P2, R251, UR5, RZ ;  /* 0x00000005fbfb7c10 */ /* 0x000fe4000ff5e0ff */
[----:B------:R-:W-:Y:S02]  /*13390*/  IADD3.X R252, R252, UR60, RZ, P3, !PT ;  /* 0x0000003cfcfc7c10 */ /* 0x000fe40009ffe4ff */
[----:B------:R-:W-:Y:S02]  /*133a0*/  IADD3 R16, P3, R16, UR5, RZ ;  /* 0x0000000510107c10 */ /* 0x000fe4000ff7e0ff */
[----:B----4-:R-:W-:Y:S02]  /*133b0*/  IADD3.X R7, R7, UR60, RZ, P5, !PT ;  /* 0x0000003c07077c10 */ /* 0x010fe4000affe4ff */
[----:B------:R-:W-:-:S04]  /*133c0*/  IADD3 R218, P5, R218, UR5, RZ ;  /* 0x00000005dada7c10 */ /* 0x000fc8000ffbe0ff */
[----:B------:R-:W-:Y:S02]  /*133d0*/  IADD3.X R19, R19, UR60, RZ, P5, !PT ;  /* 0x0000003c13137c10 */ /* 0x000fe4000affe4ff */
[----:B------:R-:W-:Y:S02]  /*133e0*/  IADD3 R11, P5, R11, UR5, RZ ;  /* 0x000000050b0b7c10 */ /* 0x000fe4000ffbe0ff */
[----:B------:R-:W-:Y:S02]  /*133f0*/  IADD3.X R22, R22, UR60, RZ, P1, !PT ;  /* 0x0000003c16167c10 */ /* 0x000fe40008ffe4ff */
[----:B------:R-:W-:Y:S02]  /*13400*/  IADD3 R23, P1, R23, UR5, RZ ;  /* 0x0000000517177c10 */ /* 0x000fe4000ff3e0ff */
[----:B------:R-:W-:Y:S02]  /*13410*/  IADD3.X R216, R216, UR60, RZ, P2, !PT ;  /* 0x0000003cd8d87c10 */ /* 0x000fe400097fe4ff */
[----:B------:R-:W-:-:S02]  /*13420*/  IADD3.X R3, R3, UR60, RZ, P3, !PT ;  /* 0x0000003c03037c10 */ /* 0x000fc40009ffe4ff */
[----:B------:R-:W-:Y:S02]  /*13430*/  IADD3 R12, P3, R12, UR5, RZ ;  /* 0x000000050c0c7c10 */ /* 0x000fe4000ff7e0ff */
[----:B--2---:R-:W-:-:S05]  /*13440*/  IADD3 R13, P4, R13, UR5, RZ ;  /* 0x000000050d0d7c10 */ /* 0x004fca000ff9e0ff */
[----:B------:R0:W-:Y:S04]  /*13450*/  STL [R1+0x188], R13 ;  /* 0x0001880d01007387 */ /* 0x0001e80000100800 */
[----:B0-----:R-:W2:Y:S01]  /*13460*/  LDL.LU R13, [R1+0x120] ;  /* 0x00012000010d7983 */ /* 0x001ea20000300800 */
[----:B------:R-:W-:-:S03]  /*13470*/  IADD3.X R247, R247, UR60, RZ, P6, !PT ;  /* 0x0000003cf7f77c10 */ /* 0x000fc6000b7fe4ff */
[----:B------:R-:W4:Y:S01]  /*13480*/  LDL.LU R9, [R1+0x118] ;  /* 0x0001180001097983 */ /* 0x000f220000300800 */
[----:B------:R-:W-:-:S03]  /*13490*/  IADD3 R219, P6, R219, UR5, RZ ;  /* 0x00000005dbdb7c10 */ /* 0x000fc6000ffde0ff */
[----:B------:R-:W4:Y:S04]  /*134a0*/  LDL.LU R5, [R1+0x13c] ;  /* 0x00013c0001057983 */ /* 0x000f280000300800 */
[----:B------:R0:W-:Y:S04]  /*134b0*/  STL [R1+0x1ac], R7 ;  /* 0x0001ac0701007387 */ /* 0x0001e80000100800 */
[----:B0-----:R-:W4:Y:S04]  /*134c0*/  LDL.LU R7, [R1+0x134] ;  /* 0x0001340001077983 */ /* 0x001f280000300800 */
[----:B------:R0:W-:Y:S04]  /*134d0*/  STL [R1+0x180], R218 ;  /* 0x000180da01007387 */ /* 0x0001e80000100800 */
[----:B0-----:R-:W4:Y:S04]  /*134e0*/  LDL.LU R218, [R1+0x108] ;  /* 0x0001080001da7983 */ /* 0x001f280000300800 */
[----:B------:R0:W-:Y:S04]  /*134f0*/  STL [R1+0x1a4], R247 ;  /* 0x0001a4f701007387 */ /* 0x0001e80000100800 */
[----:B0-----:R1:W5:Y:S04]  /*13500*/  LDL.LU R247, [R1+0x7c0] ;  /* 0x0007c00001f77983 */ /* 0x0013680000300800 */
[----:B------:R0:W-:Y:S01]  /*13510*/  STL [R1+0x178], R219 ;  /* 0x000178db01007387 */ /* 0x0001e20000100800 */
[----:B------:R-:W-:-:S03]  /*13520*/  IADD3.X R17, R17, UR60, RZ, P4, !PT ;  /* 0x0000003c11117c10 */ /* 0x000fc6000a7fe4ff */
[----:B0-----:R-:W4:Y:S04]  /*13530*/  LDL.LU R219, [R1+0x11c] ;  /* 0x00011c0001db7983 */ /* 0x001f280000300800 */
[----:B------:R0:W-:Y:S01]  /*13540*/  STL [R1+0x19c], R248 ;  /* 0x00019cf801007387 */ /* 0x0001e20000100800 */
[----:B------:R-:W-:-:S03]  /*13550*/  IADD3 R18, P4, R18, UR5, RZ ;  /* 0x0000000512127c10 */ /* 0x000fc6000ff9e0ff */
[----:B0-----:R1:W5:Y:S04]  /*13560*/  LDL.LU R248, [R1+0x7bc] ;  /* 0x0007bc0001f87983 */ /* 0x0013680000300800 */
[----:B------:R0:W-:Y:S04]  /*13570*/  STL [R1+0x170], R249 ;  /* 0x000170f901007387 */ /* 0x0001e80000100800 */
[----:B0-----:R1:W5:Y:S04]  /*13580*/  LDL.LU R249, [R1+0x7b8] ;  /* 0x0007b80001f97983 */ /* 0x0013680000300800 */
[----:B------:R0:W-:Y:S04]  /*13590*/  STL [R1+0x194], R250 ;  /* 0x000194fa01007387 */ /* 0x0001e80000100800 */
[----:B0-----:R1:W5:Y:S04]  /*135a0*/  LDL.LU R250, [R1+0x7b4] ;  /* 0x0007b40001fa7983 */ /* 0x0013680000300800 */
[----:B------:R0:W-:Y:S01]  /*135b0*/  STL [R1+0x168], R251 ;  /* 0x000168fb01007387 */ /* 0x0001e20000100800 */
[----:B------:R-:W-:-:S03]  /*135c0*/  IADD3.X R20, R20, UR60, RZ, P6, !PT ;  /* 0x0000003c14147c10 */ /* 0x000fc6000b7fe4ff */
[----:B0-----:R1:W5:Y:S04]  /*135d0*/  LDL.LU R251, [R1+0x7b0] ;  /* 0x0007b00001fb7983 */ /* 0x0013680000300800 */
[----:B------:R0:W-:Y:S01]  /*135e0*/  STL [R1+0x18c], R252 ;  /* 0x00018cfc01007387 */ /* 0x0001e20000100800 */
[----:B------:R-:W-:-:S03]  /*135f0*/  IADD3 R21, P6, R21, UR5, RZ ;  /* 0x0000000515157c10 */ /* 0x000fc6000ffde0ff */
[----:B0-----:R1:W5:Y:S04]  /*13600*/  LDL.LU R252, [R1+0x7ac] ;  /* 0x0007ac0001fc7983 */ /* 0x0013680000300800 */
[----:B------:R0:W-:Y:S04]  /*13610*/  STL [R1+0x160], R16 ;  /* 0x0001601001007387 */ /* 0x0001e80000100800 */
[----:B0-----:R1:W5:Y:S04]  /*13620*/  LDL.LU R16, [R1+0x7a8] ;  /* 0x0007a80001107983 */ /* 0x0013680000300800 */
[----:B------:R0:W-:Y:S04]  /*13630*/  STL [R1+0x184], R17 ;  /* 0x0001841101007387 */ /* 0x0001e80000100800 */
[----:B0-----:R1:W5:Y:S04]  /*13640*/  LDL.LU R17, [R1+0x7a4] ;  /* 0x0007a40001117983 */ /* 0x0013680000300800 */
[----:B------:R0:W-:Y:S04]  /*13650*/  STL [R1+0x158], R18 ;  /* 0x0001581201007387 */ /* 0x0001e80000100800 */
[----:B0-----:R1:W5:Y:S04]  /*13660*/  LDL.LU R18, [R1+0x7a0] ;  /* 0x0007a00001127983 */ /* 0x0013680000300800 */
[----:B------:R0:W-:Y:S01]  /*13670*/  STL [R1+0x17c], R19 ;  /* 0x00017c1301007387 */ /* 0x0001e20000100800 */
[----:B---3--:R-:W-:-:S03]  /*13680*/  IADD3 R217, P2, R217, UR5, RZ ;  /* 0x00000005d9d97c10 */ /* 0x008fc6000ff5e0ff */
[----:B0-----:R1:W5:Y:S04]  /*13690*/  LDL.LU R19, [R1+0x79c] ;  /* 0x00079c0001137983 */ /* 0x0013680000300800 */
[----:B------:R0:W-:Y:S04]  /*136a0*/  STL [R1+0x150], R11 ;  /* 0x0001500b01007387 */ /* 0x0001e80000100800 */
        /* <DEDUP_REMOVED lines=16> */
[----:B0-----:R-:W3:Y:S01]  /*137b0*/  LDL.LU R12, [R1+0x778] ;  /* 0x00077800010c7983 */ /* 0x001ee20000300800 */
[----:B------:R-:W-:-:S05]  /*137c0*/  IADD3.X R2, R2, UR60, RZ, P4, !PT ;  /* 0x0000003c02027c10 */ /* 0x000fca000a7fe4ff */
[----:B------:R0:W-:Y:S04]  /*137d0*/  STL [R1+0x154], R2 ;  /* 0x0001540201007387 */ /* 0x0001e80000100800 */
[----:B0-----:R-:W4:Y:S01]  /*137e0*/  LDL.LU R2, [R1+0x774] ;  /* 0x0007740001027983 */ /* 0x001f220000300800 */
[----:B------:R-:W-:Y:S02]  /*137f0*/  WARPGROUP.DEPBAR.LE gsb0, 0x0 ;  /* 0x00008000000079c5 */ /* 0x000fe40000010000 */
[----:B------:R-:W-:Y:S01]  /*13800*/  WARPGROUP.ARRIVE ;  /* 0x00000000000079c5 */ /* 0x000fe20000000000 */
[----:B------:R-:W-:Y:S01]  /*13810*/  UMOV UR26, UR18 ;  /* 0x00000012001a7c82 */ /* 0x000fe20008000000 */
[----:B------:R-:W-:-:S04]  /*13820*/  UMOV UR27, UR19 ;  /* 0x00000013001b7c82 */ /* 0x000fc80008000000 */
[----:B------:R-:W-:Y:S01]  /*13830*/  HGMMA.64x128x16.F32 R152, gdesc[UR24].tnspA, R152, gsb0 ;  /* 0x21e00000189879f0 */ /* 0x000fe20008000898 */
[----:B---3--:R-:W-:-:S05]  /*13840*/  IADD3 R12, P4, R12, UR5, RZ ;  /* 0x000000050c0c7c10 */ /* 0x008fca000ff9e0ff */
[----:B------:R0:W-:Y:S04]  /*13850*/  STL [R1+0x128], R12 ;  /* 0x0001280c01007387 */ /* 0x0001e80000100800 */
[----:B0-----:R-:W3:Y:S01]  /*13860*/  LDL.LU R12, [R1+0x770] ;  /* 0x00077000010c7983 */ /* 0x001ee20000300800 */
[----:B------:R-:W-:Y:S02]  /*13870*/  WARPGROUP.DEPBAR.LE gsb0, 0x0 ;  /* 0x00008000000079c5 */ /* 0x000fe40000010000 */
[----:B------:R-:W-:Y:S01]  /*13880*/  WARPGROUP.ARRIVE ;  /* 0x00000000000079c5 */ /* 0x000fe20000000000 */
[----:B------:R-:W-:Y:S01]  /*13890*/  IADD3.X R14, R14, UR60, RZ, P5, !PT ;  /* 0x0000003c0e0e7c10 */ /* 0x000fe2000affe4ff */
[----:B------:R-:W-:Y:S01]  /*138a0*/  UMOV UR30, UR22 ;  /* 0x00000016001e7c82 */ /* 0x000fe20008000000 */
[----:B------:R-:W-:Y:S01]  /*138b0*/  UMOV UR31, UR23 ;  /* 0x00000017001f7c82 */ /* 0x000fe20008000000 */
[----:B--2---:R-:W-:-:S02]  /*138c0*/  IADD3 R13, P5, R13, UR5, RZ ;  /* 0x000000050d0d7c10 */ /* 0x004fc4000ffbe0ff */
[----:B------:R-:W-:Y:S01]  /*138d0*/  HGMMA.64x128x16.F32 R88, gdesc[UR28].tnspA, R88, gsb0 ;  /* 0x21e000001c5879f0 */ /* 0x000fe20008000858 */
[----:B------:R0:W-:Y:S04]  /*138e0*/  STL [R1+0x14c], R14 ;  /* 0x00014c0e01007387 */ /* 0x0001e80000100800 */
[----:B0-----:R-:W2:Y:S04]  /*138f0*/  LDL.LU R14, [R1+0x76c] ;  /* 0x00076c00010e7983 */ /* 0x001ea80000300800 */
[----:B------:R0:W-:Y:S04]  /*13900*/  STL [R1+0x120], R13 ;  /* 0x0001200d01007387 */ /* 0x0001e80000100800 */
[----:B0-----:R-:W2:Y:S01]  /*13910*/  LDL.LU R13, [R1+0x768] ;  /* 0x00076800010d7983 */ /* 0x001ea20000300800 */
[----:B------:R-:W-:Y:S01]  /*13920*/  UMOV UR34, UR10 ;  /* 0x0000000a00227c82 */ /* 0x000fe20008000000 */
[----:B------:R-:W-:Y:S01]  /*13930*/  UMOV UR35, UR11 ;  /* 0x0000000b00237c82 */ /* 0x000fe20008000000 */
[----:B------:R-:W-:-:S02]  /*13940*/  WARPGROUP.DEPBAR.LE gsb0, 0x0 ;  /* 0x00008000000079c5 */ /* 0x000fc40000010000 */
[----:B------:R-:W-:-:S06]  /*13950*/  WARPGROUP.ARRIVE ;  /* 0x00000000000079c5 */ /* 0x000fcc0000000000 */
[----:B------:R-:W-:Y:S01]  /*13960*/  HGMMA.64x128x16.F32 R88, gdesc[UR32].tnspA, R88, gsb0 ;  /* 0x21e00000205879f0 */ /* 0x000fe20008000858 */
[----:B---3--:R-:W-:-:S05]  /*13970*/  IADD3.X R12, R12, UR60, RZ, P6, !PT ;  /* 0x0000003c0c0c7c10 */ /* 0x008fca000b7fe4ff */
[----:B------:R0:W-:Y:S04]  /*13980*/  STL [R1+0x144], R12 ;  /* 0x0001440c01007387 */ /* 0x0001e80000100800 */
[----:B0-----:R-:W3:Y:S01]  /*13990*/  LDL.LU R12, [R1+0x764] ;  /* 0x00076400010c7983 */ /* 0x001ee20000300800 */
[----:B------:R-:W-:Y:S02]  /*139a0*/  WARPGROUP.DEPBAR.LE gsb0, 0x0 ;  /* 0x00008000000079c5 */ /* 0x000fe40000010000 */
[----:B------:R-:W-:Y:S01]  /*139b0*/  WARPGROUP.ARRIVE ;  /* 0x00000000000079c5 */ /* 0x000fe20000000000 */
[----:B------:R-:W-:Y:S01]  /*139c0*/  UMOV UR38, UR14 ;  /* 0x0000000e00267c82 */ /* 0x000fe20008000000 */
[----:B------:R-:W-:-:S04]  /*139d0*/  UMOV UR39, UR15 ;  /* 0x0000000f00277c82 */ /* 0x000fc80008000000 */
[----:B------:R-:W-:Y:S01]  /*139e0*/  HGMMA.64x128x16.F32 R88, gdesc[UR36].tnspA, R88, gsb0 ;  /* 0x21e00000245879f0 */ /* 0x000fe20008000858 */
[----:B----4-:R-:W-:Y:S02]  /*139f0*/  IADD3 R9, P6, R9, UR5, RZ ;  /* 0x0000000509097c10 */ /* 0x010fe4000ffde0ff */
[----:B------:R-:W-:Y:S02]  /*13a00*/  IADD3.X R5, R5, UR60, RZ, P1, !PT ;  /* 0x0000003c05057c10 */ /* 0x000fe40008ffe4ff */
[----:B--2---:R-:W-:Y:S01]  /*13a10*/  IADD3 R14, P1, R14, UR5, RZ ;  /* 0x000000050e0e7c10 */ /* 0x004fe2000ff3e0ff */
[----:B------:R-:W-:Y:S01]  /*13a20*/  STL [R1+0x118], R9 ;  /* 0x0001180901007387 */ /* 0x000fe20000100800 */
[----:B------:R-:W-:-:S03]  /*13a30*/  IADD3.X R7, R7, UR60, RZ, P2, !PT ;  /* 0x0000003c07077c10 */ /* 0x000fc600097fe4ff */
[----:B------:R0:W-:Y:S01]  /*13a40*/  STL [R1+0x110], R14 ;  /* 0x0001100e01007387 */ /* 0x0001e20000100800 */
[----:B------:R-:W-:Y:S01]  /*13a50*/  UMOV UR42, UR18 ;  /* 0x00000012002a7c82 */ /* 0x000fe20008000000 */
[----:B------:R-:W-:Y:S01]  /*13a60*/  UMOV UR43, UR19 ;  /* 0x00000013002b7c82 */ /* 0x000fe20008000000 */
[----:B------:R-:W-:Y:S01]  /*13a70*/  UMOV UR46, UR22 ;  /* 0x00000016002e7c82 */ /* 0x000fe20008000000 */
[----:B------:R-:W-:Y:S01]  /*13a80*/  UMOV UR47, UR23 ;  /* 0x00000017002f7c82 */ /* 0x000fe20008000000 */
[----:B------:R-:W-:Y:S02]  /*13a90*/  WARPGROUP.DEPBAR.LE gsb0, 0x0 ;  /* 0x00008000000079c5 */ /* 0x000fe40000010000 */
[----:B0-----:R-:W2:Y:S01]  /*13aa0*/  LDL.LU R14, [R1+0x760] ;  /* 0x00076000010e7983 */ /* 0x001ea20000300800 */
[----:B---3--:R-:W-:-:S03]  /*13ab0*/  IADD3.X R12, R12, UR60, RZ, P3, !PT ;  /* 0x0000003c0c0c7c10 */ /* 0x008fc60009ffe4ff */
[----:B------:R-:W-:Y:S01]  /*13ac0*/  STL [R1+0x13c], R5 ;  /* 0x00013c0501007387 */ /* 0x000fe20000100800 */
[----:B------:R-:W-:Y:S01]  /*13ad0*/  UMOV UR50, UR10 ;  /* 0x0000000a00327c82 */ /* 0x000fe20008000000 */
[----:B------:R-:W-:Y:S01]  /*13ae0*/  UMOV UR51, UR11 ;  /* 0x0000000b00337c82 */ /* 0x000fe20008000000 */
[----:B------:R-:W-:Y:S01]  /*13af0*/  IADD3.X R2, R2, UR60, RZ, P4, !PT ;  /* 0x0000003c02027c10 */ /* 0x000fe2000a7fe4ff */
[----:B------:R0:W-:Y:S01]  /*13b00*/  STL [R1+0x12c], R12 ;  /* 0x00012c0c01007387 */ /* 0x0001e20000100800 */
[----:B------:R-:W-:Y:S01]  /*13b10*/  IADD3.X R219, R219, UR60, RZ, P5, !PT ;  /* 0x0000003cdbdb7c10 */ /* 0x000fe2000affe4ff */
[----:B------:R-:W-:Y:S01]  /*13b20*/  UMOV UR54, UR14 ;  /* 0x0000000e00367c82 */ /* 0x000fe20008000000 */
[----:B------:R-:W-:Y:S01]  /*13b30*/  IADD3.X R13, R13, UR60, RZ, P1, !PT ;  /* 0x0000003c0d0d7c10 */ /* 0x000fe20008ffe4ff */
[----:B------:R-:W-:Y:S01]  /*13b40*/  STL [R1+0x134], R7 ;  /* 0x0001340701007387 */ /* 0x000fe20000100800 */
[----:B------:R-:W-:Y:S01]  /*13b50*/  UMOV UR55, UR15 ;  /* 0x0000000f00377c82 */ /* 0x000fe20008000000 */
[----:B------:R-:W-:Y:S01]  /*13b60*/  UMOV UR58, UR18 ;  /* 0x00000012003a7c82 */ /* 0x000fe20008000000 */
[----:B------:R-:W-:Y:S01]  /*13b70*/  UMOV UR59, UR19 ;  /* 0x00000013003b7c82 */ /* 0x000fe20008000000 */
[----:B------:R-:W3:Y:S01]  /*13b80*/  LDC R9, c[0x0][0x238] ;  /* 0x00008e00ff097b82 */ /* 0x000ee20000000800 */
[----:B0-----:R-:W4:Y:S01]  /*13b90*/  LDL.LU R12, [R1+0x75c] ;  /* 0x00075c00010c7983 */ /* 0x001f220000300800 */
[----:B------:R-:W-:-:S06]  /*13ba0*/  WARPGROUP.ARRIVE ;  /* 0x00000000000079c5 */ /* 0x000fcc0000000000 */
[----:B------:R-:W-:Y:S03]  /*13bb0*/  HGMMA.64x128x16.F32 R88, gdesc[UR40].tnspA, R88, gsb0 ;  /* 0x21e00000285879f0 */ /* 0x000fe60008000858 */
[----:B------:R-:W-:Y:S02]  /*13bc0*/  WARPGROUP.DEPBAR.LE gsb0, 0x0 ;  /* 0x00008000000079c5 */ /* 0x000fe40000010000 */
[----:B------:R-:W-:-:S07]  /*13bd0*/  WARPGROUP.ARRIVE ;  /* 0x00000000000079c5 */ /* 0x000fce0000000000 */
[----:B------:R-:W-:Y:S01]  /*13be0*/  HGMMA.64x128x16.F32 R24, gdesc[UR44].tnspA, R24, gsb0 ;  /* 0x21e000002c1879f0 */ /* 0x000fe20008000818 */
[----:B------:R-:W-:Y:S02]  /*13bf0*/  IADD3 R218, P2, R218, UR5, RZ ;  /* 0x00000005dada7c10 */ /* 0x000fe4000ff5e0ff */
[----:B--2---:R-:W-:-:S03]  /*13c00*/  IADD3.X R14, R14, UR60, RZ, P6, !PT ;  /* 0x0000003c0e0e7c10 */ /* 0x004fc6000b7fe4ff */
[----:B------:R-:W-:Y:S04]  /*13c10*/  STL [R1+0x108], R218 ;  /* 0x000108da01007387 */ /* 0x000fe80000100800 */
[----:B------:R0:W-:Y:S04]  /*13c20*/  STL [R1+0x124], R2 ;  /* 0x0001240201007387 */ /* 0x0001e80000100800 */
[----:B0-----:R1:W5:Y:S04]  /*13c30*/  LDL.LU R2, [R1+0x758] ;  /* 0x0007580001027983 */ /* 0x0013680000300800 */
[----:B------:R0:W-:Y:S04]  /*13c40*/  STL [R1+0x114], R14 ;  /* 0x0001140e01007387 */ /* 0x0001e80000100800 */
[----:B0-----:R1:W5:Y:S04]  /*13c50*/  LDL.LU R14, [R1+0x754] ;  /* 0x00075400010e7983 */ /* 0x0013680000300800 */
[----:B------:R-:W-:Y:S04]  /*13c60*/  STL [R1+0x11c], R219 ;  /* 0x00011cdb01007387 */ /* 0x000fe80000100800 */
[----:B------:R0:W-:Y:S04]  /*13c70*/  STL [R1+0x10c], R13 ;  /* 0x00010c0d01007387 */ /* 0x0001e80000100800 */
[----:B0-----:R1:W5:Y:S01]  /*13c80*/  LDL.LU R13, [R1+0x750] ;  /* 0x00075000010d7983 */ /* 0x0013620000300800 */
[----:B------:R-:W-:-:S02]  /*13c90*/  WARPGROUP.DEPBAR.LE gsb0, 0x0 ;  /* 0x00008000000079c5 */ /* 0x000fc40000010000 */
[----:B------:R-:W-:-:S06]  /*13ca0*/  WARPGROUP.ARRIVE ;  /* 0x00000000000079c5 */ /* 0x000fcc0000000000 */
[----:B------:R-:W-:Y:S01]  /*13cb0*/  HGMMA.64x128x16.F32 R24, gdesc[UR48].tnspA, R24, gsb0 ;  /* 0x21e00000301879f0 */ /* 0x000fe20008000818 */
[----:B----4-:R-:W-:-:S05]  /*13cc0*/  IADD3.X R12, R12, UR60, RZ, P2, !PT ;  /* 0x0000003c0c0c7c10 */ /* 0x010fca00097fe4ff */
[----:B------:R0:W-:Y:S04]  /*13cd0*/  STL [R1+0x104], R12 ;  /* 0x0001040c01007387 */ /* 0x0001e80000100800 */
[----:B0-----:R1:W5:Y:S01]  /*13ce0*/  LDL.LU R12, [R1+0x74c] ;  /* 0x00074c00010c7983 */ /* 0x0013620000300800 */
[----:B------:R-:W-:Y:S02]  /*13cf0*/  WARPGROUP.DEPBAR.LE gsb0, 0x0 ;  /* 0x00008000000079c5 */ /* 0x000fe40000010000 */
[----:B------:R-:W-:-:S06]  /*13d00*/  WARPGROUP.ARRIVE ;  /* 0x00000000000079c5 */ /* 0x000fcc0000000000 */
[----:B------:R-:W-:Y:S01]  /*13d10*/  HGMMA.64x128x16.F32 R24, gdesc[UR52].tnspA, R24, gsb0 ;  /* 0x21e00000341879f0 */ /* 0x000fe20008000818 */
[----:B---3--:R-:W-:Y:S02]  /*13d20*/  IMAD.SHL.U32 R9, R9, 0x40, RZ ;  /* 0x0000004009097824 */ /* 0x008fe400078e00ff */
[----:B------:R-:W-:Y:S02]  /*13d30*/  IMAD.MOV.U32 R7, RZ, RZ, R6 ;  /* 0x000000ffff077224 */ /* 0x000fe400078e0006 */
[----:B------:R-:W-:Y:S02]  /*13d40*/  IMAD.MOV.U32 R5, RZ, RZ, R4 ;  /* 0x000000ffff057224 */ /* 0x000fe400078e0004 */
[----:B------:R-:W-:Y:S02]  /*13d50*/  IMAD.SHL.U32 R9, R9, 0x2, RZ ;  /* 0x0000000209097824 */ /* 0x000fe400078e00ff */
[----:B------:R-:W-:Y:S02]  /*13d60*/  IMAD.MOV.U32 R6, RZ, RZ, R8 ;  /* 0x000000ffff067224 */ /* 0x000fe400078e0008 */
[----:B------:R-:W-:Y:S01]  /*13d70*/  IMAD.MOV.U32 R4, RZ, RZ, R10 ;  /* 0x000000ffff047224 */ /* 0x000fe200078e000a */
[----:B------:R-:W-:-:S02]  /*13d80*/  WARPGROUP.DEPBAR.LE gsb0, 0x0 ;  /* 0x00008000000079c5 */ /* 0x000fc40000010000 */
[----:B------:R-:W-:-:S06]  /*13d90*/  WARPGROUP.ARRIVE ;  /* 0x00000000000079c5 */ /* 0x000fcc0000000000 */
[----:B------:R-:W-:Y:S03]  /*13da0*/  HGMMA.64x128x16.F32 R24, gdesc[UR56].tnspA, R24, gsb0 ;  /* 0x21e00000381879f0 */ /* 0x000fe60008000818 */
[----:B------:R-:W-:Y:S02]  /*13db0*/  WARPGROUP.DEPBAR.LE gsb0, 0x0 ;  /* 0x00008000000079c5 */ /* 0x000fe40000010000 */
[----:B-1----:R-:W-:Y:S05]  /*13dc0*/  @P0 BRA `(.L_x_1) ;  /* 0xffffff3c00980947 */ /* 0x002fea000383ffff */
[----:B-----5:R-:W2:Y:S01]  /*13dd0*/  LDL.LU R2, [R1+0x90] ;  /* 0x0000900001027983 */ /* 0x020ea20000300800 */
[----:B------:R-:W-:Y:S01]  /*13de0*/  F2FP.F16.F32.PACK_AB R219, R87, R215 ;  /* 0x000000d757db723e */ /* 0x000fe200000000ff */
[----:B------:R-:W-:Y:S02]  /*13df0*/  IMAD.MOV.U32 R9, RZ, RZ, R217 ;  /* 0x000000ffff097224 */ /* 0x000fe400078e00d9 */
[----:B------:R-:W3:Y:S01]  /*13e00*/  LDL.LU R3, [R1+0x8c] ;  /* 0x00008c0001037983 */ /* 0x000ee20000300800 */
[----:B------:R-:W-:Y:S01]  /*13e10*/  F2FP.F16.F32.PACK_AB R218, R85, R213 ;  /* 0x000000d555da723e */ /* 0x000fe200000000ff */
[----:B------:R-:W-:Y:S02]  /*13e20*/  IMAD.MOV.U32 R5, RZ, RZ, R216 ;  /* 0x000000ffff057224 */ /* 0x000fe400078e00d8 */
[----:B------:R-:W4:Y:S01]  /*13e30*/  LDL.LU R0, [R1+0x84] ;  /* 0x0000840001007983 */ /* 0x000f220000300800 */
[----:B------:R-:W-:Y:S01]  /*13e40*/  F2FP.F16.F32.PACK_AB R217, R151, R22 ;  /* 0x0000001697d9723e */ /* 0x000fe200000000ff */
[----:B------:R-:W-:-:S02]  /*13e50*/  IMAD.MOV.U32 R8, RZ, RZ, R23 ;  /* 0x000000ffff087224 */ /* 0x000fc400078e0017 */
[----:B------:R-:W2:Y:S01]  /*13e60*/  LDL.LU R87, [R1+0xc0] ;  /* 0x0000c00001577983 */ /* 0x000ea20000300800 */
[----:B------:R-:W-:-:S03]  /*13e70*/  F2FP.F16.F32.PACK_AB R216, R149, R21 ;  /* 0x0000001595d8723e */ /* 0x000fc600000000ff */
[----:B------:R-:W3:Y:S01]  /*13e80*/  LDL.LU R215, [R1+0x98] ;  /* 0x0000980001d77983 */ /* 0x000ee20000300800 */
[----:B------:R-:W-:-:S03]  /*13e90*/  F2FP.F16.F32.PACK_AB R23, R86, R214 ;  /* 0x000000d65617723e */ /* 0x000fc600000000ff */
[----:B------:R-:W4:Y:S04]  /*13ea0*/  LDL.LU R85, [R1+0xbc] ;  /* 0x0000bc0001557983 */ /* 0x000f280000300800 */
[----:B------:R-:W3:Y:S01]  /*13eb0*/  LDL.LU R213, [R1+0x94] ;  /* 0x0000940001d57983 */ /* 0x000ee20000300800 */
[----:B------:R-:W-:-:S03]  /*13ec0*/  F2FP.F16.F32.PACK_AB R22, R84, R212 ;  /* 0x000000d45416723e */ /* 0x000fc600000000ff */
[----:B------:R-:W3:Y:S04]  /*13ed0*/  LDL.LU R151, [R1+0x9c] ;  /* 0x00009c0001977983 */ /* 0x000ee80000300800 */
[----:B------:R-:W2:Y:S01]  /*13ee0*/  LDL.LU R149, [R1+0xa0] ;  /* 0x0000a00001957983 */ /* 0x000ea20000300800 */
[----:B------:R-:W-:-:S03]  /*13ef0*/  F2FP.F16.F32.PACK_AB R21, R150, R20 ;  /* 0x000000149615723e */ /* 0x000fc600000000ff */
[----:B------:R-:W3:Y:S01]  /*13f00*/  LDL.LU R86, [R1+0xc8] ;  /* 0x0000c80001567983 */ /* 0x000ee20000300800 */
[----:B------:R-:W-:-:S03]  /*13f10*/  F2FP.F16.F32.PACK_AB R20, R148, R11 ;  /* 0x0000000b9414723e */ /* 0x000fc600000000ff */
[----:B------:R-:W2:Y:S01]  /*13f20*/  LDL.LU R214, [R1+0xa8] ;  /* 0x0000a80001d67983 */ /* 0x000ea20000300800 */
[----:B------:R-:W-:-:S03]  /*13f30*/  F2FP.F16.F32.PACK_AB R11, R83, R211 ;  /* 0x000000d3530b723e */ /* 0x000fc600000000ff */
[----:B------:R-:W2:Y:S04]  /*13f40*/  LDL.LU R84, [R1+0xb4] ;  /* 0x0000b40001547983 */ /* 0x000ea80000300800 */
[----:B------:R-:W2:Y:S04]  /*13f50*/  LDL.LU R212, [R1+0xa4] ;  /* 0x0000a40001d47983 */ /* 0x000ea80000300800 */
[----:B------:R-:W2:Y:S04]  /*13f60*/  LDL.LU R150, [R1+0xac] ;  /* 0x0000ac0001967983 */ /* 0x000ea80000300800 */
[----:B------:R-:W2:Y:S04]  /*13f70*/  LDL.LU R148, [R1+0xb0] ;  /* 0x0000b00001947983 */ /* 0x000ea80000300800 */
[----:B------:R-:W2:Y:S04]  /*13f80*/  LDL.LU R83, [R1+0xd0] ;  /* 0x0000d00001537983 */ /* 0x000ea80000300800 */
[----:B------:R-:W2:Y:S01]  /*13f90*/  LDL.LU R211, [R1+0xb8] ;  /* 0x0000b80001d37983 */ /* 0x000ea20000300800 */
[----:B------:R-:W-:-:S03]  /*13fa0*/  F2FP.F16.F32.PACK_AB R10, R81, R209 ;  /* 0x000000d1510a723e */ /* 0x000fc600000000ff */
[----:B------:R-:W2:Y:S04]  /*13fb0*/  LDL.LU R81, [R1+0xcc] ;  /* 0x0000cc0001517983 */ /* 0x000ea80000300800 */
[----:B------:R-:W2:Y:S01]  /*13fc0*/  LDL.LU R209, [R1+0xc4] ;  /* 0x0000c40001d17983 */ /* 0x000ea20000300800 */
[----:B------:R-:W-:Y:S01]  /*13fd0*/  F2FP.F16.F32.PACK_AB R9, R147, R9 ;  /* 0x000000099309723e */ /* 0x000fe200000000ff */
[----:B------:R-:W-:Y:S01]  /*13fe0*/  IMAD.MOV.U32 R147, RZ, RZ, R5 ;  /* 0x000000ffff937224 */ /* 0x000fe200078e0005 */
[----:B------:R-:W-:Y:S02]  /*13ff0*/  F2FP.F16.F32.PACK_AB R5, R146, R19 ;  /* 0x000000139205723e */ /* 0x000fe400000000ff */
[----:B------:R-:W-:Y:S02]  /*14000*/  F2FP.F16.F32.PACK_AB R19, R79, R207 ;  /* 0x000000cf4f13723e */ /* 0x000fe400000000ff */
[----:B------:R-:W-:-:S02]  /*14010*/  F2FP.F16.F32.PACK_AB R79, R78, R206 ;  /* 0x000000ce4e4f723e */ /* 0x000fc400000000ff */
[----:B------:R-:W-:Y:S02]  /*14020*/  F2FP.F16.F32.PACK_AB R78, R76, R204 ;  /* 0x000000cc4c4e723e */ /* 0x000fe400000000ff */
[----:B------:R-:W-:Y:S02]  /*14030*/  F2FP.F16.F32.PACK_AB R7, R82, R210 ;  /* 0x000000d25207723e */ /* 0x000fe400000000ff */
[----:B------:R-:W-:Y:S02]  /*14040*/  F2FP.F16.F32.PACK_AB R82, R73, R201 ;  /* 0x000000c94952723e */ /* 0x000fe400000000ff */
        /* <DEDUP_REMOVED lines=19> */
[----:B----4-:R-:W-:Y:S02]  /*14180*/  F2FP.F16.F32.PACK_AB R85, R135, R85 ;  /* 0x000000558755723e */ /* 0x010fe400000000ff */
[----:B------:R-:W-:-:S02]  /*14190*/  F2FP.F16.F32.PACK_AB R135, R67, R195 ;  /* 0x000000c34387723e */ /* 0x000fc400000000ff */
[----:B------:R-:W-:Y:S02]  /*141a0*/  F2FP.F16.F32.PACK_AB R67, R66, R194 ;  /* 0x000000c24243723e */ /* 0x000fe400000000ff */
[----:B------:R-:W-:Y:S02]  /*141b0*/  F2FP.F16.F32.PACK_AB R66, R64, R192 ;  /* 0x000000c04042723e */ /* 0x000fe400000000ff */
[----:B---3--:R-:W-:Y:S02]  /*141c0*/  F2FP.F16.F32.PACK_AB R73, R138, R86 ;  /* 0x000000568a49723e */ /* 0x008fe400000000ff */
[----:B------:R-:W-:Y:S02]  /*141d0*/  F2FP.F16.F32.PACK_AB R86, R69, R197 ;  /* 0x000000c54556723e */ /* 0x000fe400000000ff */
[----:B--2---:R-:W-:Y:S02]  /*141e0*/  F2FP.F16.F32.PACK_AB R84, R133, R84 ;  /* 0x000000548554723e */ /* 0x004fe400000000ff */
        /* <DEDUP_REMOVED lines=84> */
[----:B------:R-:W-:-:S07]  /*14730*/  F2FP.F16.F32.PACK_AB R36, R88, R15 ;  /* 0x0000000f5824723e */ /* 0x000fce00000000ff */
.L_x_0:
[----:B------:R-:W0:Y:S01]  /*14740*/  S2R R15, SR_TID.X ;  /* 0x00000000000f7919 */ /* 0x000e220000002100 */
[C---:B------:R-:W-:Y:S01]  /*14750*/  VIADD R0, R12.reuse, 0x1 ;  /* 0x000000010c007836 */ /* 0x040fe20000000000 */
[----:B------:R-:W-:Y:S01]  /*14760*/  ULDC UR5, c[0x0][0x22c] ;  /* 0x00008b0000057ab9 */ /* 0x000fe20000000800 */
[----:B------:R-:W-:Y:S01]  /*14770*/  VIADD R24, R12, 0x2 ;  /* 0x000000020c187836 */ /* 0x000fe20000000000 */
[----:B------:R-:W-:Y:S01]  /*14780*/  ULDC.64 UR8, c[0x0][0x228] ;  /* 0x00008a0000087ab9 */ /* 0x000fe20000000a00 */
[----:B------:R-:W-:Y:S01]  /*14790*/  ULDC.64 UR26, c[0x0][0x228] ;  /* 0x00008a00001a7ab9 */ /* 0x000fe20000000a00 */
[----:B------:R-:W-:Y:S01]  /*147a0*/  ISETP.GE.AND P3, PT, R0, UR5, PT ;  /* 0x0000000500007c0c */ /* 0x000fe2000bf66270 */
[----:B------:R-:W-:Y:S01]  /*147b0*/  ULDC UR5, c[0x0][0x22c] ;  /* 0x00008b0000057ab9 */ /* 0x000fe20000000800 */
[----:B------:R-:W-:Y:S01]  /*147c0*/  ISETP.GE.AND P4, PT, R13, UR8, PT ;  /* 0x000000080d007c0c */ /* 0x000fe2000bf86270 */
[----:B------:R-:W-:Y:S01]  /*147d0*/  ULDC UR28, c[0x0][0x248] ;  /* 0x00009200001c7ab9 */ /* 0x000fe20000000800 */
[----:B------:R-:W-:Y:S01]  /*147e0*/  ISETP.GE.AND P1, PT, R24, UR5, PT ;  /* 0x0000000518007c0c */ /* 0x000fe2000bf26270 */
[----:B------:R-:W-:Y:S01]  /*147f0*/  VIADD R24, R12, 0x3 ;  /* 0x000000030c187836 */ /* 0x000fe20000000000 */
[----:B------:R-:W-:Y:S01]  /*14800*/  ULDC UR5, c[0x0][0x22c] ;  /* 0x00008b0000057ab9 */ /* 0x000fe20000000800 */
[----:B------:R-:W-:Y:S01]  /*14810*/  ULDC.64 UR24, c[0x0][0x228] ;  /* 0x00008a0000187ab9 */ /* 0x000fe20000000a00 */
[----:B------:R-:W-:Y:S01]  /*14820*/  ULDC.64 UR22, c[0x0][0x228] ;  /* 0x00008a0000167ab9 */ /* 0x000fe20000000a00 */
[----:B------:R-:W-:Y:S01]  /*14830*/  ULDC.64 UR20, c[0x0][0x228] ;  /* 0x00008a0000147ab9 */ /* 0x000fe20000000a00 */
[----:B------:R-:W-:Y:S01]  /*14840*/  ISETP.GE.AND P2, PT, R24, UR5, PT ;  /* 0x0000000518007c0c */ /* 0x000fe2000bf46270 */
[----:B------:R-:W-:Y:S01]  /*14850*/  VIADD R24, R12, 0x4 ;  /* 0x000000040c187836 */ /* 0x000fe20000000000 */
[----:B------:R-:W-:Y:S01]  /*14860*/  ULDC UR5, c[0x0][0x22c] ;  /* 0x00008b0000057ab9 */ /* 0x000fe20000000800 */
[----:B------:R-:W-:Y:S01]  /*14870*/  ULDC.64 UR18, c[0x0][0x228] ;  /* 0x00008a0000127ab9 */ /* 0x000fe20000000a00 */
[----:B------:R-:W-:Y:S01]  /*14880*/  ULDC.64 UR16, c[0x0][0x228] ;  /* 0x00008a0000107ab9 */ /* 0x000fe20000000a00 */
[----:B------:R-:W-:Y:S01]  /*14890*/  ULDC.64 UR14, c[0x0][0x228] ;  /* 0x00008a00000e7ab9 */ /* 0x000fe20000000a00 */
[----:B------:R-:W-:Y:S01]  /*148a0*/  BAR.SYNC.DEFER_BLOCKING 0x0 ;  /* 0x0000000000007b1d */ /* 0x000fe20000010000 */
[----:B------:R-:W-:-:S05]  /*148b0*/  ISETP.GE.AND P0, PT, R24, UR5, PT ;  /* 0x0000000518007c0c */ /* 0x000fca000bf06270 */
[----:B------:R-:W-:Y:S01]  /*148c0*/  ULDC.64 UR12, c[0x0][0x228] ;  /* 0x00008a00000c7ab9 */ /* 0x000fe20000000a00 */
[----:B------:R-:W-:Y:S01]  /*148d0*/  ULDC.64 UR10, c[0x0][0x228] ;  /* 0x00008a00000a7ab9 */ /* 0x000fe20000000a00 */
[C---:B0-----:R-:W-:Y:S02]  /*148e0*/  IMAD.SHL.U32 R2, R15.reuse, 0x40, RZ ;  /* 0x000000400f027824 */ /* 0x041fe400078e00ff */
[----:B------:R-:W-:-:S03]  /*148f0*/  IMAD.SHL.U32 R0, R15, 0x10, RZ ;  /* 0x000000100f007824 */ /* 0x000fc600078e00ff */
[----:B------:R-:W-:Y:S01]  /*14900*/  LOP3.LUT R3, R2, 0x400, RZ, 0xc0, !PT ;  /* 0x0000040002037812 */ /* 0x000fe200078ec0ff */
[----:B------:R-:W-:Y:S01]  /*14910*/  IMAD.SHL.U32 R2, R15, 0x8, RZ ;  /* 0x000000080f027824 */ /* 0x000fe200078e00ff */
[----:B------:R-:W-:-:S04]  /*14920*/  LOP3.LUT R0, R0, 0xf0, RZ, 0xc0, !PT ;  /* 0x000000f000007812 */ /* 0x000fc800078ec0ff */
[----:B------:R-:W-:Y:S02]  /*14930*/  IADD3 R3, R3, UR4, R0 ;  /* 0x0000000403037c10 */ /* 0x000fe4000fffe000 */
[----:B------:R-:W-:Y:S02]  /*14940*/  LOP3.LUT R2, R2, 0x300, RZ, 0xc0, !PT ;  /* 0x0000030002027812 */ /* 0x000fe400078ec0ff */
[----:B------:R-:W-:-:S03]  /*14950*/  LOP3.LUT R0, R15, 0x7f, RZ, 0xc0, !PT ;  /* 0x0000007f0f007812 */ /* 0x000fc600078ec0ff */
[----:B------:R-:W-:Y:S01]  /*14960*/  IMAD.IADD R15, R2, 0x1, R3 ;  /* 0x00000001020f7824 */ /* 0x000fe200078e0203 */
[----:B------:R-:W-:Y:S01]  /*14970*/  LEA R0, R0, UR4, 0x4 ;  /* 0x0000000400007c11 */ /* 0x000fe2000f8e20ff */
[----:B------:R-:W0:Y:S01]  /*14980*/  LDC R2, c[0x0][0x244] ;  /* 0x00009100ff027b82 */ /* 0x000e220000000800 */
[----:B------:R-:W-:Y:S02]  /*14990*/  ULDC.64 UR4, c[0x0][0x220] ;  /* 0x0000880000047ab9 */ /* 0x000fe40000000a00 */
[----:B------:R-:W-:Y:S05]  /*149a0*/  STSM.16.M88.4 [R15], R36 ;  /* 0x000000240f007844 */ /* 0x000fea0000000200 */
[----:B------:R-:W-:Y:S01]  /*149b0*/  BAR.SYNC.DEFER_BLOCKING 0x0 ;  /* 0x0000000000007b1d */ /* 0x000fe20000010000 */
[----:B0-----:R-:W-:-:S05]  /*149c0*/  IMAD R3, R13, R2, RZ ;  /* 0x000000020d037224 */ /* 0x001fca00078e02ff */
[----:B------:R-:W0:Y:S02]  /*149d0*/  LDS.128 R24, [R0] ;  /* 0x0000000000187984 */ /* 0x000e240000000c00 */
[----:B------:R-:W-:Y:S06]  /*149e0*/  BAR.SYNC.DEFER_BLOCKING 0x0 ;  /* 0x0000000000007b1d */ /* 0x000fec0000010000 */
[----:B------:R-:W-:Y:S02]  /*149f0*/  STSM.16.M88.4 [R15], R40 ;  /* 0x000000280f007844 */ /* 0x000fe40000000200 */
[----:B------:R-:W-:Y:S06]  /*14a00*/  BAR.SYNC.DEFER_BLOCKING 0x0 ;  /* 0x0000000000007b1d */ /* 0x000fec0000010000 */
[----:B------:R-:W1:Y:S02]  /*14a10*/  LDS.128 R28, [R0] ;  /* 0x00000000001c7984 */ /* 0x000e640000000c00 */
[----:B------:R-:W-:Y:S06]  /*14a20*/  BAR.SYNC.DEFER_BLOCKING 0x0 ;  /* 0x0000000000007b1d */ /* 0x000fec0000010000 */
[----:B------:R-:W-:Y:S02]  /*14a30*/  STSM.16.M88.4 [R15], R148 ;  /* 0x000000940f007844 */ /* 0x000fe40000000200 */
[----:B------:R-:W-:Y:S06]  /*14a40*/  BAR.SYNC.DEFER_BLOCKING 0x0 ;  /* 0x0000000000007b1d */ /* 0x000fec0000010000 */
[----:B------:R-:W-:Y:S02]  /*14a50*/  LDS.128 R32, [R0] ;  /* 0x0000000000207984 */ /* 0x000fe40000000c00 */
        /* <DEDUP_REMOVED lines=11> */
[----:B------:R-:W2:Y:S02]  /*14b10*/  LDS.128 R88, [R0] ;  /* 0x0000000000587984 */ /* 0x000ea40000000c00 */
[----:B------:R-:W-:Y:S06]  /*14b20*/  BAR.SYNC.DEFER_BLOCKING 0x0 ;  /* 0x0000000000007b1d */ /* 0x000fec0000010000 */
[----:B------:R-:W-:Y:S02]  /*14b30*/  STSM.16.M88.4 [R15], R104 ;  /* 0x000000680f007844 */ /* 0x000fe40000000200 */
[----:B------:R-:W-:Y:S06]  /*14b40*/  BAR.SYNC.DEFER_BLOCKING 0x0 ;  /* 0x0000000000007b1d */ /* 0x000fec0000010000 */
[----:B------:R-:W3:Y:S02]  /*14b50*/  LDS.128 R92, [R0] ;  /* 0x00000000005c7984 */ /* 0x000ee40000000c00 */
[----:B------:R-:W-:Y:S06]  /*14b60*/  BAR.SYNC.DEFER_BLOCKING 0x0 ;  /* 0x0000000000007b1d */ /* 0x000fec0000010000 */
[----:B------:R-:W-:Y:S02]  /*14b70*/  STSM.16.M88.4 [R15], R140 ;  /* 0x0000008c0f007844 */ /* 0x000fe40000000200 */
[----:B------:R-:W-:Y:S06]  /*14b80*/  BAR.SYNC.DEFER_BLOCKING 0x0 ;  /* 0x0000000000007b1d */ /* 0x000fec0000010000 */
[----:B------:R-:W4:Y:S02]  /*14b90*/  LDS.128 R96, [R0] ;  /* 0x0000000000607984 */ /* 0x000f240000000c00 */
[----:B------:R-:W-:Y:S06]  /*14ba0*/  BAR.SYNC.DEFER_BLOCKING 0x0 ;  /* 0x0000000000007b1d */ /* 0x000fec0000010000 */
[----:B------:R-:W-:Y:S02]  /*14bb0*/  STSM.16.M88.4 [R15], R136 ;  /* 0x000000880f007844 */ /* 0x000fe40000000200 */
[----:B------:R-:W-:Y:S06]  /*14bc0*/  BAR.SYNC.DEFER_BLOCKING 0x0 ;  /* 0x0000000000007b1d */ /* 0x000fec0000010000 */
[----:B------:R-:W5:Y:S02]  /*14bd0*/  LDS.128 R100, [R0] ;  /* 0x0000000000647984 */ /* 0x000f640000000c00 */
[----:B------:R-:W-:Y:S06]  /*14be0*/  BAR.SYNC.DEFER_BLOCKING 0x0 ;  /* 0x0000000000007b1d */ /* 0x000fec0000010000 */
[----:B------:R-:W-:Y:S02]  /*14bf0*/  STSM.16.M88.4 [R15], R108 ;  /* 0x0000006c0f007844 */ /* 0x000fe40000000200 */
[----:B------:R-:W-:Y:S06]  /*14c00*/  BAR.SYNC.DEFER_BLOCKING 0x0 ;  /* 0x0000000000007b1d */ /* 0x000fec0000010000 */
[----:B------:R-:W5:Y:S02]  /*14c10*/  LDS.128 R104, [R0] ;  /* 0x0000000000687984 */ /* 0x000f640000000c00 */
[----:B------:R-:W-:Y:S06]  /*14c20*/  BAR.SYNC.DEFER_BLOCKING 0x0 ;  /* 0x0000000000007b1d */ /* 0x000fec0000010000 */
[----:B------:R-:W-:Y:S02]  /*14c30*/  STSM.16.M88.4 [R15], R44 ;  /* 0x0000002c0f007844 */ /* 0x000fe40000000200 */
[----:B------:R-:W-:Y:S06]  /*14c40*/  BAR.SYNC.DEFER_BLOCKING 0x0 ;  /* 0x0000000000007b1d */ /* 0x000fec0000010000 */
[----:B------:R-:W-:Y:S02]  /*14c50*/  LDS.128 R140, [R0] ;  /* 0x00000000008c7984 */ /* 0x000fe40000000c00 */
        /* <DEDUP_REMOVED lines=61> */
[----:B------:R0:W-:Y:S02]  /*15030*/  STSM.16.M88.4 [R15], R76 ;  /* 0x0000004c0f007844 */ /* 0x0001e40000000200 */
[----:B------:R-:W-:Y:S01]  /*15040*/  BAR.SYNC.DEFER_BLOCKING 0x0 ;  /* 0x0000000000007b1d */ /* 0x000fe20000010000 */
[----:B0-----:R-:W-:Y:S01]  /*15050*/  IMAD R76, R2, 0x80, R3 ;  /* 0x00000080024c7824 */ /* 0x001fe200078e0203 */
[----:B------:R-:W-:-:S04]  /*15060*/  LEA R2, P6, R3, UR4, 0x1 ;  /* 0x0000000403027c11 */ /* 0x000fc8000f8c08ff */
[----:B------:R-:W-:Y:S02]  /*15070*/  LEA.HI.X.SX32 R3, R3, UR5, 0x1, P6 ;  /* 0x0000000503037c11 */ /* 0x000fe4000b0f0eff */
[C---:B------:R-:W-:Y:S01]  /*15080*/  ISETP.GE.AND P6, PT, R12.reuse, UR9, PT ;  /* 0x000000090c007c0c */ /* 0x040fe2000bfc6270 */
[----:B------:R-:W-:Y:S02]  /*15090*/  ULDC.64 UR8, c[0x0][0x228] ;  /* 0x00008a0000087ab9 */ /* 0x000fe40000000a00 */
[----:B------:R-:W-:Y:S01]  /*150a0*/  ISETP.LT.AND P4, PT, R12, UR9, !P4 ;  /* 0x000000090c007c0c */ /* 0x000fe2000e781270 */
[----:B------:R-:W0:Y:S01]  /*150b0*/  LDS.128 R132, [R0] ;  /* 0x0000000000847984 */ /* 0x000e220000000c00 */
[----:B------:R-:W-:Y:S01]  /*150c0*/  BAR.SYNC.DEFER_BLOCKING 0x0 ;  /* 0x0000000000007b1d */ /* 0x000fe20000010000 */
[----:B------:R-:W-:-:S05]  /*150d0*/  ISETP.LT.AND P6, PT, R14, UR26, !P6 ;  /* 0x0000001a0e007c0c */ /* 0x000fca000f7c1270 */
[----:B------:R-:W-:Y:S02]  /*150e0*/  STSM.16.M88.4 [R15], R16 ;  /* 0x000000100f007844 */ /* 0x000fe40000000200 */
[----:B------:R-:W-:Y:S06]  /*150f0*/  BAR.SYNC.DEFER_BLOCKING 0x0 ;  /* 0x0000000000007b1d */ /* 0x000fec0000010000 */
[----:B------:R-:W0:Y:S02]  /*15100*/  LDS.128 R72, [R0] ;  /* 0x0000000000487984 */ /* 0x000e240000000c00 */
[----:B------:R-:W-:Y:S06]  /*15110*/  BAR.SYNC.DEFER_BLOCKING 0x0 ;  /* 0x0000000000007b1d */ /* 0x000fec0000010000 */
[----:B------:R-:W-:Y:S02]  /*15120*/  STSM.16.M88.4 [R15], R4 ;  /* 0x000000040f007844 */ /* 0x000fe40000000200 */
[----:B------:R-:W-:Y:S06]  /*15130*/  BAR.SYNC.DEFER_BLOCKING 0x0 ;  /* 0x0000000000007b1d */ /* 0x000fec0000010000 */
[----:B------:R-:W0:Y:S02]  /*15140*/  LDS.128 R80, [R0] ;  /* 0x0000000000507984 */ /* 0x000e240000000c00 */
[----:B------:R-:W-:Y:S06]  /*15150*/  BAR.SYNC.DEFER_BLOCKING 0x0 ;  /* 0x0000000000007b1d */ /* 0x000fec0000010000 */
[----:B------:R1:W-:Y:S02]  /*15160*/  STSM.16.M88.4 [R15], R8 ;  /* 0x000000080f007844 */ /* 0x0003e40000000200 */
[----:B------:R-:W-:Y:S01]  /*15170*/  BAR.SYNC.DEFER_BLOCKING 0x0 ;  /* 0x0000000000007b1d */ /* 0x000fe20000010000 */
[----:B-1----:R-:W-:-:S05]  /*15180*/  LEA R8, P5, R76, UR4, 0x1 ;  /* 0x000000044c087c11 */ /* 0x002fca000f8a08ff */
[----:B------:R-:W-:Y:S01]  /*15190*/  ULDC UR4, c[0x0][0x22c] ;  /* 0x00008b0000047ab9 */ /* 0x000fe20000000800 */
[----:B------:R-:W-:Y:S02]  /*151a0*/  LEA.HI.X.SX32 R9, R76, UR5, 0x1, P5 ;  /* 0x000000054c097c11 */ /* 0x000fe4000a8f0eff */
[----:B------:R-:W-:Y:S02]  /*151b0*/  ISETP.LT.AND P5, PT, R13, UR24, !P3 ;  /* 0x000000180d007c0c */ /* 0x000fe4000dfa1270 */
[----:B------:R-:W-:Y:S01]  /*151c0*/  ISETP.LT.AND P3, PT, R14, UR22, !P3 ;  /* 0x000000160e007c0c */ /* 0x000fe2000df61270 */
[----:B------:R-:W1:Y:S01]  /*151d0*/  LDS.128 R16, [R0] ;  /* 0x0000000000107984 */ /* 0x000e620000000c00 */
[----:B------:R-:W-:Y:S06]  /*151e0*/  BAR.SYNC.DEFER_BLOCKING 0x0 ;  /* 0x0000000000007b1d */ /* 0x000fec0000010000 */
[----:B------:R2:W-:Y:S02]  /*151f0*/  STSM.16.M88.4 [R15], R20 ;  /* 0x000000140f007844 */ /* 0x0005e40000000200 */
[----:B------:R-:W-:Y:S01]  /*15200*/  BAR.SYNC.DEFER_BLOCKING 0x0 ;  /* 0x0000000000007b1d */ /* 0x000fe20000010000 */
[----:B--2---:R-:W-:Y:S01]  /*15210*/  IMAD R21, R12, UR28, RZ ;  /* 0x0000001c0c157c24 */ /* 0x004fe2000f8e02ff */
[----:B------:R-:W-:Y:S01]  /*15220*/  PRMT R23, R24, 0x7632, R23 ;  /* 0x0000763218177816 */ /* 0x000fe20000000017 */
[----:B------:R-:W-:-:S02]  /*15230*/  VIADD R22, R12, 0x5 ;  /* 0x000000050c167836 */ /* 0x000fc40000000000 */
[C---:B------:R-:W-:Y:S01]  /*15240*/  IMAD.WIDE R10, R21.reuse, 0x2, R2 ;  /* 0x00000002150a7825 */ /* 0x040fe200078e0202 */
[----:B------:R-:W2:Y:S02]  /*15250*/  LDS.128 R4, [R0] ;  /* 0x0000000000047984 */ /* 0x000ea40000000c00 */
[----:B------:R-:W-:Y:S06]  /*15260*/  BAR.SYNC.DEFER_BLOCKING 0x0 ;  /* 0x0000000000007b1d */ /* 0x000fec0000010000 */
[----:B------:R3:W-:Y:S02]  /*15270*/  STSM.16.M88.4 [R15], R216 ;  /* 0x000000d80f007844 */ /* 0x0007e40000000200 */
[----:B------:R-:W-:Y:S01]  /*15280*/  BAR.SYNC.DEFER_BLOCKING 0x0 ;  /* 0x0000000000007b1d */ /* 0x000fe20000010000 */
[----:B---3--:R-:W-:-:S02]  /*15290*/  VIADD R15, R21, UR28 ;  /* 0x0000001c150f7c36 */ /* 0x008fc40008000000 */
[----:B------:R-:W-:-:S04]  /*152a0*/  IMAD.WIDE R20, R21, 0x2, R8 ;  /* 0x0000000215147825 */ /* 0x000fc800078e0208 */
[----:B------:R-:W-:-:S04]  /*152b0*/  IMAD.WIDE R76, R15, 0x2, R8 ;  /* 0x000000020f4c7825 */ /* 0x000fc800078e0208 */
[----:B------:R-:W-:Y:S01]  /*152c0*/  VIADD R79, R15, UR28 ;  /* 0x0000001c0f4f7c36 */ /* 0x000fe20008000000 */
[----:B------:R3:W-:Y:S01]  /*152d0*/  @P4 STG.E.U16 desc[UR6][R10.64], R24 ;  /* 0x000000180a004986 */ /* 0x0007e2000c101506 */
[----:B------:R-:W-:Y:S01]  /*152e0*/  ISETP.GE.AND P4, PT, R22, UR4, PT ;  /* 0x0000000416007c0c */ /* 0x000fe2000bf86270 */
[----:B------:R-:W-:Y:S02]  /*152f0*/  ULDC UR4, c[0x0][0x22c] ;  /* 0x00008b0000047ab9 */ /* 0x000fe40000000800 */
[----:B------:R4:W-:Y:S01]  /*15300*/  @P6 STG.E.U16 desc[UR6][R20.64], R23 ;  /* 0x0000001714006986 */ /* 0x0009e2000c101506 */
[----:B------:R-:W-:Y:S02]  /*15310*/  ISETP.LT.AND P6, PT, R13, UR20, !P1 ;  /* 0x000000140d007c0c */ /* 0x000fe4000cfc1270 */
[----:B------:R-:W-:Y:S01]  /*15320*/  ISETP.LT.AND P1, PT, R14, UR18, !P1 ;  /* 0x000000120e007c0c */ /* 0x000fe2000cf21270 */
[----:B------:R-:W-:Y:S01]  /*15330*/  ULDC UR18, c[0x0][0x228] ;  /* 0x00008a0000127ab9 */ /* 0x000fe20000000800 */
[----:B---3--:R-:W-:Y:S01]  /*15340*/  PRMT R11, R28, 0x7632, R11 ;  /* 0x000076321c0b7816 */ /* 0x008fe2000000000b */
[----:B----4-:R-:W-:-:S04]  /*15350*/  IMAD.WIDE R22, R15, 0x2, R2 ;  /* 0x000000020f167825 */ /* 0x010fc800078e0202 */
[----:B------:R-:W-:Y:S01]  /*15360*/  IMAD.WIDE R20, R79, 0x2, R8 ;  /* 0x000000024f147825 */ /* 0x000fe200078e0208 */
[----:B------:R3:W-:Y:S03]  /*15370*/  @P5 STG.E.U16 desc[UR6][R22.64], R28 ;  /* 0x0000001c16005986 */ /* 0x0007e6000c101506 */
[----:B------:R-:W-:Y:S01]  /*15380*/  VIADD R15, R12, 0x6 ;  /* 0x000000060c0f7836 */ /* 0x000fe20000000000 */
[----:B------:R4:W-:Y:S01]  /*15390*/  @P3 STG.E.U16 desc[UR6][R76.64], R11 ;  /* 0x0000000b4c003986 */ /* 0x0009e2000c101506 */
[----:B------:R-:W-:Y:S01]  /*153a0*/  ISETP.LT.AND P3, PT, R13, UR16, !P2 ;  /* 0x000000100d007c0c */ /* 0x000fe2000d761270 */
[----:B------:R-:W-:Y:S01]  /*153b0*/  ULDC UR16, c[0x0][0x228] ;  /* 0x00008a0000107ab9 */ /* 0x000fe20000000800 */
[----:B------:R-:W-:Y:S01]  /*153c0*/  ISETP.LT.AND P2, PT, R14, UR14, !P2 ;  /* 0x0000000e0e007c0c */ /* 0x000fe2000d741270 */
[----:B------:R-:W-:Y:S01]  /*153d0*/  ULDC UR14, c[0x0][0x228] ;  /* 0x00008a00000e7ab9 */ /* 0x000fe20000000800 */
[----:B------:R-:W-:Y:S01]  /*153e0*/  ISETP.GE.AND P5, PT, R15, UR4, PT ;  /* 0x000000040f007c0c */ /* 0x000fe2000bfa6270 */
[----:B------:R-:W-:Y:S01]  /*153f0*/  VIADD R15, R12, 0x7 ;  /* 0x000000070c0f7836 */ /* 0x000fe20000000000 */
[----:B------:R-:W-:Y:S01]  /*15400*/  ULDC UR4, c[0x0][0x22c] ;  /* 0x00008b0000047ab9 */ /* 0x000fe20000000800 */
[----:B---3--:R-:W-:-:S02]  /*15410*/  PRMT R23, R25, 0x7632, R23 ;  /* 0x0000763219177816 */ /* 0x008fc40000000017 */
[----:B------:R-:W-:Y:S01]  /*15420*/  PRMT R28, R88, 0x7632, R28 ;  /* 0x00007632581c7816 */ /* 0x000fe2000000001c */
[----:B----4-:R-:W-:-:S04]  /*15430*/  IMAD.WIDE R10, R79, 0x2, R2 ;  /* 0x000000024f0a7825 */ /* 0x010fc800078e0202 */
[----:B------:R-:W-:Y:S01]  /*15440*/  VIADD R79, R79, UR28 ;  /* 0x0000001c4f4f7c36 */ /* 0x000fe20008000000 */
[----:B------:R3:W-:Y:S01]  /*15450*/  @P6 STG.E.U16 desc[UR6][R10.64], R25 ;  /* 0x000000190a006986 */ /* 0x0007e2000c101506 */
[----:B------:R-:W-:Y:S01]  /*15460*/  ISETP.LT.AND P6, PT, R13, UR12, !P0 ;  /* 0x0000000c0d007c0c */ /* 0x000fe2000c7c1270 */
[----:B------:R-:W-:Y:S01]  /*15470*/  ULDC UR12, c[0x0][0x228] ;  /* 0x00008a00000c7ab9 */ /* 0x000fe20000000800 */
[----:B------:R-:W-:Y:S01]  /*15480*/  ISETP.LT.AND P0, PT, R14, UR10, !P0 ;  /* 0x0000000a0e007c0c */ /* 0x000fe2000c701270 */
[----:B------:R4:W-:Y:S01]  /*15490*/  @P1 STG.E.U16 desc[UR6][R20.64], R23 ;  /* 0x0000001714001986 */ /* 0x0009e2000c101506 */
[----:B------:R-:W-:Y:S01]  /*154a0*/  ISETP.GE.AND P1, PT, R15, UR4, PT ;  /* 0x000000040f007c0c */ /* 0x000fe2000bf26270 */
[----:B------:R-:W-:Y:S01]  /*154b0*/  VIADD R15, R12, 0x8 ;  /* 0x000000080c0f7836 */ /* 0x000fe20000000000 */
[----:B------:R-:W-:Y:S01]  /*154c0*/  ULDC UR4, c[0x0][0x22c] ;  /* 0x00008b0000047ab9 */ /* 0x000fe20000000800 */
[----:B------:R-:W-:Y:S01]  /*154d0*/  ULDC UR10, c[0x0][0x228] ;  /* 0x00008a00000a7ab9 */ /* 0x000fe20000000800 */
[----:B---3--:R-:W-:-:S02]  /*154e0*/  VIADD R25, R79, UR28 ;  /* 0x0000001c4f197c36 */ /* 0x008fc40008000000 */
[----:B------:R-:W-:-:S04]  /*154f0*/  IMAD.WIDE R10, R79, 0x2, R8 ;  /* 0x000000024f0a7825 */ /* 0x000fc800078e0208 */
[----:B----4-:R-:W-:-:S04]  /*15500*/  IMAD.WIDE R22, R79, 0x2, R2 ;  /* 0x000000024f167825 */ /* 0x010fc800078e0202 */
[----:B------:R-:W-:Y:S01]  /*15510*/  IMAD.WIDE R20, R25, 0x2, R2 ;  /* 0x0000000219147825 */ /* 0x000fe200078e0202 */
[----:B------:R3:W-:Y:S01]  /*15520*/  @P3 STG.E.U16 desc[UR6][R22.64], R29 ;  /* 0x0000001d16003986 */ /* 0x0007e2000c101506 */
[----:B------:R-:W-:Y:S01]  /*15530*/  ISETP.GE.AND P3, PT, R15, UR4, PT ;  /* 0x000000040f007c0c */ /* 0x000fe2000bf66270 */
[----:B------:R-:W-:Y:S01]  /*15540*/  ULDC.64 UR4, c[0x0][0x228] ;  /* 0x00008a0000047ab9 */ /* 0x000fe20000000a00 */
[----:B------:R-:W-:Y:S01]  /*15550*/  VIADD R15, R12, 0x9 ;  /* 0x000000090c0f7836 */ /* 0x000fe20000000000 */
[----:B---3--:R-:W-:-:S05]  /*15560*/  PRMT R23, R29, 0x7632, R23 ;  /* 0x000076321d177816 */ /* 0x008fca0000000017 */
[----:B------:R3:W-:Y:S04]  /*15570*/  @P2 STG.E.U16 desc[UR6][R10.64], R23 ;  /* 0x000000170a002986 */ /* 0x0007e8000c101506 */
[----:B------:R4:W-:Y:S01]  /*15580*/  @P6 STG.E.U16 desc[UR6][R20.64], R26 ;  /* 0x0000001a14006986 */ /* 0x0009e2000c101506 */
[C---:B------:R-:W-:Y:S01]  /*15590*/  ISETP.LT.AND P6, PT, R13.reuse, UR8, !P5 ;  /* 0x000000080d007c0c */ /* 0x040fe2000efc1270 */
[----:B------:R-:W-:Y:S02]  /*155a0*/  ULDC.64 UR8, c[0x0][0x228] ;  /* 0x00008a0000087ab9 */ /* 0x000fe40000000a00 */
[----:B------:R-:W-:Y:S01]  /*155b0*/  ISETP.LT.AND P2, PT, R13, UR8, !P4 ;  /* 0x000000080d007c0c */ /* 0x000fe2000e741270 */
[----:B------:R-:W-:Y:S01]  /*155c0*/  ULDC UR8, c[0x0][0x228] ;  /* 0x00008a0000087ab9 */ /* 0x000fe20000000800 */
[----:B------:R-:W-:Y:S01]  /*155d0*/  ISETP.LT.AND P4, PT, R14, UR4, !P4 ;  /* 0x000000040e007c0c */ /* 0x000fe2000e781270 */
[----:B------:R-:W-:Y:S01]  /*155e0*/  ULDC UR4, c[0x0][0x22c] ;  /* 0x00008b0000047ab9 */ /* 0x000fe20000000800 */
[----:B---3--:R-:W-:Y:S01]  /*155f0*/  PRMT R11, R26, 0x7632, R11 ;  /* 0x000076321a0b7816 */ /* 0x008fe2000000000b */
[C---:B------:R-:W-:Y:S01]  /*15600*/  IMAD.WIDE R22, R25.reuse, 0x2, R8 ;  /* 0x0000000219167825 */ /* 0x040fe200078e0208 */
[----:B------:R-:W-:Y:S01]  /*15610*/  ISETP.LT.AND P5, PT, R14, UR8, !P5 ;  /* 0x000000080e007c0c */ /* 0x000fe2000efa1270 */
[----:B------:R-:W-:Y:S01]  /*15620*/  ULDC UR8, c[0x0][0x228] ;  /* 0x00008a0000087ab9 */ /* 0x000fe20000000800 */
[----:B----4-:R-:W-:Y:S01]  /*15630*/  PRMT R26, R40, 0x7632, R26 ;  /* 0x00007632281a7816 */ /* 0x010fe2000000001a */
[----:B------:R-:W-:Y:S01]  /*15640*/  VIADD R25, R25, UR28 ;  /* 0x0000001c19197c36 */ /* 0x000fe20008000000 */
[----:B------:R3:W-:Y:S01]  /*15650*/  @P0 STG.E.U16 desc[UR6][R22.64], R11 ;  /* 0x0000000b16000986 */ /* 0x0007e2000c101506 */
[----:B------:R-:W-:Y:S01]  /*15660*/  ISETP.GE.AND P0, PT, R15, UR4, PT ;  /* 0x000000040f007c0c */ /* 0x000fe2000bf06270 */
[----:B------:R-:W-:Y:S01]  /*15670*/  VIADD R15, R12, 0xa ;  /* 0x0000000a0c0f7836 */ /* 0x000fe20000000000 */
[----:B------:R-:W-:Y:S01]  /*15680*/  ULDC UR4, c[0x0][0x22c] ;  /* 0x00008b0000047ab9 */ /* 0x000fe20000000800 */
[----:B------:R-:W-:-:S04]  /*15690*/  IMAD.WIDE R20, R25, 0x2, R8 ;  /* 0x0000000219147825 */ /* 0x000fc800078e0208 */
[C---:B------:R-:W-:Y:S02]  /*156a0*/  VIADD R29, R25.reuse, UR28 ;  /* 0x0000001c191d7c36 */ /* 0x040fe40008000000 */
[----:B---3--:R-:W-:Y:S01]  /*156b0*/  IMAD.WIDE R10, R25, 0x2, R2 ;  /* 0x00000002190a7825 */ /* 0x008fe200078e0202 */
[----:B------:R-:W-:-:S03]  /*156c0*/  PRMT R23, R30, 0x7632, R23 ;  /* 0x000076321e177816 */ /* 0x000fc60000000017 */
[----:B------:R-:W-:Y:S01]  /*156d0*/  IMAD.WIDE R24, R29, 0x2, R2 ;  /* 0x000000021d187825 */ /* 0x000fe200078e0202 */
[----:B------:R3:W-:Y:S01]  /*156e0*/  @P2 STG.E.U16 desc[UR6][R10.64], R30 ;  /* 0x0000001e0a002986 */ /* 0x0007e2000c101506 */
[----:B------:R-:W-:Y:S01]  /*156f0*/  ISETP.GE.AND P2, PT, R15, UR4, PT ;  /* 0x000000040f007c0c */ /* 0x000fe2000bf46270 */
[----:B------:R-:W-:Y:S01]  /*15700*/  ULDC UR4, c[0x0][0x22c] ;  /* 0x00008b0000047ab9 */ /* 0x000fe20000000800 */
[----:B------:R-:W-:Y:S01]  /*15710*/  VIADD R15, R12, 0xb ;  /* 0x0000000b0c0f7836 */ /* 0x000fe20000000000 */
[----:B------:R4:W-:Y:S01]  /*15720*/  @P4 STG.E.U16 desc[UR6][R20.64], R23 ;  /* 0x0000001714004986 */ /* 0x0009e2000c101506 */
[----:B------:R-:W-:Y:S01]  /*15730*/  ISETP.LT.AND P4, PT, R13, UR10, !P1 ;  /* 0x0000000a0d007c0c */ /* 0x000fe2000cf81270 */
[----:B------:R-:W-:Y:S01]  /*15740*/  VIADD R77, R29, UR28 ;  /* 0x0000001c1d4d7c36 */ /* 0x000fe20008000000 */
[----:B------:R-:W-:Y:S01]  /*15750*/  ISETP.LT.AND P1, PT, R14, UR12, !P1 ;  /* 0x0000000c0e007c0c */ /* 0x000fe2000cf21270 */
[----:B------:R5:W-:Y:S01]  /*15760*/  @P6 STG.E.U16 desc[UR6][R24.64], R27 ;  /* 0x0000001b18006986 */ /* 0x000be2000c101506 */
[----:B------:R-:W-:Y:S01]  /*15770*/  ISETP.GE.AND P6, PT, R15, UR4, PT ;  /* 0x000000040f007c0c */ /* 0x000fe2000bfc6270 */
[----:B------:R-:W-:Y:S01]  /*15780*/  VIADD R15, R12, 0xc ;  /* 0x0000000c0c0f7836 */ /* 0x000fe20000000000 */
[----:B------:R-:W-:Y:S01]  /*15790*/  ULDC UR4, c[0x0][0x22c] ;  /* 0x00008b0000047ab9 */ /* 0x000fe20000000800 */
[----:B---3--:R-:W-:Y:S01]  /*157a0*/  IMAD.WIDE R10, R29, 0x2, R8 ;  /* 0x000000021d0a7825 */ /* 0x008fe200078e0208 */
[----:B------:R-:W-:Y:S01]  /*157b0*/  ULDC UR10, c[0x0][0x228] ;  /* 0x00008a00000a7ab9 */ /* 0x000fe20000000800 */
[----:B------:R-:W-:-:S02]  /*157c0*/  ULDC UR12, c[0x0][0x228] ;  /* 0x00008a00000c7ab9 */ /* 0x000fc40000000800 */
[----:B----4-:R-:W-:Y:S01]  /*157d0*/  IMAD.WIDE R20, R77, 0x2, R2 ;  /* 0x000000024d147825 */ /* 0x010fe200078e0202 */
[----:B-----5:R-:W-:-:S03]  /*157e0*/  PRMT R27, R27, 0x7632, R27 ;  /* 0x000076321b1b7816 */ /* 0x020fc6000000001b */
[----:B------:R-:W-:Y:S01]  /*157f0*/  IMAD.WIDE R22, R77, 0x2, R8 ;  /* 0x000000024d167825 */ /* 0x000fe200078e0208 */
[----:B------:R-:W-:Y:S01]  /*15800*/  PRMT R24, R31, 0x7632, R24 ;  /* 0x000076321f187816 */ /* 0x000fe20000000018 */
[----:B------:R3:W-:Y:S01]  /*15810*/  @P5 STG.E.U16 desc[UR6][R10.64], R27 ;  /* 0x0000001b0a005986 */ /* 0x0007e2000c101506 */
[----:B------:R-:W-:Y:S01]  /*15820*/  ISETP.GE.AND P5, PT, R15, UR4, PT ;  /* 0x000000040f007c0c */ /* 0x000fe2000bfa6270 */
[----:B------:R-:W-:Y:S01]  /*15830*/  ULDC UR4, c[0x0][0x228] ;  /* 0x00008a0000047ab9 */ /* 0x000fe20000000800 */
[----:B------:R-:W-:Y:S01]  /*15840*/  VIADD R77, R77, UR28 ;  /* 0x0000001c4d4d7c36 */ /* 0x000fe20008000000 */
[----:B------:R4:W-:Y:S01]  /*15850*/  @P4 STG.E.U16 desc[UR6][R20.64], R31 ;  /* 0x0000001f14004986 */ /* 0x0009e2000c101506 */
[----:B------:R-:W-:Y:S01]  /*15860*/  VIADD R15, R12, 0xd ;  /* 0x0000000d0c0f7836 */ /* 0x000fe20000000000 */
[C---:B------:R-:W-:Y:S01]  /*15870*/  ISETP.LT.AND P4, PT, R13.reuse, UR10, !P0 ;  /* 0x0000000a0d007c0c */ /* 0x040fe2000c781270 */
[----:B------:R-:W-:Y:S01]  /*15880*/  ULDC UR10, c[0x0][0x228] ;  /* 0x00008a00000a7ab9 */ /* 0x000fe20000000800 */
[----:B------:R5:W-:Y:S01]  /*15890*/  @P1 STG.E.U16 desc[UR6][R22.64], R24 ;  /* 0x0000001816001986 */ /* 0x000be2000c101506 */
[----:B------:R-:W-:Y:S01]  /*158a0*/  ISETP.LT.AND P1, PT, R13, UR4, !P3 ;  /* 0x000000040d007c0c */ /* 0x000fe2000df21270 */
[----:B------:R-:W-:Y:S01]  /*158b0*/  ULDC UR4, c[0x0][0x22c] ;  /* 0x00008b0000047ab9 */ /* 0x000fe20000000800 */
[C---:B------:R-:W-:Y:S01]  /*158c0*/  ISETP.LT.AND P3, PT, R14.reuse, UR8, !P3 ;  /* 0x000000080e007c0c */ /* 0x040fe2000df61270 */
[----:B------:R-:W-:Y:S01]  /*158d0*/  ULDC UR8, c[0x0][0x228] ;  /* 0x00008a0000087ab9 */ /* 0x000fe20000000800 */
[----:B---3--:R-:W-:Y:S01]  /*158e0*/  IMAD.WIDE R10, R77, 0x2, R2 ;  /* 0x000000024d0a7825 */ /* 0x008fe200078e0202 */
[----:B------:R-:W-:Y:S01]  /*158f0*/  ISETP.LT.AND P0, PT, R14, UR8, !P0 ;  /* 0x000000080e007c0c */ /* 0x000fe2000c701270 */
[----:B------:R-:W-:-:S02]  /*15900*/  ULDC UR8, c[0x0][0x228] ;  /* 0x00008a0000087ab9 */ /* 0x000fc40000000800 */
[----:B----4-:R-:W-:Y:S01]  /*15910*/  IMAD.WIDE R20, R77, 0x2, R8 ;  /* 0x000000024d147825 */ /* 0x010fe200078e0208 */
[----:B-----5:R-:W-:-:S03]  /*15920*/  PRMT R23, R32, 0x7632, R23 ;  /* 0x0000763220177816 */ /* 0x020fc60000000017 */
[----:B------:R-:W-:Y:S01]  /*15930*/  VIADD R77, R77, UR28 ;  /* 0x0000001c4d4d7c36 */ /* 0x000fe20008000000 */
[----:B------:R3:W-:Y:S01]  /*15940*/  @P1 STG.E.U16 desc[UR6][R10.64], R32 ;  /* 0x000000200a001986 */ /* 0x0007e2000c101506 */
[----:B------:R-:W-:Y:S01]  /*15950*/  ISETP.GE.AND P1, PT, R15, UR4, PT ;  /* 0x000000040f007c0c */ /* 0x000fe2000bf26270 */
[----:B------:R-:W-:Y:S01]  /*15960*/  ULDC UR4, c[0x0][0x228] ;  /* 0x00008a0000047ab9 */ /* 0x000fe20000000800 */
[----:B------:R-:W-:Y:S01]  /*15970*/  IMAD.WIDE R24, R77, 0x2, R8 ;  /* 0x000000024d187825 */ /* 0x000fe200078e0208 */
[----:B------:R4:W-:Y:S01]  /*15980*/  @P3 STG.E.U16 desc[UR6][R20.64], R23 ;  /* 0x0000001714003986 */ /* 0x0009e2000c101506 */
[----:B------:R-:W-:Y:S01]  /*15990*/  ISETP.LT.AND P3, PT, R13, UR4, !P2 ;  /* 0x000000040d007c0c */ /* 0x000fe2000d761270 */
[----:B------:R-:W-:Y:S01]  /*159a0*/  ULDC UR4, c[0x0][0x22c] ;  /* 0x00008b0000047ab9 */ /* 0x000fe20000000800 */
[----:B------:R-:W-:Y:S01]  /*159b0*/  ISETP.LT.AND P2, PT, R14, UR8, !P2 ;  /* 0x000000080e007c0c */ /* 0x000fe2000d741270 */
[----:B------:R-:W-:Y:S01]  /*159c0*/  VIADD R15, R12, 0xe ;  /* 0x0000000e0c0f7836 */ /* 0x000fe20000000000 */
[----:B------:R-:W-:Y:S01]  /*159d0*/  ULDC UR8, c[0x0][0x228] ;  /* 0x00008a0000087ab9 */ /* 0x000fe20000000800 */
[----:B---3--:R-:W-:Y:S01]  /*159e0*/  PRMT R11, R36, 0x7632, R11 ;  /* 0x00007632240b7816 */ /* 0x008fe2000000000b */
[----:B----4-:R-:W-:-:S04]  /*159f0*/  IMAD.WIDE R22, R77, 0x2, R2 ;  /* 0x000000024d167825 */ /* 0x010fc800078e0202 */
        /* <DEDUP_REMOVED lines=8> */
[----:B------:R-:W-:Y:S01]  /*15a80*/  VIADD R15, R12, 0xf ;  /* 0x0000000f0c0f7836 */ /* 0x000fe20000000000 */
[----:B------:R-:W-:Y:S01]  /*15a90*/  ISETP.LT.AND P6, PT, R14, UR4, !P6 ;  /* 0x000000040e007c0c */ /* 0x000fe2000f7c1270 */
[----:B------:R-:W-:Y:S01]  /*15aa0*/  ULDC UR4, c[0x0][0x22c] ;  /* 0x00008b0000047ab9 */ /* 0x000fe20000000800 */
[----:B---3--:R-:W-:Y:S01]  /*15ab0*/  PRMT R23, R33, 0x7632, R23 ;  /* 0x0000763221177816 */ /* 0x008fe20000000017 */
[----:B----4-:R-:W-:-:S04]  /*15ac0*/  IMAD.WIDE R10, R77, 0x2, R2 ;  /* 0x000000024d0a7825 */ /* 0x010fc800078e0202 */
[----:B------:R-:W-:Y:S01]  /*15ad0*/  VIADD R77, R77, UR28 ;  /* 0x0000001c4d4d7c36 */ /* 0x000fe20008000000 */
[----:B------:R3:W-:Y:S01]  /*15ae0*/  @P3 STG.E.U16 desc[UR6][R10.64], R33 ;  /* 0x000000210a003986 */ /* 0x0007e2000c101506 */
[----:B------:R-:W-:Y:S01]  /*15af0*/  ISETP.GE.AND P3, PT, R15, UR4, PT ;  /* 0x000000040f007c0c */ /* 0x000fe2000bf66270 */
[----:B------:R-:W-:Y:S01]  /*15b00*/  VIADD R15, R12, 0x10 ;  /* 0x000000100c0f7836 */ /* 0x000fe20000000000 */
[----:B------:R-:W-:Y:S01]  /*15b10*/  ULDC UR4, c[0x0][0x22c] ;  /* 0x00008b0000047ab9 */ /* 0x000fe20000000800 */
[----:B------:R4:W-:Y:S01]  /*15b20*/  @P2 STG.E.U16 desc[UR6][R20.64], R23 ;  /* 0x0000001714002986 */ /* 0x0009e2000c101506 */
[----:B------:R-:W-:Y:S01]  /*15b30*/  ISETP.LT.AND P2, PT, R13, UR8, !P5 ;  /* 0x000000080d007c0c */ /* 0x000fe2000ef41270 */
[C---:B------:R-:W-:Y:S01]  /*15b40*/  VIADD R25, R77.reuse, UR28 ;  /* 0x0000001c4d197c36 */ /* 0x040fe20008000000 */
[----:B------:R-:W-:Y:S01]  /*15b50*/  ULDC UR8, c[0x0][0x228] ;  /* 0x00008a0000087ab9 */ /* 0x000fe20000000800 */
[----:B---3--:R-:W-:-:S04]  /*15b60*/  IMAD.WIDE R10, R77, 0x2, R8 ;  /* 0x000000024d0a7825 */ /* 0x008fc800078e0208 */
[----:B----4-:R-:W-:-:S04]  /*15b70*/  IMAD.WIDE R22, R77, 0x2, R2 ;  /* 0x000000024d167825 */ /* 0x010fc800078e0202 */
[----:B------:R-:W-:Y:S01]  /*15b80*/  IMAD.WIDE R20, R25, 0x2, R2 ;  /* 0x0000000219147825 */ /* 0x000fe200078e0202 */
[----:B------:R3:W-:Y:S01]  /*15b90*/  @P0 STG.E.U16 desc[UR6][R22.64], R37 ;  /* 0x0000002516000986 */ /* 0x0007e2000c101506 */
[----:B------:R-:W-:Y:S01]  /*15ba0*/  ISETP.GE.AND P0, PT, R15, UR4, PT ;  /* 0x000000040f007c0c */ /* 0x000fe2000bf06270 */
[----:B------:R-:W-:Y:S01]  /*15bb0*/  ULDC UR4, c[0x0][0x228] ;  /* 0x00008a0000047ab9 */ /* 0x000fe20000000800 */
[----:B------:R-:W-:Y:S01]  /*15bc0*/  VIADD R15, R12, 0x11 ;  /* 0x000000110c0f7836 */ /* 0x000fe20000000000 */
[----:B------:R-:W-:Y:S01]  /*15bd0*/  ISETP.LT.AND P5, PT, R14, UR4, !P5 ;  /* 0x000000040e007c0c */ /* 0x000fe2000efa1270 */
[----:B------:R-:W-:Y:S01]  /*15be0*/  ULDC UR4, c[0x0][0x22c] ;  /* 0x00008b0000047ab9 */ /* 0x000fe20000000800 */
[----:B---3--:R-:W-:-:S05]  /*15bf0*/  PRMT R23, R37, 0x7632, R23 ;  /* 0x0000763225177816 */ /* 0x008fca0000000017 */
[----:B------:R3:W-:Y:S01]  /*15c00*/  @P6 STG.E.U16 desc[UR6][R10.64], R23 ;  /* 0x000000170a006986 */ /* 0x0007e2000c101506 */
[C---:B------:R-:W-:Y:S01]  /*15c10*/  ISETP.LT.AND P6, PT, R13.reuse, UR12, !P4 ;  /* 0x0000000c0d007c0c */ /* 0x040fe2000e7c1270 */
[----:B------:R-:W-:Y:S02]  /*15c20*/  ULDC UR12, c[0x0][0x228] ;  /* 0x00008a00000c7ab9 */ /* 0x000fe40000000800 */
[----:B------:R4:W-:Y:S01]  /*15c30*/  @P2 STG.E.U16 desc[UR6][R20.64], R34 ;  /* 0x0000002214002986 */ /* 0x0009e2000c101506 */
[----:B------:R-:W-:Y:S01]  /*15c40*/  ISETP.LT.AND P2, PT, R13, UR8, !P1 ;  /* 0x000000080d007c0c */ /* 0x000fe2000cf41270 */
[----:B------:R-:W-:Y:S01]  /*15c50*/  ULDC UR8, c[0x0][0x228] ;  /* 0x00008a0000087ab9 */ /* 0x000fe20000000800 */
[C---:B------:R-:W-:Y:S01]  /*15c60*/  ISETP.LT.AND P1, PT, R14.reuse, UR10, !P1 ;  /* 0x0000000a0e007c0c */ /* 0x040fe2000cf21270 */
[----:B------:R-:W-:Y:S01]  /*15c70*/  ULDC UR10, c[0x0][0x228] ;  /* 0x00008a00000a7ab9 */ /* 0x000fe20000000800 */
[----:B------:R-:W-:Y:S01]  /*15c80*/  ISETP.LT.AND P4, PT, R14, UR8, !P4 ;  /* 0x000000080e007c0c */ /* 0x000fe2000e781270 */
[----:B------:R-:W-:Y:S01]  /*15c90*/  ULDC UR8, c[0x0][0x228] ;  /* 0x00008a0000087ab9 */ /* 0x000fe20000000800 */
[----:B---3--:R-:W-:Y:S01]  /*15ca0*/  IMAD.WIDE R22, R25, 0x2, R8 ;  /* 0x0000000219167825 */ /* 0x008fe200078e0208 */
[----:B------:R-:W-:-:S03]  /*15cb0*/  PRMT R11, R34, 0x7632, R11 ;  /* 0x00007632220b7816 */ /* 0x000fc6000000000b */
[----:B------:R-:W-:Y:S02]  /*15cc0*/  VIADD R25, R25, UR28 ;  /* 0x0000001c19197c36 */ /* 0x000fe40008000000 */
[----:B------:R3:W-:Y:S01]  /*15cd0*/  @P5 STG.E.U16 desc[UR6][R22.64], R11 ;  /* 0x0000000b16005986 */ /* 0x0007e2000c101506 */
[----:B------:R-:W-:Y:S01]  /*15ce0*/  ISETP.GE.AND P5, PT, R15, UR4, PT ;  /* 0x000000040f007c0c */ /* 0x000fe2000bfa6270 */
[C---:B------:R-:W-:Y:S01]  /*15cf0*/  VIADD R27, R25.reuse, UR28 ;  /* 0x0000001c191b7c36 */ /* 0x040fe20008000000 */
[----:B------:R-:W-:Y:S01]  /*15d00*/  ULDC UR4, c[0x0][0x22c] ;  /* 0x00008b0000047ab9 */ /* 0x000fe20000000800 */
[----:B----4-:R-:W-:-:S04]  /*15d10*/  IMAD.WIDE R20, R25, 0x2, R8 ;  /* 0x0000000219147825 */ /* 0x010fc800078e0208 */
[----:B------:R-:W-:Y:S02]  /*15d20*/  VIADD R15, R12, 0x12 ;  /* 0x000000120c0f7836 */ /* 0x000fe40000000000 */
[----:B------:R-:W-:Y:S02]  /*15d30*/  VIADD R29, R27, UR28 ;  /* 0x0000001c1b1d7c36 */ /* 0x000fe40008000000 */
[----:B---3--:R-:W-:Y:S01]  /*15d40*/  IMAD.WIDE R10, R25, 0x2, R2 ;  /* 0x00000002190a7825 */ /* 0x008fe200078e0202 */
[----:B------:R-:W-:-:S03]  /*15d50*/  PRMT R23, R38, 0x7632, R23 ;  /* 0x0000763226177816 */ /* 0x000fc60000000017 */
[----:B------:R-:W-:Y:S01]  /*15d60*/  IMAD.WIDE R24, R27, 0x2, R2 ;  /* 0x000000021b187825 */ /* 0x000fe200078e0202 */
[----:B------:R3:W-:Y:S01]  /*15d70*/  @P2 STG.E.U16 desc[UR6][R10.64], R38 ;  /* 0x000000260a002986 */ /* 0x0007e2000c101506 */
[----:B------:R-:W-:Y:S01]  /*15d80*/  ISETP.GE.AND P2, PT, R15, UR4, PT ;  /* 0x000000040f007c0c */ /* 0x000fe2000bf46270 */
[----:B------:R-:W-:Y:S01]  /*15d90*/  ULDC UR4, c[0x0][0x22c] ;  /* 0x00008b0000047ab9 */ /* 0x000fe20000000800 */
[----:B------:R-:W-:Y:S01]  /*15da0*/  VIADD R15, R12, 0x13 ;  /* 0x000000130c0f7836 */ /* 0x000fe20000000000 */
[----:B------:R4:W-:Y:S04]  /*15db0*/  @P1 STG.E.U16 desc[UR6][R20.64], R23 ;  /* 0x0000001714001986 */ /* 0x0009e8000c101506 */
[----:B------:R5:W-:Y:S01]  /*15dc0*/  @P6 STG.E.U16 desc[UR6][R24.64], R35 ;  /* 0x0000002318006986 */ /* 0x000be2000c101506 */
[----:B------:R-:W-:Y:S01]  /*15dd0*/  ISETP.LT.AND P6, PT, R13, UR10, !P3 ;  /* 0x0000000a0d007c0c */ /* 0x000fe2000dfc1270 */
[----:B------:R-:W-:Y:S01]  /*15de0*/  ULDC UR10, c[0x0][0x228] ;  /* 0x00008a00000a7ab9 */ /* 0x000fe20000000800 */
[----:B------:R-:W-:Y:S01]  /*15df0*/  ISETP.LT.AND P3, PT, R14, UR12, !P3 ;  /* 0x0000000c0e007c0c */ /* 0x000fe2000df61270 */
[----:B---3--:R-:W-:Y:S01]  /*15e00*/  IMAD.WIDE R10, R27, 0x2, R8 ;  /* 0x000000021b0a7825 */ /* 0x008fe200078e0208 */
[----:B------:R-:W-:Y:S01]  /*15e10*/  ISETP.GE.AND P1, PT, R15, UR4, PT ;  /* 0x000000040f007c0c */ /* 0x000fe2000bf26270 */
[----:B------:R-:W-:Y:S01]  /*15e20*/  ULDC UR4, c[0x0][0x22c] ;  /* 0x00008b0000047ab9 */ /* 0x000fe20000000800 */
[----:B------:R-:W-:Y:S01]  /*15e30*/  PRMT R15, R39, 0x7632, R15 ;  /* 0x00007632270f7816 */ /* 0x000fe2000000000f */
[----:B----4-:R-:W-:Y:S01]  /*15e40*/  IMAD.WIDE R20, R29, 0x2, R2 ;  /* 0x000000021d147825 */ /* 0x010fe200078e0202 */
[----:B------:R-:W-:Y:S01]  /*15e50*/  ULDC UR12, c[0x0][0x228] ;  /* 0x00008a00000c7ab9 */ /* 0x000fe20000000800 */
[----:B-----5:R-:W-:-:S02]  /*15e60*/  PRMT R35, R35, 0x7632, R35 ;  /* 0x0000763223237816 */ /* 0x020fc40000000023 */
[----:B------:R-:W-:Y:S02]  /*15e70*/  VIADD R24, R12, 0x14 ;  /* 0x000000140c187836 */ /* 0x000fe40000000000 */
[C---:B------:R-:W-:Y:S01]  /*15e80*/  IMAD.WIDE R22, R29.reuse, 0x2, R8 ;  /* 0x000000021d167825 */ /* 0x040fe200078e0208 */
[----:B------:R3:W-:Y:S02]  /*15e90*/  @P4 STG.E.U16 desc[UR6][R10.64], R35 ;  /* 0x000000230a004986 */ /* 0x0007e4000c101506 */
[----:B------:R-:W-:Y:S01]  /*15ea0*/  ISETP.GE.AND P4, PT, R24, UR4, PT ;  /* 0x0000000418007c0c */ /* 0x000fe2000bf86270 */
[----:B------:R-:W-:Y:S01]  /*15eb0*/  ULDC UR4, c[0x0][0x228] ;  /* 0x00008a0000047ab9 */ /* 0x000fe20000000800 */
[----:B------:R-:W-:Y:S01]  /*15ec0*/  VIADD R29, R29, UR28 ;  /* 0x0000001c1d1d7c36 */ /* 0x000fe20008000000 */
[----:B------:R4:W-:Y:S01]  /*15ed0*/  @P6 STG.E.U16 desc[UR6][R20.64], R39 ;  /* 0x0000002714006986 */ /* 0x0009e2000c101506 */
[C---:B------:R-:W-:Y:S01]  /*15ee0*/  ISETP.LT.AND P6, PT, R13.reuse, UR10, !P5 ;  /* 0x0000000a0d007c0c */ /* 0x040fe2000efc1270 */
[----:B------:R-:W-:Y:S01]  /*15ef0*/  ULDC UR10, c[0x0][0x228] ;  /* 0x00008a00000a7ab9 */ /* 0x000fe20000000800 */
[C---:B------:R-:W-:Y:S01]  /*15f00*/  ISETP.LT.AND P5, PT, R14.reuse, UR12, !P5 ;  /* 0x0000000c0e007c0c */ /* 0x040fe2000efa1270 */
[----:B------:R5:W-:Y:S01]  /*15f10*/  @P3 STG.E.U16 desc[UR6][R22.64], R15 ;  /* 0x0000000f16003986 */ /* 0x000be2000c101506 */
[----:B------:R-:W-:Y:S01]  /*15f20*/  ISETP.LT.AND P3, PT, R13, UR4, !P0 ;  /* 0x000000040d007c0c */ /* 0x000fe2000c761270 */
[C---:B------:R-:W-:Y:S01]  /*15f30*/  VIADD R27, R29.reuse, UR28 ;  /* 0x0000001c1d1b7c36 */ /* 0x040fe20008000000 */
[----:B------:R-:W-:Y:S01]  /*15f40*/  ISETP.LT.AND P0, PT, R14, UR8, !P0 ;  /* 0x000000080e007c0c */ /* 0x000fe2000c701270 */
[C---:B---3--:R-:W-:Y:S01]  /*15f50*/  IMAD.WIDE R10, R29.reuse, 0x2, R2 ;  /* 0x000000021d0a7825 */ /* 0x048fe200078e0202 */
[----:B------:R-:W-:Y:S01]  /*15f60*/  ULDC UR4, c[0x0][0x22c] ;  /* 0x00008b0000047ab9 */ /* 0x000fe20000000800 */
[----:B------:R-:W-:Y:S01]  /*15f70*/  ULDC UR12, c[0x0][0x228] ;  /* 0x00008a00000c7ab9 */ /* 0x000fe20000000800 */
[----:B------:R-:W-:Y:S01]  /*15f80*/  ULDC UR8, c[0x0][0x22c] ;  /* 0x00008b0000087ab9 */ /* 0x000fe20000000800 */
[----:B----4-:R-:W-:-:S04]  /*15f90*/  IMAD.WIDE R20, R29, 0x2, R8 ;  /* 0x000000021d147825 */ /* 0x010fc800078e0208 */
[C---:B-----5:R-:W-:Y:S02]  /*15fa0*/  VIADD R15, R12.reuse, 0x15 ;  /* 0x000000150c0f7836 */ /* 0x060fe40000000000 */
[----:B------:R-:W-:Y:S01]  /*15fb0*/  IMAD.WIDE R22, R27, 0x2, R2 ;  /* 0x000000021b167825 */ /* 0x000fe200078e0202 */
[----:B------:R-:W-:Y:S02]  /*15fc0*/  @P3 STG.E.U16 desc[UR6][R10.64], R40 ;  /* 0x000000280a003986 */ /* 0x000fe4000c101506 */
[----:B------:R-:W-:Y:S01]  /*15fd0*/  ISETP.GE.AND P3, PT, R15, UR4, PT ;  /* 0x000000040f007c0c */ /* 0x000fe2000bf66270 */
[----:B------:R-:W-:Y:S01]  /*15fe0*/  IMAD.WIDE R24, R27, 0x2, R8 ;  /* 0x000000021b187825 */ /* 0x000fe200078e0208 */
[----:B------:R3:W-:Y:S01]  /*15ff0*/  @P0 STG.E.U16 desc[UR6][R20.64], R26 ;  /* 0x0000001a14000986 */ /* 0x0007e2000c101506 */
[----:B------:R-:W-:Y:S01]  /*16000*/  ULDC UR4, c[0x0][0x248] ;  /* 0x0000920000047ab9 */ /* 0x000fe20000000800 */
[C---:B------:R-:W-:Y:S01]  /*16010*/  ISETP.LT.AND P0, PT, R13.reuse, UR10, !P2 ;  /* 0x0000000a0d007c0c */ /* 0x040fe2000d701270 */
[----:B------:R-:W-:Y:S01]  /*16020*/  VIADD R15, R12, 0x16 ;  /* 0x000000160c0f7836 */ /* 0x000fe20000000000 */
[----:B------:R-:W-:Y:S01]  /*16030*/  @P6 STG.E.U16 desc[UR6][R22.64], R88 ;  /* 0x0000005816006986 */ /* 0x000fe2000c101506 */
[----:B------:R-:W-:Y:S01]  /*16040*/  ISETP.LT.AND P2, PT, R14, UR12, !P2 ;  /* 0x0000000c0e007c0c */ /* 0x000fe2000d741270 */
[----:B------:R-:W-:Y:S01]  /*16050*/  ULDC UR10, c[0x0][0x228] ;  /* 0x00008a00000a7ab9 */ /* 0x000fe20000000800 */
[----:B------:R-:W-:Y:S01]  /*16060*/  ISETP.LT.AND P6, PT, R13, UR14, !P1 ;  /* 0x0000000e0d007c0c */ /* 0x000fe2000cfc1270 */
[----:B------:R4:W-:Y:S01]  /*16070*/  @P5 STG.E.U16 desc[UR6][R24.64], R28 ;  /* 0x0000001c18005986 */ /* 0x0009e2000c101506 */
[----:B------:R-:W-:Y:S01]  /*16080*/  ISETP.GE.AND P5, PT, R15, UR8, PT ;  /* 0x000000080f007c0c */ /* 0x000fe2000bfa6270 */
[----:B------:R-:W-:Y:S01]  /*16090*/  VIADD R15, R12, 0x17 ;  /* 0x000000170c0f7836 */ /* 0x000fe20000000000 */
[----:B------:R-:W-:Y:S01]  /*160a0*/  ULDC UR12, c[0x0][0x228] ;  /* 0x00008a00000c7ab9 */ /* 0x000fe20000000800 */
[----:B---3--:R-:W-:Y:S01]  /*160b0*/  VIADD R21, R27, UR4 ;  /* 0x000000041b157c36 */ /* 0x008fe20008000000 */
[----:B------:R-:W-:Y:S01]  /*160c0*/  ULDC UR4, c[0x0][0x248] ;  /* 0x0000920000047ab9 */ /* 0x000fe20000000800 */
[----:B------:R-:W-:Y:S01]  /*160d0*/  ULDC UR14, c[0x0][0x228] ;  /* 0x00008a00000e7ab9 */ /* 0x000fe20000000800 */
[----:B------:R-:W-:Y:S01]  /*160e0*/  ISETP.LT.AND P1, PT, R14, UR10, !P1 ;  /* 0x0000000a0e007c0c */ /* 0x000fe2000cf21270 */
[C---:B------:R-:W-:Y:S01]  /*160f0*/  IMAD.WIDE R10, R21.reuse, 0x2, R2 ;  /* 0x00000002150a7825 */ /* 0x040fe200078e0202 */
[----:B------:R-:W-:Y:S01]  /*16100*/  ULDC UR8, c[0x0][0x22c] ;  /* 0x00008b0000087ab9 */ /* 0x000fe20000000800 */
[----:B------:R-:W-:Y:S01]  /*16110*/  ULDC UR10, c[0x0][0x228] ;  /* 0x00008a00000a7ab9 */ /* 0x000fe20000000800 */
[----:B------:R-:W-:Y:S01]  /*16120*/  PRMT R26, R90, 0x7632, R26 ;  /* 0x000076325a1a7816 */ /* 0x000fe2000000001a */
[----:B----4-:R-:W-:Y:S01]  /*16130*/  VIADD R25, R21, UR4 ;  /* 0x0000000415197c36 */ /* 0x010fe20008000000 */
[----:B------:R-:W-:Y:S01]  /*16140*/  PRMT R24, R41, 0x7632, R24 ;  /* 0x0000763229187816 */ /* 0x000fe20000000018 */
[----:B------:R-:W-:Y:S01]  /*16150*/  IMAD.WIDE R20, R21, 0x2, R8 ;  /* 0x0000000215147825 */ /* 0x000fe200078e0208 */
[----:B------:R3:W-:Y:S01]  /*16160*/  @P0 STG.E.U16 desc[UR6][R10.64], R41 ;  /* 0x000000290a000986 */ /* 0x0007e2000c101506 */
[----:B------:R-:W-:-:S02]  /*16170*/  ULDC UR4, c[0x0][0x22c] ;  /* 0x00008b0000047ab9 */ /* 0x000fc40000000800 */
[----:B------:R-:W-:Y:S01]  /*16180*/  IMAD.WIDE R22, R25, 0x2, R2 ;  /* 0x0000000219167825 */ /* 0x000fe200078e0202 */
[----:B------:R4:W-:Y:S01]  /*16190*/  @P2 STG.E.U16 desc[UR6][R20.64], R24 ;  /* 0x0000001814002986 */ /* 0x0009e2000c101506 */
[----:B------:R-:W-:Y:S01]  /*161a0*/  ISETP.GE.AND P0, PT, R15, UR4, PT ;  /* 0x000000040f007c0c */ /* 0x000fe2000bf06270 */
[----:B------:R-:W-:Y:S01]  /*161b0*/  ULDC UR4, c[0x0][0x248] ;  /* 0x0000920000047ab9 */ /* 0x000fe20000000800 */
[----:B------:R-:W-:Y:S01]  /*161c0*/  VIADD R15, R12, 0x18 ;  /* 0x000000180c0f7836 */ /* 0x000fe20000000000 */
[----:B------:R5:W-:Y:S01]  /*161d0*/  @P6 STG.E.U16 desc[UR6][R22.64], R89 ;  /* 0x0000005916006986 */ /* 0x000be2000c101506 */
[----:B------:R-:W-:Y:S01]  /*161e0*/  ISETP.LT.AND P6, PT, R13, UR12, !P4 ;  /* 0x0000000c0d007c0c */ /* 0x000fe2000e7c1270 */
[C---:B------:R-:W-:Y:S01]  /*161f0*/  VIADD R27, R25.reuse, UR4 ;  /* 0x00000004191b7c36 */ /* 0x040fe20008000000 */
[----:B------:R-:W-:Y:S01]  /*16200*/  ISETP.LT.AND P4, PT, R14, UR14, !P4 ;  /* 0x0000000e0e007c0c */ /* 0x000fe2000e781270 */
[----:B---3--:R-:W-:Y:S01]  /*16210*/  IMAD.WIDE R10, R25, 0x2, R8 ;  /* 0x00000002190a7825 */ /* 0x008fe200078e0208 */
[----:B------:R-:W-:Y:S01]  /*16220*/  ISETP.GE.AND P2, PT, R15, UR8, PT ;  /* 0x000000080f007c0c */ /* 0x000fe2000bf46270 */
[----:B------:R-:W-:Y:S01]  /*16230*/  ULDC UR4, c[0x0][0x22c] ;  /* 0x00008b0000047ab9 */ /* 0x000fe20000000800 */
[----:B------:R-:W-:Y:S01]  /*16240*/  PRMT R15, R42, 0x7632, R15 ;  /* 0x000076322a0f7816 */ /* 0x000fe2000000000f */
[----:B----4-:R-:W-:Y:S01]  /*16250*/  IMAD.WIDE R20, R27, 0x2, R2 ;  /* 0x000000021b147825 */ /* 0x010fe200078e0202 */
[----:B------:R-:W-:Y:S01]  /*16260*/  ULDC UR12, c[0x0][0x228] ;  /* 0x00008a00000c7ab9 */ /* 0x000fe20000000800 */
[----:B------:R-:W-:Y:S01]  /*16270*/  ULDC UR14, c[0x0][0x228] ;  /* 0x00008a00000e7ab9 */ /* 0x000fe20000000800 */
[----:B------:R-:W-:Y:S01]  /*16280*/  ULDC UR8, c[0x0][0x248] ;  /* 0x0000920000087ab9 */ /* 0x000fe20000000800 */
[----:B-----5:R-:W-:Y:S01]  /*16290*/  PRMT R89, R89, 0x7632, R89 ;  /* 0x0000763259597816 */ /* 0x020fe20000000059 */
[----:B------:R-:W-:-:S04]  /*162a0*/  IMAD.WIDE R22, R27, 0x2, R8 ;  /* 0x000000021b167825 */ /* 0x000fc800078e0208 */
[C---:B------:R-:W-:Y:S01]  /*162b0*/  VIADD R24, R12.reuse, 0x19 ;  /* 0x000000190c187836 */ /* 0x040fe20000000000 */
[----:B------:R3:W-:Y:S01]  /*162c0*/  @P1 STG.E.U16 desc[UR6][R10.64], R89 ;  /* 0x000000590a001986 */ /* 0x0007e2000c101506 */
[----:B------:R-:W-:-:S03]  /*162d0*/  VIADD R28, R12, 0x74 ;  /* 0x000000740c1c7836 */ /* 0x000fc60000000000 */
[----:B------:R-:W-:Y:S01]  /*162e0*/  @P6 STG.E.U16 desc[UR6][R20.64], R42 ;  /* 0x0000002a14006986 */ /* 0x000fe2000c101506 */
[----:B------:R-:W-:Y:S01]  /*162f0*/  ISETP.GE.AND P1, PT, R24, UR4, PT ;  /* 0x0000000418007c0c */ /* 0x000fe2000bf26270 */
[----:B------:R-:W-:Y:S01]  /*16300*/  ULDC UR4, c[0x0][0x248] ;  /* 0x0000920000047ab9 */ /* 0x000fe20000000800 */
[C---:B------:R-:W-:Y:S01]  /*16310*/  ISETP.LT.AND P6, PT, R13.reuse, UR14, !P5 ;  /* 0x0000000e0d007c0c */ /* 0x040fe2000efc1270 */
[----:B------:R4:W-:Y:S01]  /*16320*/  @P4 STG.E.U16 desc[UR6][R22.64], R15 ;  /* 0x0000000f16004986 */ /* 0x0009e2000c101506 */
[----:B------:R-:W-:Y:S01]  /*16330*/  ISETP.LT.AND P4, PT, R13, UR10, !P3 ;  /* 0x0000000a0d007c0c */ /* 0x000fe2000df81270 */
[----:B------:R-:W-:Y:S01]  /*16340*/  VIADD R27, R27, UR4 ;  /* 0x000000041b1b7c36 */ /* 0x000fe20008000000 */
[C---:B------:R-:W-:Y:S01]  /*16350*/  ISETP.LT.AND P3, PT, R14.reuse, UR12, !P3 ;  /* 0x0000000c0e007c0c */ /* 0x040fe2000df61270 */
[----:B------:R-:W-:Y:S01]  /*16360*/  ULDC UR4, c[0x0][0x22c] ;  /* 0x00008b0000047ab9 */ /* 0x000fe20000000800 */
[----:B------:R-:W-:Y:S01]  /*16370*/  ISETP.LT.AND P5, PT, R14, UR16, !P5 ;  /* 0x000000100e007c0c */ /* 0x000fe2000efa1270 */
[C---:B------:R-:W-:Y:S01]  /*16380*/  VIADD R29, R27.reuse, UR8 ;  /* 0x000000081b1d7c36 */ /* 0x040fe20008000000 */
[----:B------:R-:W-:Y:S01]  /*16390*/  ULDC UR10, c[0x0][0x228] ;  /* 0x00008a00000a7ab9 */ /* 0x000fe20000000800 */
[C---:B---3--:R-:W-:Y:S01]  /*163a0*/  IMAD.WIDE R10, R27.reuse, 0x2, R2 ;  /* 0x000000021b0a7825 */ /* 0x048fe200078e0202 */
[----:B------:R-:W-:Y:S01]  /*163b0*/  ULDC UR12, c[0x0][0x228] ;  /* 0x00008a00000c7ab9 */ /* 0x000fe20000000800 */
[----:B------:R-:W-:Y:S01]  /*163c0*/  ULDC UR14, c[0x0][0x228] ;  /* 0x00008a00000e7ab9 */ /* 0x000fe20000000800 */
[----:B------:R-:W-:Y:S01]  /*163d0*/  ULDC UR8, c[0x0][0x22c] ;  /* 0x00008b0000087ab9 */ /* 0x000fe20000000800 */
[----:B----4-:R-:W-:Y:S01]  /*163e0*/  VIADD R15, R12, 0x1a ;  /* 0x0000001a0c0f7836 */ /* 0x010fe20000000000 */
[----:B------:R-:W-:Y:S01]  /*163f0*/  ULDC UR16, c[0x0][0x228] ;  /* 0x00008a0000107ab9 */ /* 0x000fe20000000800 */
[----:B------:R-:W-:Y:S01]  /*16400*/  IMAD.WIDE R20, R27, 0x2, R8 ;  /* 0x000000021b147825 */ /* 0x000fe200078e0208 */
[----:B------:R-:W-:Y:S01]  /*16410*/  @P4 STG.E.U16 desc[UR6][R10.64], R90 ;  /* 0x0000005a0a004986 */ /* 0x000fe2000c101506 */
[----:B------:R-:W-:-:S02]  /*16420*/  PRMT R27, R43, 0x7632, R27 ;  /* 0x000076322b1b7816 */ /* 0x000fc4000000001b */
[----:B------:R-:W-:Y:S01]  /*16430*/  IMAD.WIDE R22, R29, 0x2, R2 ;  /* 0x000000021d167825 */ /* 0x000fe200078e0202 */
[----:B------:R-:W-:Y:S01]  /*16440*/  ISETP.GE.AND P4, PT, R15, UR4, PT ;  /* 0x000000040f007c0c */ /* 0x000fe2000bf86270 */
[----:B------:R3:W-:Y:S01]  /*16450*/  @P3 STG.E.U16 desc[UR6][R20.64], R26 ;  /* 0x0000001a14003986 */ /* 0x0007e2000c101506 */
[----:B------:R-:W-:Y:S01]  /*16460*/  ULDC UR4, c[0x0][0x248] ;  /* 0x0000920000047ab9 */ /* 0x000fe20000000800 */
[----:B------:R-:W-:Y:S01]  /*16470*/  IMAD.WIDE R24, R29, 0x2, R8 ;  /* 0x000000021d187825 */ /* 0x000fe200078e0208 */
[C---:B------:R-:W-:Y:S01]  /*16480*/  ISETP.LT.AND P3, PT, R13.reuse, UR10, !P0 ;  /* 0x0000000a0d007c0c */ /* 0x040fe2000c761270 */
[----:B------:R-:W-:Y:S01]  /*16490*/  @P6 STG.E.U16 desc[UR6][R22.64], R43 ;  /* 0x0000002b16006986 */ /* 0x000fe2000c101506 */
[----:B------:R-:W-:Y:S01]  /*164a0*/  ISETP.LT.AND P0, PT, R14, UR12, !P0 ;  /* 0x0000000c0e007c0c */ /* 0x000fe2000c701270 */
[C---:B------:R-:W-:Y:S01]  /*164b0*/  VIADD R15, R12.reuse, 0x1b ;  /* 0x0000001b0c0f7836 */ /* 0x040fe20000000000 */
[----:B------:R-:W-:Y:S01]  /*164c0*/  ISETP.LT.AND P6, PT, R13, UR14, !P2 ;  /* 0x0000000e0d007c0c */ /* 0x000fe2000d7c1270 */
[----:B------:R4:W-:Y:S01]  /*164d0*/  @P5 STG.E.U16 desc[UR6][R24.64], R27 ;  /* 0x0000001b18005986 */ /* 0x0009e2000c101506 */
[----:B------:R-:W-:Y:S01]  /*164e0*/  ULDC UR10, c[0x0][0x228] ;  /* 0x00008a00000a7ab9 */ /* 0x000fe20000000800 */
[----:B------:R-:W-:Y:S01]  /*164f0*/  ULDC UR12, c[0x0][0x228] ;  /* 0x00008a00000c7ab9 */ /* 0x000fe20000000800 */
[----:B------:R-:W-:Y:S01]  /*16500*/  ISETP.GE.AND P5, PT, R15, UR8, PT ;  /* 0x000000080f007c0c */ /* 0x000fe2000bfa6270 */
[----:B---3--:R-:W-:Y:S01]  /*16510*/  VIADD R21, R29, UR4 ;  /* 0x000000041d157c36 */ /* 0x008fe20008000000 */
[----:B------:R-:W-:Y:S01]  /*16520*/  ULDC UR4, c[0x0][0x248] ;  /* 0x0000920000047ab9 */ /* 0x000fe20000000800 */
[----:B------:R-:W-:Y:S01]  /*16530*/  VIADD R15, R12, 0x1c ;  /* 0x0000001c0c0f7836 */ /* 0x000fe20000000000 */
[----:B------:R-:W-:Y:S01]  /*16540*/  ULDC UR14, c[0x0][0x228] ;  /* 0x00008a00000e7ab9 */ /* 0x000fe20000000800 */
[C---:B------:R-:W-:Y:S01]  /*16550*/  IMAD.WIDE R10, R21.reuse, 0x2, R2 ;  /* 0x00000002150a7825 */ /* 0x040fe200078e0202 */
[----:B------:R-:W-:Y:S01]  /*16560*/  ISETP.LT.AND P2, PT, R14, UR10, !P2 ;  /* 0x0000000a0e007c0c */ /* 0x000fe2000d741270 */
[----:B------:R-:W-:Y:S01]  /*16570*/  ULDC UR8, c[0x0][0x22c] ;  /* 0x00008b0000087ab9 */ /* 0x000fe20000000800 */
[----:B------:R-:W-:Y:S01]  /*16580*/  ULDC UR10, c[0x0][0x228] ;  /* 0x00008a00000a7ab9 */ /* 0x000fe20000000800 */
[----:B----4-:R-:W-:Y:S01]  /*16590*/  VIADD R25, R21, UR4 ;  /* 0x0000000415197c36 */ /* 0x010fe20008000000 */
[----:B------:R-:W-:Y:S01]  /*165a0*/  PRMT R24, R91, 0x7632, R24 ;  /* 0x000076325b187816 */ /* 0x000fe20000000018 */
[----:B------:R-:W-:Y:S01]  /*165b0*/  IMAD.WIDE R20, R21, 0x2, R8 ;  /* 0x0000000215147825 */ /* 0x000fe200078e0208 */
[----:B------:R3:W-:Y:S01]  /*165c0*/  @P3 STG.E.U16 desc[UR6][R10.64], R91 ;  /* 0x0000005b0a003986 */ /* 0x0007e2000c101506 */
[----:B------:R-:W-:Y:S01]  /*165d0*/  ULDC UR4, c[0x0][0x22c] ;  /* 0x00008b0000047ab9 */ /* 0x000fe20000000800 */
[----:B------:R-:W-:Y:S01]  /*165e0*/  PRMT R26, R93, 0x7632, R26 ;  /* 0x000076325d1a7816 */ /* 0x000fe2000000001a */
        /* <DEDUP_REMOVED lines=13> */
[C---:B----4-:R-:W-:Y:S01]  /*166c0*/  IMAD.WIDE R20, R27.reuse, 0x2, R2 ;  /* 0x000000021b147825 */ /* 0x050fe200078e0202 */
[----:B------:R-:W-:Y:S01]  /*166d0*/  ULDC UR12, c[0x0][0x228] ;  /* 0x00008a00000c7ab9 */ /* 0x000fe20000000800 */
[----:B------:R-:W-:Y:S01]  /*166e0*/  ULDC UR14, c[0x0][0x228] ;  /* 0x00008a00000e7ab9 */ /* 0x000fe20000000800 */
[----:B------:R-:W-:Y:S01]  /*166f0*/  ULDC UR8, c[0x0][0x248] ;  /* 0x0000920000087ab9 */ /* 0x000fe20000000800 */
[----:B-----5:R-:W-:Y:S01]  /*16700*/  PRMT R92, R92, 0x7632, R92 ;  /* 0x000076325c5c7816 */ /* 0x020fe2000000005c */
[----:B------:R-:W-:-:S04]  /*16710*/  IMAD.WIDE R22, R27, 0x2, R8 ;  /* 0x000000021b167825 */ /* 0x000fc800078e0208 */
[----:B------:R-:W-:Y:S01]  /*16720*/  VIADD R24, R12, 0x1e ;  /* 0x0000001e0c187836 */ /* 0x000fe20000000000 */
[----:B------:R3:W-:Y:S04]  /*16730*/  @P2 STG.E.U16 desc[UR6][R10.64], R92 ;  /* 0x0000005c0a002986 */ /* 0x0007e8000c101506 */
        /* <DEDUP_REMOVED lines=43> */
[C---:B----4-:R-:W-:Y:S01]  /*169f0*/  VIADD R25, R21.reuse, UR4 ;  /* 0x0000000415197c36 */ /* 0x050fe20008000000 */
        /* <DEDUP_REMOVED lines=205> */
[----:B------:R-:W-:Y:S01]  /*176d0*/  IMAD.WIDE R10, R21, 0x2, R2 ;  /* 0x00000002150a7825 */ /* 0x000fe200078e0202 */
[----:B------:R-:W-:Y:S01]  /*176e0*/  ISETP.LT.AND P1, PT, R14, UR10, !P1 ;  /* 0x0000000a0e007c0c */ /* 0x000fe2000cf21270 */
[----:B------:R-:W-:Y:S01]  /*176f0*/  ULDC UR8, c[0x0][0x22c] ;  /* 0x00008b0000087ab9 */ /* 0x000fe20000000800 */
[----:B------:R-:W-:Y:S01]  /*17700*/  PRMT R26, R143, 0x7632, R26 ;  /* 0x000076328f1a7816 */ /* 0x000fe2000000001a */
[----:B----4-:R-:W-:Y:S01]  /*17710*/  VIADD R25, R21, UR4 ;  /* 0x0000000415197c36 */ /* 0x010fe20008000000 */
[----:B------:R-:W-:Y:S01]  /*17720*/  PRMT R24, R137, 0x7632, R24 ;  /* 0x0000763289187816 */ /* 0x000fe20000000018 */
[----:B------:R-:W-:Y:S01]  /*17730*/  IMAD.WIDE R20, R21, 0x2, R8 ;  /* 0x0000000215147825 */ /* 0x000fe200078e0208 */
[----:B------:R3:W-:Y:S01]  /*17740*/  @P0 STG.E.U16 desc[UR6][R10.64], R137 ;  /* 0x000000890a000986 */ /* 0x0007e2000c101506 */
[----:B------:R-:W-:Y:S01]  /*17750*/  ULDC UR4, c[0x0][0x22c] ;  /* 0x00008b0000047ab9 */ /* 0x000fe20000000800 */
[----:B------:R-:W-:Y:S01]  /*17760*/  ULDC UR10, c[0x0][0x22c] ;  /* 0x00008b00000a7ab9 */ /* 0x000fe20000000800 */
        /* <DEDUP_REMOVED lines=31> */
[C---:B---3--:R-:W-:Y:S01]  /*17960*/  IMAD.WIDE R10, R27.reuse, 0x2, R2 ;  /* 0x000000021b0a7825 */ /* 0x048fe200078e0202 */
[----:B------:R-:W-:Y:S01]  /*17970*/  ULDC UR4, c[0x0][0x248] ;  /* 0x0000920000047ab9 */ /* 0x000fe20000000800 */
[----:B------:R-:W-:Y:S01]  /*17980*/  ULDC UR14, c[0x0][0x228] ;  /* 0x00008a00000e7ab9 */ /* 0x000fe20000000800 */
[----:B------:R-:W-:Y:S01]  /*17990*/  ULDC UR16, c[0x0][0x228] ;  /* 0x00008a0000107ab9 */ /* 0x000fe20000000800 */
[C---:B------:R-:W-:Y:S01]  /*179a0*/  VIADD R29, R27.reuse, UR8 ;  /* 0x000000081b1d7c36 */ /* 0x040fe20008000000 */
        /* <DEDUP_REMOVED lines=8> */
[----:B------:R-:W-:Y:S01]  /*17a30*/  ULDC UR10, c[0x0][0x228] ;  /* 0x00008a00000a7ab9 */ /* 0x000fe20000000800 */
[----:B------:R3:W-:Y:S01]  /*17a40*/  @P3 STG.E.U16 desc[UR6][R20.64], R26 ;  /* 0x0000001a14003986 */ /* 0x0007e2000c101506 */
[----:B------:R-:W-:Y:S01]  /*17a50*/  IMAD.WIDE R24, R29, 0x2, R8 ;  /* 0x000000021d187825 */ /* 0x000fe200078e0208 */
[C---:B------:R-:W-:Y:S01]  /*17a60*/  ISETP.LT.AND P3, PT, R13.reuse, UR10, !P0 ;  /* 0x0000000a0d007c0c */ /* 0x040fe2000c761270 */
[----:B------:R-:W-:Y:S01]  /*17a70*/  ULDC UR10, c[0x0][0x228] ;  /* 0x00008a00000a7ab9 */ /* 0x000fe20000000800 */
        /* <DEDUP_REMOVED lines=11> */
[----:B------:R-:W-:Y:S01]  /*17b30*/  ISETP.LT.AND P2, PT, R14, UR10, !P2 ;  /* 0x0000000a0e007c0c */ /* 0x000fe2000d741270 */
[----:B------:R-:W-:Y:S01]  /*17b40*/  IMAD.WIDE R10, R21, 0x2, R2 ;  /* 0x00000002150a7825 */ /* 0x000fe200078e0202 */
[----:B------:R-:W-:Y:S01]  /*17b50*/  ULDC UR8, c[0x0][0x22c] ;  /* 0x00008b0000087ab9 */ /* 0x000fe20000000800 */
[----:B------:R-:W-:Y:S01]  /*17b60*/  ULDC UR10, c[0x0][0x228] ;  /* 0x00008a00000a7ab9 */ /* 0x000fe20000000800 */
[----:B------:R-:W-:Y:S01]  /*17b70*/  PRMT R26, R45, 0x7632, R26 ;  /* 0x000076322d1a7816 */ /* 0x000fe2000000001a */
[C---:B----4-:R-:W-:Y:S01]  /*17b80*/  VIADD R25, R21.reuse, UR4 ;  /* 0x0000000415197c36 */ /* 0x050fe20008000000 */
        /* <DEDUP_REMOVED lines=162> */
[----:B------:R-:W-:-:S02]  /*185b0*/  VIADD R24, R12, 0x41 ;  /* 0x000000410c187836 */ /* 0x000fc40000000000 */
[C---:B------:R-:W-:Y:S02]  /*185c0*/  IMAD.WIDE R22, R27.reuse, 0x2, R8 ;  /* 0x000000021b167825 */ /* 0x040fe400078e0208 */
[----:B------:R3:W-:Y:S01]  /*185d0*/  @P3 STG.E.U16 desc[UR6][R10.64], R49 ;  /* 0x000000310a003986 */ /* 0x0007e2000c101506 */
[----:B------:R-:W-:Y:S01]  /*185e0*/  ISETP.GE.AND P3, PT, R24, UR4, PT ;  /* 0x0000000418007c0c */ /* 0x000fe2000bf66270 */
[----:B------:R-:W-:Y:S02]  /*185f0*/  ULDC UR4, c[0x0][0x248] ;  /* 0x0000920000047ab9 */ /* 0x000fe40000000800 */
[----:B------:R4:W-:Y:S01]  /*18600*/  @P6 STG.E.U16 desc[UR6][R20.64], R114 ;  /* 0x0000007214006986 */ /* 0x0009e2000c101506 */
[----:B------:R-:W-:Y:S01]  /*18610*/  VIADD R27, R27, UR4 ;  /* 0x000000041b1b7c36 */ /* 0x000fe20008000000 */
[C---:B------:R-:W-:Y:S01]  /*18620*/  ISETP.LT.AND P6, PT, R13.reuse, UR14, !P5 ;  /* 0x0000000e0d007c0c */ /* 0x040fe2000efc1270 */
[----:B------:R-:W-:Y:S01]  /*18630*/  ULDC UR4, c[0x0][0x22c] ;  /* 0x00008b0000047ab9 */ /* 0x000fe20000000800 */
[----:B------:R5:W-:Y:S01]  /*18640*/  @P0 STG.E.U16 desc[UR6][R22.64], R15 ;  /* 0x0000000f16000986 */ /* 0x000be2000c101506 */
[----:B------:R-:W-:Y:S01]  /*18650*/  ISETP.LT.AND P0, PT, R13, UR10, !P2 ;  /* 0x0000000a0d007c0c */ /* 0x000fe2000d701270 */
[C---:B------:R-:W-:Y:S01]  /*18660*/  VIADD R29, R27.reuse, UR8 ;  /* 0x000000081b1d7c36 */ /* 0x040fe20008000000 */
[C---:B------:R-:W-:Y:S01]  /*18670*/  ISETP.LT.AND P2, PT, R14.reuse, UR12, !P2 ;  /* 0x0000000c0e007c0c */ /* 0x040fe2000d741270 */
[C---:B---3--:R-:W-:Y:S01]  /*18680*/  IMAD.WIDE R10, R27.reuse, 0x2, R2 ;  /* 0x000000021b0a7825 */ /* 0x048fe200078e0202 */
[----:B------:R-:W-:Y:S01]  /*18690*/  ISETP.LT.AND P5, PT, R14, UR16, !P5 ;  /* 0x000000100e007c0c */ /* 0x000fe2000efa1270 */
[----:B------:R-:W-:Y:S01]  /*186a0*/  ULDC UR10, c[0x0][0x228] ;  /* 0x00008a00000a7ab9 */ /* 0x000fe20000000800 */
[----:B------:R-:W-:Y:S01]  /*186b0*/  ULDC UR12, c[0x0][0x228] ;  /* 0x00008a00000c7ab9 */ /* 0x000fe20000000800 */
[----:B----4-:R-:W-:Y:S01]  /*186c0*/  IMAD.WIDE R20, R27, 0x2, R8 ;  /* 0x000000021b147825 */ /* 0x010fe200078e0208 */
[----:B------:R-:W-:Y:S01]  /*186d0*/  PRMT R27, R115, 0x7632, R27 ;  /* 0x00007632731b7816 */ /* 0x000fe2000000001b */
[----:B------:R-:W-:Y:S01]  /*186e0*/  ULDC UR14, c[0x0][0x228] ;  /* 0x00008a00000e7ab9 */ /* 0x000fe20000000800 */
[----:B------:R-:W-:Y:S01]  /*186f0*/  ULDC UR8, c[0x0][0x22c] ;  /* 0x00008b0000087ab9 */ /* 0x000fe20000000800 */
[----:B-----5:R-:W-:Y:S01]  /*18700*/  IMAD.WIDE R22, R29, 0x2, R2 ;  /* 0x000000021d167825 */ /* 0x020fe200078e0202 */
[----:B------:R-:W-:Y:S01]  /*18710*/  ULDC UR16, c[0x0][0x228] ;  /* 0x00008a0000107ab9 */ /* 0x000fe20000000800 */
[----:B------:R-:W-:Y:S02]  /*18720*/  @P0 STG.E.U16 desc[UR6][R10.64], R50 ;  /* 0x000000320a000986 */ /* 0x000fe4000c101506 */
[----:B------:R-:W-:-:S02]  /*18730*/  VIADD R15, R12, 0x42 ;  /* 0x000000420c0f7836 */ /* 0x000fc40000000000 */
[----:B------:R-:W-:Y:S01]  /*18740*/  IMAD.WIDE R24, R29, 0x2, R8 ;  /* 0x000000021d187825 */ /* 0x000fe200078e0208 */
[----:B------:R3:W-:Y:S02]  /*18750*/  @P2 STG.E.U16 desc[UR6][R20.64], R26 ;  /* 0x0000001a14002986 */ /* 0x0007e4000c101506 */
[----:B------:R-:W-:Y:S01]  /*18760*/  ISETP.GE.AND P0, PT, R15, UR4, PT ;  /* 0x000000040f007c0c */ /* 0x000fe2000bf06270 */
[----:B------:R-:W-:Y:S01]  /*18770*/  ULDC UR4, c[0x0][0x248] ;  /* 0x0000920000047ab9 */ /* 0x000fe20000000800 */
[----:B------:R-:W-:Y:S01]  /*18780*/  @P6 STG.E.U16 desc[UR6][R22.64], R115 ;  /* 0x0000007316006986 */ /* 0x000fe2000c101506 */
[C---:B------:R-:W-:Y:S01]  /*18790*/  ISETP.LT.AND P6, PT, R13.reuse, UR14, !P4 ;  /* 0x0000000e0d007c0c */ /* 0x040fe2000e7c1270 */
[----:B------:R-:W-:Y:S01]  /*187a0*/  VIADD R15, R12, 0x43 ;  /* 0x000000430c0f7836 */ /* 0x000fe20000000000 */
[----:B------:R-:W-:Y:S01]  /*187b0*/  ULDC UR14, c[0x0][0x228] ;  /* 0x00008a00000e7ab9 */ /* 0x000fe20000000800 */
[----:B------:R4:W-:Y:S01]  /*187c0*/  @P5 STG.E.U16 desc[UR6][R24.64], R27 ;  /* 0x0000001b18005986 */ /* 0x0009e2000c101506 */
[----:B------:R-:W-:Y:S01]  /*187d0*/  ISETP.LT.AND P5, PT, R13, UR10, !P1 ;  /* 0x0000000a0d007c0c */ /* 0x000fe2000cfa1270 */
[----:B------:R-:W-:Y:S01]  /*187e0*/  ULDC UR10, c[0x0][0x228] ;  /* 0x00008a00000a7ab9 */ /* 0x000fe20000000800 */
[----:B------:R-:W-:Y:S01]  /*187f0*/  ISETP.LT.AND P1, PT, R14, UR12, !P1 ;  /* 0x0000000c0e007c0c */ /* 0x000fe2000cf21270 */
[----:B---3--:R-:W-:Y:S01]  /*18800*/  VIADD R21, R29, UR4 ;  /* 0x000000041d157c36 */ /* 0x008fe20008000000 */
[----:B------:R-:W-:Y:S01]  /*18810*/  ULDC UR4, c[0x0][0x248] ;  /* 0x0000920000047ab9 */ /* 0x000fe20000000800 */
[----:B------:R-:W-:Y:S01]  /*18820*/  ISETP.GE.AND P2, PT, R15, UR8, PT ;  /* 0x000000080f007c0c */ /* 0x000fe2000bf46270 */
[----:B------:R-:W-:Y:S01]  /*18830*/  VIADD R15, R12, 0x44 ;  /* 0x000000440c0f7836 */ /* 0x000fe20000000000 */
[----:B------:R-:W-:Y:S01]  /*18840*/  ULDC UR12, c[0x0][0x228] ;  /* 0x00008a00000c7ab9 */ /* 0x000fe20000000800 */
[----:B------:R-:W-:Y:S01]  /*18850*/  IMAD.WIDE R10, R21, 0x2, R2 ;  /* 0x00000002150a7825 */ /* 0x000fe200078e0202 */
[----:B------:R-:W-:Y:S01]  /*18860*/  ISETP.LT.AND P4, PT, R14, UR10, !P4 ;  /* 0x0000000a0e007c0c */ /* 0x000fe2000e781270 */
[----:B------:R-:W-:Y:S01]  /*18870*/  ULDC UR8, c[0x0][0x22c] ;  /* 0x00008b0000087ab9 */ /* 0x000fe20000000800 */
[----:B----4-:R-:W-:Y:S01]  /*18880*/  PRMT R24, R51, 0x7632, R24 ;  /* 0x0000763233187816 */ /* 0x010fe20000000018 */
[C---:B------:R-:W-:Y:S01]  /*18890*/  VIADD R25, R21.reuse, UR4 ;  /* 0x0000000415197c36 */ /* 0x040fe20008000000 */
[----:B------:R3:W-:Y:S01]  /*188a0*/  @P5 STG.E.U16 desc[UR6][R10.64], R51 ;  /* 0x000000330a005986 */ /* 0x0007e2000c101506 */
[----:B------:R-:W-:Y:S01]  /*188b0*/  IMAD.WIDE R20, R21, 0x2, R8 ;  /* 0x0000000215147825 */ /* 0x000fe200078e0208 */
[----:B------:R-:W-:Y:S01]  /*188c0*/  ULDC UR4, c[0x0][0x22c] ;  /* 0x00008b0000047ab9 */ /* 0x000fe20000000800 */
[----:B------:R-:W-:Y:S01]  /*188d0*/  ULDC UR10, c[0x0][0x228] ;  /* 0x00008a00000a7ab9 */ /* 0x000fe20000000800 */
[----:B------:R-:W-:Y:S01]  /*188e0*/  ISETP.GE.AND P5, PT, R15, UR4, PT ;  /* 0x000000040f007c0c */ /* 0x000fe2000bfa6270 */
[----:B------:R-:W-:Y:S01]  /*188f0*/  IMAD.WIDE R22, R25, 0x2, R2 ;  /* 0x0000000219167825 */ /* 0x000fe200078e0202 */
[----:B------:R4:W-:Y:S01]  /*18900*/  @P1 STG.E.U16 desc[UR6][R20.64], R24 ;  /* 0x0000001814001986 */ /* 0x0009e2000c101506 */
[----:B------:R-:W-:Y:S01]  /*18910*/  ULDC UR4, c[0x0][0x248] ;  /* 0x0000920000047ab9 */ /* 0x000fe20000000800 */
[----:B------:R-:W-:Y:S01]  /*18920*/  PRMT R26, R117, 0x7632, R26 ;  /* 0x00007632751a7816 */ /* 0x000fe2000000001a */
        /* <DEDUP_REMOVED lines=35> */
[C---:B-----5:R-:W-:Y:S01]  /*18b60*/  IMAD.WIDE R22, R29.reuse, 0x2, R2 ;  /* 0x000000021d167825 */ /* 0x060fe200078e0202 */
[----:B------:R-:W-:Y:S01]  /*18b70*/  ULDC UR16, c[0x0][0x228] ;  /* 0x00008a0000107ab9 */ /* 0x000fe20000000800 */
[----:B------:R-:W-:Y:S02]  /*18b80*/  @P3 STG.E.U16 desc[UR6][R10.64], R117 ;  /* 0x000000750a003986 */ /* 0x000fe4000c101506 */
[----:B------:R-:W-:-:S02]  /*18b90*/  IMAD.WIDE R24, R29, 0x2, R8 ;  /* 0x000000021d187825 */ /* 0x000fc400078e0208 */
[----:B------:R3:W-:Y:S02]  /*18ba0*/  @P0 STG.E.U16 desc[UR6][R20.64], R26 ;  /* 0x0000001a14000986 */ /* 0x0007e4000c101506 */
[----:B------:R-:W-:Y:S02]  /*18bb0*/  VIADD R15, R12, 0x47 ;  /* 0x000000470c0f7836 */ /* 0x000fe40000000000 */
[----:B------:R-:W-:Y:S01]  /*18bc0*/  @P6 STG.E.U16 desc[UR6][R22.64], R53 ;  /* 0x0000003516006986 */ /* 0x000fe2000c101506 */
[----:B------:R-:W-:Y:S01]  /*18bd0*/  ISETP.LT.AND P6, PT, R13, UR14, !P1 ;  /* 0x0000000e0d007c0c */ /* 0x000fe2000cfc1270 */
[----:B------:R-:W-:Y:S01]  /*18be0*/  ULDC UR14, c[0x0][0x228] ;  /* 0x00008a00000e7ab9 */ /* 0x000fe20000000800 */
[----:B------:R-:W-:Y:S01]  /*18bf0*/  ISETP.GE.AND P3, PT, R15, UR4, PT ;  /* 0x000000040f007c0c */ /* 0x000fe2000bf66270 */
[----:B------:R4:W-:Y:S01]  /*18c00*/  @P2 STG.E.U16 desc[UR6][R24.64], R27 ;  /* 0x0000001b18002986 */ /* 0x0009e2000c101506 */
[----:B------:R-:W-:Y:S01]  /*18c10*/  ISETP.LT.AND P2, PT, R13, UR10, !P5 ;  /* 0x0000000a0d007c0c */ /* 0x000fe2000ef41270 */
[----:B------:R-:W-:Y:S01]  /*18c20*/  ULDC UR4, c[0x0][0x248] ;  /* 0x0000920000047ab9 */ /* 0x000fe20000000800 */
[----:B------:R-:W-:Y:S01]  /*18c30*/  ISETP.LT.AND P5, PT, R14, UR12, !P5 ;  /* 0x0000000c0e007c0c */ /* 0x000fe2000efa1270 */
[----:B---3--:R-:W-:Y:S01]  /*18c40*/  VIADD R21, R29, UR4 ;  /* 0x000000041d157c36 */ /* 0x008fe20008000000 */
[----:B------:R-:W-:Y:S01]  /*18c50*/  ULDC UR4, c[0x0][0x248] ;  /* 0x0000920000047ab9 */ /* 0x000fe20000000800 */
[----:B------:R-:W-:Y:S01]  /*18c60*/  VIADD R15, R12, 0x48 ;  /* 0x000000480c0f7836 */ /* 0x000fe20000000000 */
[----:B------:R-:W-:Y:S01]  /*18c70*/  ULDC UR10, c[0x0][0x228] ;  /* 0x00008a00000a7ab9 */ /* 0x000fe20000000800 */
[C---:B------:R-:W-:Y:S01]  /*18c80*/  IMAD.WIDE R10, R21.reuse, 0x2, R2 ;  /* 0x00000002150a7825 */ /* 0x040fe200078e0202 */
[----:B------:R-:W-:Y:S01]  /*18c90*/  ULDC UR12, c[0x0][0x228] ;  /* 0x00008a00000c7ab9 */ /* 0x000fe20000000800 */
[----:B------:R-:W-:Y:S01]  /*18ca0*/  ISETP.LT.AND P1, PT, R14, UR10, !P1 ;  /* 0x0000000a0e007c0c */ /* 0x000fe2000cf21270 */
[----:B------:R-:W-:Y:S01]  /*18cb0*/  ULDC UR10, c[0x0][0x228] ;  /* 0x00008a00000a7ab9 */ /* 0x000fe20000000800 */
[C---:B----4-:R-:W-:Y:S01]  /*18cc0*/  VIADD R25, R21.reuse, UR4 ;  /* 0x0000000415197c36 */ /* 0x050fe20008000000 */
[----:B------:R-:W-:Y:S01]  /*18cd0*/  PRMT R24, R118, 0x7632, R24 ;  /* 0x0000763276187816 */ /* 0x000fe20000000018 */
[----:B------:R-:W-:Y:S01]  /*18ce0*/  IMAD.WIDE R20, R21, 0x2, R8 ;  /* 0x0000000215147825 */ /* 0x000fe200078e0208 */
[----:B------:R-:W-:Y:S01]  /*18cf0*/  ISETP.GE.AND P0, PT, R15, UR8, PT ;  /* 0x000000080f007c0c */ /* 0x000fe2000bf06270 */
[----:B------:R3:W-:Y:S01]  /*18d00*/  @P2 STG.E.U16 desc[UR6][R10.64], R118 ;  /* 0x000000760a002986 */ /* 0x0007e2000c101506 */
[----:B------:R-:W-:Y:S01]  /*18d10*/  ULDC UR4, c[0x0][0x22c] ;  /* 0x00008b0000047ab9 */ /* 0x000fe20000000800 */
[----:B------:R-:W-:Y:S01]  /*18d20*/  VIADD R15, R12, 0x49 ;  /* 0x000000490c0f7836 */ /* 0x000fe20000000000 */
[----:B------:R-:W-:Y:S01]  /*18d30*/  ULDC UR8, c[0x0][0x22c] ;  /* 0x00008b0000087ab9 */ /* 0x000fe20000000800 */
[----:B------:R-:W-:Y:S01]  /*18d40*/  IMAD.WIDE R22, R25, 0x2, R2 ;  /* 0x0000000219167825 */ /* 0x000fe200078e0202 */
[----:B------:R4:W-:Y:S01]  /*18d50*/  @P5 STG.E.U16 desc[UR6][R20.64], R24 ;  /* 0x0000001814005986 */ /* 0x0009e2000c101506 */
[----:B------:R-:W-:Y:S01]  /*18d60*/  ISETP.LT.AND P5, PT, R13, UR12, !P4 ;  /* 0x0000000c0d007c0c */ /* 0x000fe2000e7a1270 */
[----:B------:R-:W-:Y:S01]  /*18d70*/  ULDC UR12, c[0x0][0x228] ;  /* 0x00008a00000c7ab9 */ /* 0x000fe20000000800 */
[----:B------:R-:W-:Y:S01]  /*18d80*/  ISETP.GE.AND P2, PT, R15, UR4, PT ;  /* 0x000000040f007c0c */ /* 0x000fe2000bf46270 */
[----:B------:R-:W-:Y:S01]  /*18d90*/  ULDC UR4, c[0x0][0x248] ;  /* 0x0000920000047ab9 */ /* 0x000fe20000000800 */
[----:B------:R5:W-:Y:S01]  /*18da0*/  @P6 STG.E.U16 desc[UR6][R22.64], R54 ;  /* 0x0000003616006986 */ /* 0x000be2000c101506 */
[C---:B------:R-:W-:Y:S01]  /*18db0*/  VIADD R27, R25.reuse, UR4 ;  /* 0x00000004191b7c36 */ /* 0x040fe20008000000 */
[----:B------:R-:W-:Y:S01]  /*18dc0*/  ISETP.LT.AND P6, PT, R14, UR14, !P4 ;  /* 0x0000000e0e007c0c */ /* 0x000fe2000e7c1270 */
[----:B------:R-:W-:Y:S01]  /*18dd0*/  VIADD R15, R12, 0x4a ;  /* 0x0000004a0c0f7836 */ /* 0x000fe20000000000 */
[----:B------:R-:W-:Y:S01]  /*18de0*/  ULDC UR4, c[0x0][0x22c] ;  /* 0x00008b0000047ab9 */ /* 0x000fe20000000800 */
[----:B---3--:R-:W-:Y:S01]  /*18df0*/  IMAD.WIDE R10, R25, 0x2, R8 ;  /* 0x00000002190a7825 */ /* 0x008fe200078e0208 */
[----:B------:R-:W-:Y:S01]  /*18e00*/  ULDC UR14, c[0x0][0x228] ;  /* 0x00008a00000e7ab9 */ /* 0x000fe20000000800 */
[----:B------:R-:W-:-:S02]  /*18e10*/  PRMT R26, R55, 0x7632, R26 ;  /* 0x00007632371a7816 */ /* 0x000fc4000000001a */
[----:B----4-:R-:W-:Y:S01]  /*18e20*/  IMAD.WIDE R20, R27, 0x2, R2 ;  /* 0x000000021b147825 */ /* 0x010fe200078e0202 */
[----:B------:R-:W-:Y:S01]  /*18e30*/  ISETP.GE.AND P4, PT, R15, UR8, PT ;  /* 0x000000080f007c0c */ /* 0x000fe2000bf86270 */
[----:B------:R-:W-:Y:S01]  /*18e40*/  ULDC UR8, c[0x0][0x248] ;  /* 0x0000920000087ab9 */ /* 0x000fe20000000800 */
[----:B-----5:R-:W-:Y:S01]  /*18e50*/  PRMT R54, R54, 0x7632, R54 ;  /* 0x0000763236367816 */ /* 0x020fe20000000036 */
[----:B------:R-:W-:Y:S01]  /*18e60*/  VIADD R24, R12, 0x4b ;  /* 0x0000004b0c187836 */ /* 0x000fe20000000000 */
[----:B------:R-:W-:Y:S01]  /*18e70*/  PRMT R15, R119, 0x7632, R15 ;  /* 0x00007632770f7816 */ /* 0x000fe2000000000f */
[----:B------:R-:W-:Y:S02]  /*18e80*/  IMAD.WIDE R22, R27, 0x2, R8 ;  /* 0x000000021b167825 */ /* 0x000fe400078e0208 */
[----:B------:R3:W-:Y:S01]  /*18e90*/  @P1 STG.E.U16 desc[UR6][R10.64], R54 ;  /* 0x000000360a001986 */ /* 0x0007e2000c101506 */
[----:B------:R-:W-:Y:S01]  /*18ea0*/  ISETP.GE.AND P1, PT, R24, UR4, PT ;  /* 0x0000000418007c0c */ /* 0x000fe2000bf26270 */
[----:B------:R-:W-:-:S02]  /*18eb0*/  ULDC UR4, c[0x0][0x248] ;  /* 0x0000920000047ab9 */ /* 0x000fc40000000800 */
[----:B------:R4:W-:Y:S01]  /*18ec0*/  @P5 STG.E.U16 desc[UR6][R20.64], R119 ;  /* 0x0000007714005986 */ /* 0x0009e2000c101506 */
[----:B------:R-:W-:Y:S01]  /*18ed0*/  ISETP.LT.AND P5, PT, R13, UR10, !P3 ;  /* 0x0000000a0d007c0c */ /* 0x000fe2000dfa1270 */
[----:B------:R-:W-:Y:S01]  /*18ee0*/  VIADD R27, R27, UR4 ;  /* 0x000000041b1b7c36 */ /* 0x000fe20008000000 */
        /* <DEDUP_REMOVED lines=9> */
[----:B----4-:R-:W-:Y:S01]  /*18f80*/  IMAD.WIDE R20, R27, 0x2, R8 ;  /* 0x000000021b147825 */ /* 0x010fe200078e0208 */
[----:B------:R-:W-:Y:S01]  /*18f90*/  PRMT R27, R120, 0x7632, R27 ;  /* 0x00007632781b7816 */ /* 0x000fe2000000001b */
[----:B------:R-:W-:Y:S01]  /*18fa0*/  @P5 STG.E.U16 desc[UR6][R10.64], R55 ;  /* 0x000000370a005986 */ /* 0x000fe2000c101506 */
[----:B------:R-:W-:Y:S01]  /*18fb0*/  ULDC UR14, c[0x0][0x228] ;  /* 0x00008a00000e7ab9 */ /* 0x000fe20000000800 */
[----:B-----5:R-:W-:Y:S01]  /*18fc0*/  VIADD R15, R12, 0x4c ;  /* 0x0000004c0c0f7836 */ /* 0x020fe20000000000 */
[----:B------:R-:W-:Y:S01]  /*18fd0*/  ULDC UR8, c[0x0][0x22c] ;  /* 0x00008b0000087ab9 */ /* 0x000fe20000000800 */
[----:B------:R-:W-:Y:S01]  /*18fe0*/  IMAD.WIDE R22, R29, 0x2, R2 ;  /* 0x000000021d167825 */ /* 0x000fe200078e0202 */
[----:B------:R3:W-:Y:S01]  /*18ff0*/  @P3 STG.E.U16 desc[UR6][R20.64], R26 ;  /* 0x0000001a14003986 */ /* 0x0007e2000c101506 */
[----:B------:R-:W-:Y:S01]  /*19000*/  ISETP.LT.AND P3, PT, R13, UR10, !P2 ;  /* 0x0000000a0d007c0c */ /* 0x000fe2000d761270 */
[----:B------:R-:W-:Y:S01]  /*19010*/  ULDC UR10, c[0x0][0x228] ;  /* 0x00008a00000a7ab9 */ /* 0x000fe20000000800 */
[----:B------:R-:W-:Y:S01]  /*19020*/  ISETP.GE.AND P5, PT, R15, UR4, PT ;  /* 0x000000040f007c0c */ /* 0x000fe2000bfa6270 */
[----:B------:R-:W-:Y:S01]  /*19030*/  IMAD.WIDE R24, R29, 0x2, R8 ;  /* 0x000000021d187825 */ /* 0x000fe200078e0208 */
[----:B------:R-:W-:Y:S01]  /*19040*/  ISETP.LT.AND P2, PT, R14, UR12, !P2 ;  /* 0x0000000c0e007c0c */ /* 0x000fe2000d741270 */
[----:B------:R-:W-:Y:S01]  /*19050*/  ULDC UR4, c[0x0][0x248] ;  /* 0x0000920000047ab9 */ /* 0x000fe20000000800 */
[----:B------:R-:W-:Y:S01]  /*19060*/  @P6 STG.E.U16 desc[UR6][R22.64], R120 ;  /* 0x0000007816006986 */ /* 0x000fe2000c101506 */
[----:B------:R-:W-:Y:S01]  /*19070*/  ISETP.LT.AND P6, PT, R13, UR14, !P4 ;  /* 0x0000000e0d007c0c */ /* 0x000fe2000e7c1270 */
[C---:B------:R-:W-:Y:S01]  /*19080*/  VIADD R15, R12.reuse, 0x4d ;  /* 0x0000004d0c0f7836 */ /* 0x040fe20000000000 */
[----:B------:R-:W-:Y:S01]  /*19090*/  ULDC UR12, c[0x0][0x228] ;  /* 0x00008a00000c7ab9 */ /* 0x000fe20000000800 */
[----:B------:R4:W-:Y:S01]  /*190a0*/  @P0 STG.E.U16 desc[UR6][R24.64], R27 ;  /* 0x0000001b18000986 */ /* 0x0009e2000c101506 */
[----:B---3--:R-:W-:Y:S01]  /*190b0*/  VIADD R21, R29, UR4 ;  /* 0x000000041d157c36 */ /* 0x008fe20008000000 */
[----:B------:R-:W-:Y:S01]  /*190c0*/  ULDC UR4, c[0x0][0x248] ;  /* 0x0000920000047ab9 */ /* 0x000fe20000000800 */
[----:B------:R-:W-:Y:S01]  /*190d0*/  ISETP.GE.AND P0, PT, R15, UR8, PT ;  /* 0x000000080f007c0c */ /* 0x000fe2000bf06270 */
[----:B------:R-:W-:Y:S01]  /*190e0*/  VIADD R15, R12, 0x4e ;  /* 0x0000004e0c0f7836 */ /* 0x000fe20000000000 */
[----:B------:R-:W-:Y:S01]  /*190f0*/  ISETP.LT.AND P4, PT, R14, UR10, !P4 ;  /* 0x0000000a0e007c0c */ /* 0x000fe2000e781270 */
[C---:B------:R-:W-:Y:S01]  /*19100*/  IMAD.WIDE R10, R21.reuse, 0x2, R2 ;  /* 0x00000002150a7825 */ /* 0x040fe200078e0202 */
[----:B------:R-:W-:Y:S01]  /*19110*/  ULDC UR14, c[0x0][0x228] ;  /* 0x00008a00000e7ab9 */ /* 0x000fe20000000800 */
[----:B------:R-:W-:Y:S01]  /*19120*/  ULDC UR8, c[0x0][0x22c] ;  /* 0x00008b0000087ab9 */ /* 0x000fe20000000800 */
[----:B------:R-:W-:Y:S01]  /*19130*/  ULDC UR10, c[0x0][0x228] ;  /* 0x00008a00000a7ab9 */ /* 0x000fe20000000800 */
[----:B------:R-:W-:Y:S01]  /*19140*/  ULDC UR16, c[0x0][0x228] ;  /* 0x00008a0000107ab9 */ /* 0x000fe20000000800 */
[----:B------:R3:W-:Y:S01]  /*19150*/  @P3 STG.E.U16 desc[UR6][R10.64], R56 ;  /* 0x000000380a003986 */ /* 0x0007e2000c101506 */
[C---:B----4-:R-:W-:Y:S01]  /*19160*/  VIADD R25, R21.reuse, UR4 ;  /* 0x0000000415197c36 */ /* 0x050fe20008000000 */
[----:B------:R-:W-:Y:S01]  /*19170*/  PRMT R24, R56, 0x7632, R24 ;  /* 0x0000763238187816 */ /* 0x000fe20000000018 */
[----:B------:R-:W-:Y:S01]  /*19180*/  IMAD.WIDE R20, R21, 0x2, R8 ;  /* 0x0000000215147825 */ /* 0x000fe200078e0208 */
[----:B------:R-:W-:Y:S01]  /*19190*/  ULDC UR4, c[0x0][0x22c] ;  /* 0x00008b0000047ab9 */ /* 0x000fe20000000800 */
[----:B------:R-:W-:-:S02]  /*191a0*/  PRMT R26, R122, 0x7632, R26 ;  /* 0x000076327a1a7816 */ /* 0x000fc4000000001a */
[----:B------:R-:W-:Y:S01]  /*191b0*/  IMAD.WIDE R22, R25, 0x2, R2 ;  /* 0x0000000219167825 */ /* 0x000fe200078e0202 */
[----:B------:R4:W-:Y:S01]  /*191c0*/  @P2 STG.E.U16 desc[UR6][R20.64], R24 ;  /* 0x0000001814002986 */ /* 0x0009e2000c101506 */
[----:B------:R-:W-:Y:S01]  /*191d0*/  ISETP.LT.AND P2, PT, R13, UR12, !P1 ;  /* 0x0000000c0d007c0c */ /* 0x000fe2000cf41270 */
[----:B------:R-:W-:Y:S01]  /*191e0*/  ULDC UR12, c[0x0][0x228] ;  /* 0x00008a00000c7ab9 */ /* 0x000fe20000000800 */
[----:B------:R-:W-:Y:S01]  /*191f0*/  ISETP.GE.AND P3, PT, R15, UR4, PT ;  /* 0x000000040f007c0c */ /* 0x000fe2000bf66270 */
[----:B------:R5:W-:Y:S01]  /*19200*/  @P6 STG.E.U16 desc[UR6][R22.64], R121 ;  /* 0x0000007916006986 */ /* 0x000be2000c101506 */
[----:B------:R-:W-:Y:S01]  /*19210*/  ULDC UR4, c[0x0][0x248] ;  /* 0x0000920000047ab9 */ /* 0x000fe20000000800 */
[----:B------:R-:W-:Y:S01]  /*19220*/  ISETP.LT.AND P6, PT, R14, UR14, !P1 ;  /* 0x0000000e0e007c0c */ /* 0x000fe2000cfc1270 */
[C---:B------:R-:W-:Y:S01]  /*19230*/  VIADD R27, R25.reuse, UR4 ;  /* 0x00000004191b7c36 */ /* 0x040fe20008000000 */
[----:B------:R-:W-:Y:S01]  /*19240*/  ULDC UR4, c[0x0][0x22c] ;  /* 0x00008b0000047ab9 */ /* 0x000fe20000000800 */
[----:B------:R-:W-:Y:S01]  /*19250*/  VIADD R15, R12, 0x4f ;  /* 0x0000004f0c0f7836 */ /* 0x000fe20000000000 */
[----:B------:R-:W-:Y:S01]  /*19260*/  ULDC UR14, c[0x0][0x228] ;  /* 0x00008a00000e7ab9 */ /* 0x000fe20000000800 */
[----:B---3--:R-:W-:-:S03]  /*19270*/  IMAD.WIDE R10, R25, 0x2, R8 ;  /* 0x00000002190a7825 */ /* 0x008fc600078e0208 */
[----:B------:R-:W-:Y:S01]  /*19280*/  ISETP.GE.AND P1, PT, R15, UR8, PT ;  /* 0x000000080f007c0c */ /* 0x000fe2000bf26270 */
[----:B----4-:R-:W-:Y:S01]  /*19290*/  IMAD.WIDE R20, R27, 0x2, R2 ;  /* 0x000000021b147825 */ /* 0x010fe200078e0202 */
[----:B-----5:R-:W-:Y:S01]  /*192a0*/  PRMT R121, R121, 0x7632, R121 ;  /* 0x0000763279797816 */ /* 0x020fe20000000079 */
[----:B------:R-:W-:Y:S01]  /*192b0*/  ULDC UR8, c[0x0][0x248] ;  /* 0x0000920000087ab9 */ /* 0x000fe20000000800 */
[----:B------:R-:W-:Y:S01]  /*192c0*/  PRMT R15, R57, 0x7632, R15 ;  /* 0x00007632390f7816 */ /* 0x000fe2000000000f */
[----:B------:R-:W-:Y:S02]  /*192d0*/  VIADD R24, R12, 0x50 ;  /* 0x000000500c187836 */ /* 0x000fe40000000000 */
[----:B------:R-:W-:Y:S01]  /*192e0*/  IMAD.WIDE R22, R27, 0x2, R8 ;  /* 0x000000021b167825 */ /* 0x000fe200078e0208 */
[----:B------:R3:W-:Y:S02]  /*192f0*/  @P4 STG.E.U16 desc[UR6][R10.64], R121 ;  /* 0x000000790a004986 */ /* 0x0007e4000c101506 */
[----:B------:R-:W-:Y:S01]  /*19300*/  ISETP.GE.AND P4, PT, R24, UR4, PT ;  /* 0x0000000418007c0c */ /* 0x000fe2000bf86270 */
[----:B------:R-:W-:Y:S01]  /*19310*/  ULDC UR4, c[0x0][0x248] ;  /* 0x0000920000047ab9 */ /* 0x000fe20000000800 */
        /* <DEDUP_REMOVED lines=24> */
[----:B------:R-:W-:Y:S01]  /*194a0*/  ULDC UR4, c[0x0][0x248] ;  /* 0x0000920000047ab9 */ /* 0x000fe20000000800 */
[----:B------:R-:W-:Y:S01]  /*194b0*/  @P6 STG.E.U16 desc[UR6][R22.64], R58 ;  /* 0x0000003a16006986 */ /* 0x000fe2000c101506 */
[----:B------:R-:W-:Y:S01]  /*194c0*/  ISETP.LT.AND P3, PT, R14, UR12, !P3 ;  /* 0x0000000c0e007c0c */ /* 0x000fe2000df61270 */
[C---:B------:R-:W-:Y:S01]  /*194d0*/  VIADD R15, R12.reuse, 0x52 ;  /* 0x000000520c0f7836 */ /* 0x040fe20000000000 */
[----:B------:R-:W-:Y:S01]  /*194e0*/  ISETP.LT.AND P6, PT, R13, UR14, !P1 ;  /* 0x0000000e0d007c0c */ /* 0x000fe2000cfc1270 */
[----:B------:R4:W-:Y:S01]  /*194f0*/  @P0 STG.E.U16 desc[UR6][R24.64], R27 ;  /* 0x0000001b18000986 */ /* 0x0009e2000c101506 */
[----:B------:R-:W-:Y:S01]  /*19500*/  ULDC UR12, c[0x0][0x228] ;  /* 0x00008a00000c7ab9 */ /* 0x000fe20000000800 */
[----:B---3--:R-:W-:Y:S01]  /*19510*/  VIADD R21, R29, UR4 ;  /* 0x000000041d157c36 */ /* 0x008fe20008000000 */
[----:B------:R-:W-:Y:S01]  /*19520*/  ULDC UR4, c[0x0][0x248] ;  /* 0x0000920000047ab9 */ /* 0x000fe20000000800 */
[----:B------:R-:W-:Y:S01]  /*19530*/  ISETP.GE.AND P0, PT, R15, UR8, PT ;  /* 0x000000080f007c0c */ /* 0x000fe2000bf06270 */
[----:B------:R-:W-:Y:S01]  /*19540*/  VIADD R15, R12, 0x53 ;  /* 0x000000530c0f7836 */ /* 0x000fe20000000000 */
[----:B------:R-:W-:Y:S01]  /*19550*/  ULDC UR14, c[0x0][0x228] ;  /* 0x00008a00000e7ab9 */ /* 0x000fe20000000800 */
[C---:B------:R-:W-:Y:S01]  /*19560*/  IMAD.WIDE R10, R21.reuse, 0x2, R2 ;  /* 0x00000002150a7825 */ /* 0x040fe200078e0202 */
[----:B------:R-:W-:Y:S01]  /*19570*/  ISETP.LT.AND P1, PT, R14, UR10, !P1 ;  /* 0x0000000a0e007c0c */ /* 0x000fe2000cf21270 */
[----:B------:R-:W-:Y:S01]  /*19580*/  ULDC UR8, c[0x0][0x22c] ;  /* 0x00008b0000087ab9 */ /* 0x000fe20000000800 */
        /* <DEDUP_REMOVED lines=29> */
[----:B------:R4:W-:Y:S01]  /*19760*/  @P6 STG.E.U16 desc[UR6][R20.64], R124 ;  /* 0x0000007c14006986 */ /* 0x0009e2000c101506 */
        /* <DEDUP_REMOVED lines=13> */
[----:B----4-:R-:W-:Y:S01]  /*19840*/  IMAD.WIDE R20, R27, 0x2, R8 ;  /* 0x000000021b147825 */ /* 0x010fe200078e0208 */
[----:B------:R-:W-:-:S03]  /*19850*/  ULDC UR16, c[0x0][0x228] ;  /* 0x00008a0000107ab9 */ /* 0x000fc60000000800 */
[----:B------:R-:W-:Y:S01]  /*19860*/  VIADD R29, R27, UR8 ;  /* 0x000000081b1d7c36 */ /* 0x000fe20008000000 */
[----:B------:R-:W-:Y:S01]  /*19870*/  @P4 STG.E.U16 desc[UR6][R10.64], R60 ;  /* 0x0000003c0a004986 */ /* 0x000fe2000c101506 */
[----:B-----5:R-:W-:Y:S01]  /*19880*/  VIADD R15, R12, 0x56 ;  /* 0x000000560c0f7836 */ /* 0x020fe20000000000 */
[----:B------:R-:W-:Y:S01]  /*19890*/  PRMT R27, R125, 0x7632, R27 ;  /* 0x000076327d1b7816 */ /* 0x000fe2000000001b */
        /* <DEDUP_REMOVED lines=9> */
[C---:B------:R-:W-:Y:S01]  /*19930*/  VIADD R15, R12.reuse, 0x57 ;  /* 0x000000570c0f7836 */ /* 0x040fe20000000000 */
[----:B------:R-:W-:Y:S01]  /*19940*/  ISETP.LT.AND P6, PT, R13, UR14, !P3 ;  /* 0x0000000e0d007c0c */ /* 0x000fe2000dfc1270 */
[----:B------:R-:W-:Y:S01]  /*19950*/  ULDC UR10, c[0x0][0x228] ;  /* 0x00008a00000a7ab9 */ /* 0x000fe20000000800 */
[----:B------:R4:W-:Y:S01]  /*19960*/  @P0 STG.E.U16 desc[UR6][R24.64], R27 ;  /* 0x0000001b18000986 */ /* 0x0009e2000c101506 */
        /* <DEDUP_REMOVED lines=8> */
[----:B------:R-:W-:Y:S01]  /*199f0*/  ULDC UR8, c[0x0][0x22c] ;  /* 0x00008b0000087ab9 */ /* 0x000fe20000000800 */
[----:B------:R-:W-:Y:S01]  /*19a00*/  PRMT R26, R127, 0x7632, R26 ;  /* 0x000076327f1a7816 */ /* 0x000fe2000000001a */
[----:B------:R3:W-:Y:S01]  /*19a10*/  @P2 STG.E.U16 desc[UR6][R10.64], R61 ;  /* 0x0000003d0a002986 */ /* 0x0007e2000c101506 */
[----:B----4-:R-:W-:Y:S01]  /*19a20*/  VIADD R25, R21, UR4 ;  /* 0x0000000415197c36 */ /* 0x010fe20008000000 */
[----:B------:R-:W-:Y:S01]  /*19a30*/  PRMT R24, R61, 0x7632, R24 ;  /* 0x000076323d187816 */ /* 0x000fe20000000018 */
[----:B------:R-:W-:Y:S01]  /*19a40*/  IMAD.WIDE R20, R21, 0x2, R8 ;  /* 0x0000000215147825 */ /* 0x000fe200078e0208 */
[----:B------:R-:W-:Y:S01]  /*19a50*/  ULDC UR4, c[0x0][0x22c] ;  /* 0x00008b0000047ab9 */ /* 0x000fe20000000800 */
[----:B------:R-:W-:Y:S01]  /*19a60*/  ULDC UR10, c[0x0][0x22c] ;  /* 0x00008b00000a7ab9 */ /* 0x000fe20000000800 */
[----:B------:R-:W-:Y:S01]  /*19a70*/  ISETP.GE.AND P2, PT, R15, UR4, PT ;  /* 0x000000040f007c0c */ /* 0x000fe2000bf46270 */
[----:B------:R-:W-:Y:S01]  /*19a80*/  IMAD.WIDE R22, R25, 0x2, R2 ;  /* 0x0000000219167825 */ /* 0x000fe200078e0202 */
[----:B------:R4:W-:Y:S01]  /*19a90*/  @P5 STG.E.U16 desc[UR6][R20.64], R24 ;  /* 0x0000001814005986 */ /* 0x0009e2000c101506 */
[----:B------:R-:W-:Y:S01]  /*19aa0*/  ISETP.LT.AND P5, PT, R13, UR12, !P1 ;  /* 0x0000000c0d007c0c */ /* 0x000fe2000cfa1270 */
[----:B------:R-:W-:Y:S01]  /*19ab0*/  ULDC UR4, c[0x0][0x248] ;  /* 0x0000920000047ab9 */ /* 0x000fe20000000800 */
[----:B------:R-:W-:Y:S01]  /*19ac0*/  VIADD R15, R12, 0x59 ;  /* 0x000000590c0f7836 */ /* 0x000fe20000000000 */
[----:B------:R5:W-:Y:S01]  /*19ad0*/  @P6 STG.E.U16 desc[UR6][R22.64], R126 ;  /* 0x0000007e16006986 */ /* 0x000be2000c101506 */
[C---:B------:R-:W-:Y:S01]  /*19ae0*/  VIADD R27, R25.reuse, UR4 ;  /* 0x00000004191b7c36 */ /* 0x040fe20008000000 */
[----:B------:R-:W-:Y:S01]  /*19af0*/  ISETP.LT.AND P6, PT, R14, UR14, !P1 ;  /* 0x0000000e0e007c0c */ /* 0x000fe2000cfc1270 */
[----:B---3--:R-:W-:Y:S01]  /*19b00*/  IMAD.WIDE R10, R25, 0x2, R8 ;  /* 0x00000002190a7825 */ /* 0x008fe200078e0208 */
[----:B------:R-:W-:Y:S01]  /*19b10*/  ISETP.GE.AND P1, PT, R15, UR8, PT ;  /* 0x000000080f007c0c */ /* 0x000fe2000bf26270 */
[----:B------:R-:W-:Y:S01]  /*19b20*/  ULDC UR12, c[0x0][0x228] ;  /* 0x00008a00000c7ab9 */ /* 0x000fe20000000800 */
[----:B------:R-:W-:Y:S01]  /*19b30*/  PRMT R15, R62, 0x7632, R15 ;  /* 0x000076323e0f7816 */ /* 0x000fe2000000000f */
[----:B------:R-:W-:Y:S01]  /*19b40*/  ULDC UR4, c[0x0][0x22c] ;  /* 0x00008b0000047ab9 */ /* 0x000fe20000000800 */
[----:B----4-:R-:W-:Y:S01]  /*19b50*/  IMAD.WIDE R20, R27, 0x2, R2 ;  /* 0x000000021b147825 */ /* 0x010fe200078e0202 */
[----:B------:R-:W-:Y:S01]  /*19b60*/  ULDC UR14, c[0x0][0x228] ;  /* 0x00008a00000e7ab9 */ /* 0x000fe20000000800 */
[----:B------:R-:W-:Y:S01]  /*19b70*/  ULDC UR8, c[0x0][0x248] ;  /* 0x0000920000087ab9 */ /* 0x000fe20000000800 */
[----:B-----5:R-:W-:Y:S01]  /*19b80*/  PRMT R126, R126, 0x7632, R126 ;  /* 0x000076327e7e7816 */ /* 0x020fe2000000007e */
[----:B------:R-:W-:-:S02]  /*19b90*/  VIADD R24, R12, 0x5a ;  /* 0x0000005a0c187836 */ /* 0x000fc40000000000 */
[----:B------:R-:W-:Y:S02]  /*19ba0*/  IMAD.WIDE R22, R27, 0x2, R8 ;  /* 0x000000021b167825 */ /* 0x000fe400078e0208 */
[----:B------:R3:W-:Y:S01]  /*19bb0*/  @P3 STG.E.U16 desc[UR6][R10.64], R126 ;  /* 0x0000007e0a003986 */ /* 0x0007e2000c101506 */
[----:B------:R-:W-:Y:S01]  /*19bc0*/  ISETP.GE.AND P3, PT, R24, UR4, PT ;  /* 0x0000000418007c0c */ /* 0x000fe2000bf66270 */
[----:B------:R-:W-:Y:S02]  /*19bd0*/  ULDC UR4, c[0x0][0x248] ;  /* 0x0000920000047ab9 */ /* 0x000fe40000000800 */
        /* <DEDUP_REMOVED lines=19> */
[----:B------:R3:W-:Y:S02]  /*19d10*/  @P4 STG.E.U16 desc[UR6][R20.64], R26 ;  /* 0x0000001a14004986 */ /* 0x0007e4000c101506 */
[----:B------:R-:W-:Y:S01]  /*19d20*/  ISETP.GE.AND P5, PT, R15, UR10, PT ;  /* 0x0000000a0f007c0c */ /* 0x000fe2000bfa6270 */
        /* <DEDUP_REMOVED lines=15> */
[----:B------:R-:W-:Y:S01]  /*19e20*/  ULDC UR14, c[0x0][0x228] ;  /* 0x00008a00000e7ab9 */ /* 0x000fe20000000800 */
        /* <DEDUP_REMOVED lines=46> */
[----:B-----5:R-:W-:Y:S01]  /*1a110*/  VIADD R15, R12, 0x60 ;  /* 0x000000600c0f7836 */ /* 0x020fe20000000000 */
[----:B------:R-:W-:Y:S01]  /*1a120*/  @P3 STG.E.U16 desc[UR6][R10.64], R65 ;  /* 0x000000410a003986 */ /* 0x000fe2000c101506 */
[----:B------:R-:W-:Y:S01]  /*1a130*/  VIADD R29, R27, UR8 ;  /* 0x000000081b1d7c36 */ /* 0x000fe20008000000 */
[----:B------:R-:W-:Y:S01]  /*1a140*/  PRMT R27, R130, 0x7632, R27 ;  /* 0x00007632821b7816 */ /* 0x000fe2000000001b */
[----:B------:R-:W-:Y:S01]  /*1a150*/  ULDC UR8, c[0x0][0x22c] ;  /* 0x00008b0000087ab9 */ /* 0x000fe20000000800 */
[----:B------:R3:W-:Y:S01]  /*1a160*/  @P5 STG.E.U16 desc[UR6][R20.64], R26 ;  /* 0x0000001a14005986 */ /* 0x0007e2000c101506 */
[----:B------:R-:W-:Y:S01]  /*1a170*/  ISETP.LT.AND P5, PT, R13, UR10, !P4 ;  /* 0x0000000a0d007c0c */ /* 0x000fe2000e7a1270 */
[----:B------:R-:W-:Y:S01]  /*1a180*/  IMAD.WIDE R22, R29, 0x2, R2 ;  /* 0x000000021d167825 */ /* 0x000fe200078e0202 */
[----:B------:R-:W-:Y:S01]  /*1a190*/  ISETP.GE.AND P3, PT, R15, UR4, PT ;  /* 0x000000040f007c0c */ /* 0x000fe2000bf66270 */
[----:B------:R-:W-:Y:S01]  /*1a1a0*/  ULDC UR4, c[0x0][0x248] ;  /* 0x0000920000047ab9 */ /* 0x000fe20000000800 */
[----:B------:R-:W-:Y:S01]  /*1a1b0*/  ISETP.LT.AND P4, PT, R14, UR12, !P4 ;  /* 0x0000000c0e007c0c */ /* 0x000fe2000e781270 */
[----:B------:R-:W-:Y:S01]  /*1a1c0*/  IMAD.WIDE R24, R29, 0x2, R8 ;  /* 0x000000021d187825 */ /* 0x000fe200078e0208 */
[----:B------:R-:W-:Y:S01]  /*1a1d0*/  @P6 STG.E.U16 desc[UR6][R22.64], R130 ;  /* 0x0000008216006986 */ /* 0x000fe2000c101506 */
[----:B------:R-:W-:Y:S01]  /*1a1e0*/  ISETP.LT.AND P6, PT, R13, UR14, !P2 ;  /* 0x0000000e0d007c0c */ /* 0x000fe2000d7c1270 */
[----:B------:R-:W-:Y:S01]  /*1a1f0*/  ULDC UR10, c[0x0][0x228] ;  /* 0x00008a00000a7ab9 */ /* 0x000fe20000000800 */
[----:B------:R-:W-:Y:S01]  /*1a200*/  VIADD R15, R12, 0x61 ;  /* 0x000000610c0f7836 */ /* 0x000fe20000000000 */
[----:B------:R4:W-:Y:S01]  /*1a210*/  @P0 STG.E.U16 desc[UR6][R24.64], R27 ;  /* 0x0000001b18000986 */ /* 0x0009e2000c101506 */
[----:B---3--:R-:W-:Y:S01]  /*1a220*/  VIADD R21, R29, UR4 ;  /* 0x000000041d157c36 */ /* 0x008fe20008000000 */
[----:B------:R-:W-:Y:S01]  /*1a230*/  ULDC UR4, c[0x0][0x248] ;  /* 0x0000920000047ab9 */ /* 0x000fe20000000800 */
[----:B------:R-:W-:Y:S01]  /*1a240*/  ULDC UR12, c[0x0][0x228] ;  /* 0x00008a00000c7ab9 */ /* 0x000fe20000000800 */
[----:B------:R-:W-:Y:S01]  /*1a250*/  ISETP.GE.AND P0, PT, R15, UR8, PT ;  /* 0x000000080f007c0c */ /* 0x000fe2000bf06270 */
[C---:B------:R-:W-:Y:S01]  /*1a260*/  IMAD.WIDE R10, R21.reuse, 0x2, R2 ;  /* 0x00000002150a7825 */ /* 0x040fe200078e0202 */
[----:B------:R-:W-:Y:S01]  /*1a270*/  ISETP.LT.AND P2, PT, R14, UR10, !P2 ;  /* 0x0000000a0e007c0c */ /* 0x000fe2000d741270 */
[----:B------:R-:W-:Y:S01]  /*1a280*/  ULDC UR14, c[0x0][0x228] ;  /* 0x00008a00000e7ab9 */ /* 0x000fe20000000800 */
[----:B------:R-:W-:Y:S01]  /*1a290*/  ULDC UR10, c[0x0][0x228] ;  /* 0x00008a00000a7ab9 */ /* 0x000fe20000000800 */
[----:B------:R-:W-:Y:S01]  /*1a2a0*/  VIADD R15, R12, 0x62 ;  /* 0x000000620c0f7836 */ /* 0x000fe20000000000 */
[----:B------:R3:W-:Y:S01]  /*1a2b0*/  @P5 STG.E.U16 desc[UR6][R10.64], R66 ;  /* 0x000000420a005986 */ /* 0x0007e2000c101506 */
[----:B------:R-:W-:Y:S01]  /*1a2c0*/  ULDC UR8, c[0x0][0x22c] ;  /* 0x00008b0000087ab9 */ /* 0x000fe20000000800 */
        /* <DEDUP_REMOVED lines=14> */
[----:B---3--:R-:W-:Y:S01]  /*1a3b0*/  IMAD.WIDE R10, R25, 0x2, R8 ;  /* 0x00000002190a7825 */ /* 0x008fe200078e0208 */
[----:B------:R-:W-:Y:S01]  /*1a3c0*/  ULDC UR4, c[0x0][0x22c] ;  /* 0x00008b0000047ab9 */ /* 0x000fe20000000800 */
[----:B------:R-:W-:-:S02]  /*1a3d0*/  ULDC UR14, c[0x0][0x228] ;  /* 0x00008a00000e7ab9 */ /* 0x000fc40000000800 */
[----:B----4-:R-:W-:-:S04]  /*1a3e0*/  IMAD.WIDE R20, R27, 0x2, R2 ;  /* 0x000000021b147825 */ /* 0x010fc800078e0202 */
[C---:B------:R-:W-:Y:S01]  /*1a3f0*/  VIADD R15, R12.reuse, 0x63 ;  /* 0x000000630c0f7836 */ /* 0x040fe20000000000 */
[----:B-----5:R-:W-:Y:S01]  /*1a400*/  PRMT R131, R131, 0x7632, R131 ;  /* 0x0000763283837816 */ /* 0x020fe20000000083 */
[----:B------:R-:W-:Y:S02]  /*1a410*/  VIADD R24, R12, 0x64 ;  /* 0x000000640c187836 */ /* 0x000fe40000000000 */
[----:B------:R-:W-:Y:S01]  /*1a420*/  IMAD.WIDE R22, R27, 0x2, R8 ;  /* 0x000000021b167825 */ /* 0x000fe200078e0208 */
[----:B------:R-:W-:Y:S01]  /*1a430*/  ISETP.GE.AND P1, PT, R15, UR8, PT ;  /* 0x000000080f007c0c */ /* 0x000fe2000bf26270 */
[----:B------:R3:W-:Y:S01]  /*1a440*/  @P2 STG.E.U16 desc[UR6][R10.64], R131 ;  /* 0x000000830a002986 */ /* 0x0007e2000c101506 */
[----:B------:R-:W-:Y:S01]  /*1a450*/  ISETP.GE.AND P2, PT, R24, UR4, PT ;  /* 0x0000000418007c0c */ /* 0x000fe2000bf46270 */
[----:B------:R-:W-:Y:S01]  /*1a460*/  ULDC UR4, c[0x0][0x248] ;  /* 0x0000920000047ab9 */ /* 0x000fe20000000800 */
[----:B------:R-:W-:Y:S01]  /*1a470*/  PRMT R15, R67, 0x7632, R15 ;  /* 0x00007632430f7816 */ /* 0x000fe2000000000f */
[----:B------:R4:W-:Y:S01]  /*1a480*/  @P4 STG.E.U16 desc[UR6][R20.64], R67 ;  /* 0x0000004314004986 */ /* 0x0009e2000c101506 */
[----:B------:R-:W-:Y:S01]  /*1a490*/  ISETP.LT.AND P4, PT, R13, UR10, !P3 ;  /* 0x0000000a0d007c0c */ /* 0x000fe2000df81270 */
[----:B------:R-:W-:Y:S01]  /*1a4a0*/  VIADD R27, R27, UR4 ;  /* 0x000000041b1b7c36 */ /* 0x000fe20008000000 */
[C---:B------:R-:W-:Y:S01]  /*1a4b0*/  ISETP.LT.AND P3, PT, R14.reuse, UR12, !P3 ;  /* 0x0000000c0e007c0c */ /* 0x040fe2000df61270 */
[----:B------:R5:W-:Y:S01]  /*1a4c0*/  @P6 STG.E.U16 desc[UR6][R22.64], R15 ;  /* 0x0000000f16006986 */ /* 0x000be2000c101506 */
[----:B------:R-:W-:Y:S01]  /*1a4d0*/  ISETP.LT.AND P6, PT, R13, UR14, !P0 ;  /* 0x0000000e0d007c0c */ /* 0x000fe2000c7c1270 */
[----:B------:R-:W-:Y:S01]  /*1a4e0*/  ULDC UR8, c[0x0][0x248] ;  /* 0x0000920000087ab9 */ /* 0x000fe20000000800 */
[----:B------:R-:W-:Y:S01]  /*1a4f0*/  ISETP.LT.AND P0, PT, R14, UR16, !P0 ;  /* 0x000000100e007c0c */ /* 0x000fe2000c701270 */
[C---:B---3--:R-:W-:Y:S01]  /*1a500*/  IMAD.WIDE R10, R27.reuse, 0x2, R2 ;  /* 0x000000021b0a7825 */ /* 0x048fe200078e0202 */
[----:B------:R-:W-:Y:S01]  /*1a510*/  ULDC UR10, c[0x0][0x228] ;  /* 0x00008a00000a7ab9 */ /* 0x000fe20000000800 */
[----:B------:R-:W-:Y:S01]  /*1a520*/  ULDC UR4, c[0x0][0x22c] ;  /* 0x00008b0000047ab9 */ /* 0x000fe20000000800 */
[----:B------:R-:W-:Y:S01]  /*1a530*/  ULDC UR12, c[0x0][0x228] ;  /* 0x00008a00000c7ab9 */ /* 0x000fe20000000800 */
[----:B----4-:R-:W-:Y:S01]  /*1a540*/  IMAD.WIDE R20, R27, 0x2, R8 ;  /* 0x000000021b147825 */ /* 0x010fe200078e0208 */
[----:B------:R-:W-:Y:S01]  /*1a550*/  ULDC UR14, c[0x0][0x228] ;  /* 0x00008a00000e7ab9 */ /* 0x000fe20000000800 */
[----:B------:R-:W-:Y:S01]  /*1a560*/  @P4 STG.E.U16 desc[UR6][R10.64], R68 ;  /* 0x000000440a004986 */ /* 0x000fe2000c101506 */
[----:B------:R-:W-:Y:S01]  /*1a570*/  ULDC UR16, c[0x0][0x228] ;  /* 0x00008a0000107ab9 */ /* 0x000fe20000000800 */
[----:B-----5:R-:W-:-:S02]  /*1a580*/  VIADD R15, R12, 0x65 ;  /* 0x000000650c0f7836 */ /* 0x020fc40000000000 */
[----:B------:R-:W-:Y:S01]  /*1a590*/  VIADD R29, R27, UR8 ;  /* 0x000000081b1d7c36 */ /* 0x000fe20008000000 */
[----:B------:R3:W-:Y:S01]  /*1a5a0*/  @P3 STG.E.U16 desc[UR6][R20.64], R26 ;  /* 0x0000001a14003986 */ /* 0x0007e2000c101506 */
[----:B------:R-:W-:Y:S01]  /*1a5b0*/  ISETP.LT.AND P3, PT, R13, UR10, !P5 ;  /* 0x0000000a0d007c0c */ /* 0x000fe2000ef61270 */
[----:B------:R-:W-:Y:S01]  /*1a5c0*/  ULDC UR8, c[0x0][0x22c] ;  /* 0x00008b0000087ab9 */ /* 0x000fe20000000800 */
[----:B------:R-:W-:Y:S01]  /*1a5d0*/  IMAD.WIDE R22, R29, 0x2, R2 ;  /* 0x000000021d167825 */ /* 0x000fe200078e0202 */
[----:B------:R-:W-:Y:S01]  /*1a5e0*/  ISETP.GE.AND P4, PT, R15, UR4, PT ;  /* 0x000000040f007c0c */ /* 0x000fe2000bf86270 */
[----:B------:R-:W-:Y:S01]  /*1a5f0*/  ULDC UR4, c[0x0][0x248] ;  /* 0x0000920000047ab9 */ /* 0x000fe20000000800 */
[----:B------:R-:W-:Y:S01]  /*1a600*/  ISETP.LT.AND P5, PT, R14, UR12, !P5 ;  /* 0x0000000c0e007c0c */ /* 0x000fe2000efa1270 */
[----:B------:R-:W-:Y:S01]  /*1a610*/  IMAD.WIDE R24, R29, 0x2, R8 ;  /* 0x000000021d187825 */ /* 0x000fe200078e0208 */
[----:B------:R-:W-:Y:S01]  /*1a620*/  PRMT R27, R84, 0x7632, R27 ;  /* 0x00007632541b7816 */ /* 0x000fe2000000001b */
[----:B------:R-:W-:Y:S01]  /*1a630*/  @P6 STG.E.U16 desc[UR6][R22.64], R84 ;  /* 0x0000005416006986 */ /* 0x000fe2000c101506 */
[----:B------:R-:W-:Y:S01]  /*1a640*/  ISETP.LT.AND P6, PT, R13, UR14, !P1 ;  /* 0x0000000e0d007c0c */ /* 0x000fe2000cfc1270 */
[----:B------:R-:W-:Y:S01]  /*1a650*/  VIADD R15, R12, 0x66 ;  /* 0x000000660c0f7836 */ /* 0x000fe20000000000 */
[----:B------:R-:W-:Y:S01]  /*1a660*/  ULDC UR10, c[0x0][0x228] ;  /* 0x00008a00000a7ab9 */ /* 0x000fe20000000800 */
[----:B---3--:R-:W-:Y:S01]  /*1a670*/  VIADD R21, R29, UR4 ;  /* 0x000000041d157c36 */ /* 0x008fe20008000000 */
[----:B------:R-:W-:Y:S01]  /*1a680*/  ULDC UR4, c[0x0][0x248] ;  /* 0x0000920000047ab9 */ /* 0x000fe20000000800 */
[----:B------:R3:W-:Y:S01]  /*1a690*/  @P0 STG.E.U16 desc[UR6][R24.64], R27 ;  /* 0x0000001b18000986 */ /* 0x0007e2000c101506 */
[----:B------:R-:W-:Y:S01]  /*1a6a0*/  ISETP.GE.AND P0, PT, R15, UR8, PT ;  /* 0x000000080f007c0c */ /* 0x000fe2000bf06270 */
[C---:B------:R-:W-:Y:S01]  /*1a6b0*/  IMAD.WIDE R10, R21.reuse, 0x2, R2 ;  /* 0x00000002150a7825 */ /* 0x040fe200078e0202 */
[----:B------:R-:W-:Y:S01]  /*1a6c0*/  ULDC UR12, c[0x0][0x228] ;  /* 0x00008a00000c7ab9 */ /* 0x000fe20000000800 */
[----:B------:R-:W-:Y:S01]  /*1a6d0*/  ISETP.LT.AND P1, PT, R14, UR10, !P1 ;  /* 0x0000000a0e007c0c */ /* 0x000fe2000cf21270 */
[----:B------:R-:W-:Y:S01]  /*1a6e0*/  ULDC UR14, c[0x0][0x228] ;  /* 0x00008a00000e7ab9 */ /* 0x000fe20000000800 */
[----:B------:R-:W-:Y:S01]  /*1a6f0*/  VIADD R15, R12, 0x67 ;  /* 0x000000670c0f7836 */ /* 0x000fe20000000000 */
[----:B------:R4:W-:Y:S01]  /*1a700*/  @P3 STG.E.U16 desc[UR6][R10.64], R69 ;  /* 0x000000450a003986 */ /* 0x0009e2000c101506 */
[----:B------:R-:W-:Y:S01]  /*1a710*/  ULDC UR10, c[0x0][0x228] ;  /* 0x00008a00000a7ab9 */ /* 0x000fe20000000800 */
[----:B------:R-:W-:Y:S01]  /*1a720*/  ULDC UR8, c[0x0][0x22c] ;  /* 0x00008b0000087ab9 */ /* 0x000fe20000000800 */
[----:B------:R-:W-:Y:S01]  /*1a730*/  PRMT R26, R86, 0x7632, R26 ;  /* 0x00007632561a7816 */ /* 0x000fe2000000001a */
[----:B---3--:R-:W-:Y:S01]  /*1a740*/  VIADD R25, R21, UR4 ;  /* 0x0000000415197c36 */ /* 0x008fe20008000000 */
[----:B------:R-:W-:Y:S01]  /*1a750*/  PRMT R24, R69, 0x7632, R24 ;  /* 0x0000763245187816 */ /* 0x000fe20000000018 */
[----:B------:R-:W-:Y:S01]  /*1a760*/  IMAD.WIDE R20, R21, 0x2, R8 ;  /* 0x0000000215147825 */ /* 0x000fe200078e0208 */
[----:B------:R-:W-:-:S02]  /*1a770*/  ULDC UR4, c[0x0][0x22c] ;  /* 0x00008b0000047ab9 */ /* 0x000fc40000000800 */
[----:B------:R-:W-:Y:S01]  /*1a780*/  ISETP.GE.AND P3, PT, R15, UR4, PT ;  /* 0x000000040f007c0c */ /* 0x000fe2000bf66270 */
[----:B------:R-:W-:Y:S01]  /*1a790*/  IMAD.WIDE R22, R25, 0x2, R2 ;  /* 0x0000000219167825 */ /* 0x000fe200078e0202 */
[----:B------:R3:W-:Y:S01]  /*1a7a0*/  @P5 STG.E.U16 desc[UR6][R20.64], R24 ;  /* 0x0000001814005986 */ /* 0x0007e2000c101506 */
[----:B------:R-:W-:Y:S01]  /*1a7b0*/  ISETP.LT.AND P5, PT, R13, UR12, !P2 ;  /* 0x0000000c0d007c0c */ /* 0x000fe2000d7a1270 */
[----:B------:R-:W-:Y:S01]  /*1a7c0*/  ULDC UR4, c[0x0][0x248] ;  /* 0x0000920000047ab9 */ /* 0x000fe20000000800 */
[C---:B----4-:R-:W-:Y:S01]  /*1a7d0*/  IMAD.WIDE R10, R25.reuse, 0x2, R8 ;  /* 0x00000002190a7825 */ /* 0x050fe200078e0208 */
[----:B------:R4:W-:Y:S01]  /*1a7e0*/  @P6 STG.E.U16 desc[UR6][R22.64], R85 ;  /* 0x0000005516006986 */ /* 0x0009e2000c101506 */
[----:B------:R-:W-:Y:S01]  /*1a7f0*/  ISETP.LT.AND P6, PT, R14, UR14, !P2 ;  /* 0x0000000e0e007c0c */ /* 0x000fe2000d7c1270 */
[----:B------:R-:W-:Y:S01]  /*1a800*/  ULDC UR12, c[0x0][0x228] ;  /* 0x00008a00000c7ab9 */ /* 0x000fe20000000800 */
[----:B------:R-:W-:Y:S01]  /*1a810*/  VIADD R27, R25, UR4 ;  /* 0x00000004191b7c36 */ /* 0x000fe20008000000 */
[----:B------:R-:W-:Y:S01]  /*1a820*/  ULDC UR4, c[0x0][0x22c] ;  /* 0x00008b0000047ab9 */ /* 0x000fe20000000800 */
[----:B------:R-:W-:Y:S01]  /*1a830*/  VIADD R15, R12, 0x68 ;  /* 0x000000680c0f7836 */ /* 0x000fe20000000000 */
[----:B------:R-:W-:Y:S01]  /*1a840*/  ULDC UR14, c[0x0][0x228] ;  /* 0x00008a00000e7ab9 */ /* 0x000fe20000000800 */
[----:B---3--:R-:W-:-:S03]  /*1a850*/  IMAD.WIDE R20, R27, 0x2, R2 ;  /* 0x000000021b147825 */ /* 0x008fc600078e0202 */
[----:B------:R-:W-:Y:S01]  /*1a860*/  ISETP.GE.AND P2, PT, R15, UR8, PT ;  /* 0x000000080f007c0c */ /* 0x000fe2000bf46270 */
[----:B------:R-:W-:Y:S01]  /*1a870*/  ULDC UR8, c[0x0][0x248] ;  /* 0x0000920000087ab9 */ /* 0x000fe20000000800 */
[----:B----4-:R-:W-:Y:S01]  /*1a880*/  PRMT R85, R85, 0x7632, R85 ;  /* 0x0000763255557816 */ /* 0x010fe20000000055 */
[----:B------:R-:W-:Y:S01]  /*1a890*/  VIADD R24, R12, 0x69 ;  /* 0x000000690c187836 */ /* 0x000fe20000000000 */
[----:B------:R-:W-:Y:S01]  /*1a8a0*/  PRMT R15, R70, 0x7632, R15 ;  /* 0x00007632460f7816 */ /* 0x000fe2000000000f */
        /* <DEDUP_REMOVED lines=55> */
[C---:B---3--:R-:W-:Y:S01]  /*1ac20*/  IMAD.WIDE R10, R25.reuse, 0x2, R8 ;  /* 0x00000002190a7825 */ /* 0x048fe200078e0208 */
[----:B0-----:R0:W-:Y:S01]  /*1ac30*/  @P6 STG.E.U16 desc[UR6][R22.64], R132 ;  /* 0x0000008416006986 */ /* 0x0011e2000c101506 */
[----:B------:R-:W-:Y:S01]  /*1ac40*/  ISETP.LT.AND P6, PT, R14, UR14, !P1 ;  /* 0x0000000e0e007c0c */ /* 0x000fe2000cfc1270 */
[----:B------:R-:W-:Y:S01]  /*1ac50*/  ULDC UR12, c[0x0][0x228] ;  /* 0x00008a00000c7ab9 */ /* 0x000fe20000000800 */
[----:B------:R-:W-:Y:S01]  /*1ac60*/  VIADD R27, R25, UR4 ;  /* 0x00000004191b7c36 */ /* 0x000fe20008000000 */
[----:B------:R-:W-:Y:S01]  /*1ac70*/  ULDC UR4, c[0x0][0x22c] ;  /* 0x00008b0000047ab9 */ /* 0x000fe20000000800 */
[----:B------:R-:W-:Y:S01]  /*1ac80*/  VIADD R15, R12, 0x6d ;  /* 0x0000006d0c0f7836 */ /* 0x000fe20000000000 */
[----:B------:R-:W-:Y:S01]  /*1ac90*/  ULDC UR14, c[0x0][0x228] ;  /* 0x00008a00000e7ab9 */ /* 0x000fe20000000800 */
[----:B------:R-:W-:Y:S01]  /*1aca0*/  PRMT R26, R133, 0x7632, R26 ;  /* 0x00007632851a7816 */ /* 0x000fe2000000001a */
[----:B----4-:R-:W-:-:S02]  /*1acb0*/  IMAD.WIDE R20, R27, 0x2, R2 ;  /* 0x000000021b147825 */ /* 0x010fc400078e0202 */
[----:B------:R-:W-:Y:S01]  /*1acc0*/  ISETP.GE.AND P1, PT, R15, UR8, PT ;  /* 0x000000080f007c0c */ /* 0x000fe2000bf26270 */
[----:B------:R-:W-:Y:S01]  /*1acd0*/  ULDC UR8, c[0x0][0x248] ;  /* 0x0000920000087ab9 */ /* 0x000fe20000000800 */
[----:B0-----:R-:W-:Y:S01]  /*1ace0*/  PRMT R132, R132, 0x7632, R132 ;  /* 0x0000763284847816 */ /* 0x001fe20000000084 */
        /* <DEDUP_REMOVED lines=14> */
[C---:B0-----:R-:W-:Y:S01]  /*1add0*/  IMAD.WIDE R10, R27.reuse, 0x2, R2 ;  /* 0x000000021b0a7825 */ /* 0x041fe200078e0202 */
[----:B------:R-:W-:Y:S01]  /*1ade0*/  ULDC UR10, c[0x0][0x228] ;  /* 0x00008a00000a7ab9 */ /* 0x000fe20000000800 */
[----:B------:R-:W-:Y:S01]  /*1adf0*/  ULDC UR4, c[0x0][0x22c] ;  /* 0x00008b0000047ab9 */ /* 0x000fe20000000800 */
[----:B------:R-:W-:Y:S01]  /*1ae00*/  ULDC UR12, c[0x0][0x228] ;  /* 0x00008a00000c7ab9 */ /* 0x000fe20000000800 */
[----:B---3--:R-:W-:Y:S01]  /*1ae10*/  IMAD.WIDE R20, R27, 0x2, R8 ;  /* 0x000000021b147825 */ /* 0x008fe200078e0208 */
[----:B------:R-:W-:Y:S01]  /*1ae20*/  PRMT R27, R73, 0x7632, R27 ;  /* 0x00007632491b7816 */ /* 0x000fe2000000001b */
[----:B------:R-:W-:Y:S01]  /*1ae30*/  @P3 STG.E.U16 desc[UR6][R10.64], R133 ;  /* 0x000000850a003986 */ /* 0x000fe2000c101506 */
[----:B------:R-:W-:Y:S01]  /*1ae40*/  ULDC UR14, c[0x0][0x228] ;  /* 0x00008a00000e7ab9 */ /* 0x000fe20000000800 */
[----:B----4-:R-:W-:Y:S01]  /*1ae50*/  VIADD R15, R12, 0x6f ;  /* 0x0000006f0c0f7836 */ /* 0x010fe20000000000 */
        /* <DEDUP_REMOVED lines=14> */
[----:B0-----:R-:W-:Y:S01]  /*1af40*/  VIADD R21, R29, UR4 ;  /* 0x000000041d157c36 */ /* 0x001fe20008000000 */
        /* <DEDUP_REMOVED lines=10> */
[C---:B---3--:R-:W-:Y:S01]  /*1aff0*/  VIADD R25, R21.reuse, UR4 ;  /* 0x0000000415197c36 */ /* 0x048fe20008000000 */
        /* <DEDUP_REMOVED lines=11> */
[----:B------:R-:W-:Y:S01]  /*1b0b0*/  ISETP.LT.AND P6, PT, R14, UR14, !P2 ;  /* 0x0000000e0e007c0c */ /* 0x000fe2000d7c1270 */
[C---:B------:R-:W-:Y:S01]  /*1b0c0*/  VIADD R27, R25.reuse, UR4 ;  /* 0x00000004191b7c36 */ /* 0x040fe20008000000 */
[----:B------:R-:W-:Y:S01]  /*1b0d0*/  ULDC UR4, c[0x0][0x22c] ;  /* 0x00008b0000047ab9 */ /* 0x000fe20000000800 */
[----:B------:R-:W-:Y:S01]  /*1b0e0*/  VIADD R15, R12, 0x72 ;  /* 0x000000720c0f7836 */ /* 0x000fe20000000000 */
[----:B------:R-:W-:Y:S01]  /*1b0f0*/  ULDC UR14, c[0x0][0x228] ;  /* 0x00008a00000e7ab9 */ /* 0x000fe20000000800 */
[----:B0-----:R-:W-:-:S03]  /*1b100*/  IMAD.WIDE R10, R25, 0x2, R8 ;  /* 0x00000002190a7825 */ /* 0x001fc600078e0208 */
[----:B------:R-:W-:Y:S01]  /*1b110*/  ISETP.GE.AND P2, PT, R15, UR8, PT ;  /* 0x000000080f007c0c */ /* 0x000fe2000bf46270 */
[----:B---3--:R-:W-:Y:S01]  /*1b120*/  IMAD.WIDE R20, R27, 0x2, R2 ;  /* 0x000000021b147825 */ /* 0x008fe200078e0202 */
[----:B------:R-:W-:Y:S01]  /*1b130*/  PRMT R15, R135, 0x7632, R15 ;  /* 0x00007632870f7816 */ /* 0x000fe2000000000f */
[----:B------:R-:W-:Y:S01]  /*1b140*/  ULDC UR8, c[0x0][0x248] ;  /* 0x0000920000087ab9 */ /* 0x000fe20000000800 */
[----:B----4-:R-:W-:Y:S01]  /*1b150*/  PRMT R74, R74, 0x7632, R74 ;  /* 0x000076324a4a7816 */ /* 0x010fe2000000004a */
[----:B------:R-:W-:Y:S02]  /*1b160*/  VIADD R24, R12, 0x73 ;  /* 0x000000730c187836 */ /* 0x000fe40000000000 */
        /* <DEDUP_REMOVED lines=12> */
[C---:B0-----:R-:W-:Y:S01]  /*1b230*/  IMAD.WIDE R10, R27.reuse, 0x2, R2 ;  /* 0x000000021b0a7825 */ /* 0x041fe200078e0202 */
[----:B------:R-:W-:Y:S01]  /*1b240*/  ULDC UR10, c[0x0][0x228] ;  /* 0x00008a00000a7ab9 */ /* 0x000fe20000000800 */
[----:B------:R-:W-:Y:S01]  /*1b250*/  ULDC UR12, c[0x0][0x228] ;  /* 0x00008a00000c7ab9 */ /* 0x000fe20000000800 */
[----:B------:R-:W-:Y:S01]  /*1b260*/  ULDC UR14, c[0x0][0x228] ;  /* 0x00008a00000e7ab9 */ /* 0x000fe20000000800 */
[C---:B---3--:R-:W-:Y:S01]  /*1b270*/  IMAD.WIDE R20, R27.reuse, 0x2, R8 ;  /* 0x000000021b147825 */ /* 0x048fe200078e0208 */
[----:B------:R-:W-:Y:S01]  /*1b280*/  ULDC UR16, c[0x0][0x228] ;  /* 0x00008a0000107ab9 */ /* 0x000fe20000000800 */
[----:B------:R0:W-:Y:S01]  /*1b290*/  @P4 STG.E.U16 desc[UR6][R10.64], R75 ;  /* 0x0000004b0a004986 */ /* 0x0001e2000c101506 */
[----:B------:R-:W-:Y:S01]  /*1b2a0*/  ISETP.GE.AND P4, PT, R28, UR4, PT ;  /* 0x000000041c007c0c */ /* 0x000fe2000bf86270 */
[----:B----4-:R-:W-:Y:S01]  /*1b2b0*/  VIADD R15, R27, UR8 ;  /* 0x000000081b0f7c36 */ /* 0x010fe20008000000 */
[----:B------:R-:W-:Y:S01]  /*1b2c0*/  PRMT R27, R80, 0x7632, R27 ;  /* 0x00007632501b7816 */ /* 0x000fe2000000001b */
[----:B------:R3:W-:Y:S01]  /*1b2d0*/  @P3 STG.E.U16 desc[UR6][R20.64], R26 ;  /* 0x0000001a14003986 */ /* 0x0007e2000c101506 */
[----:B------:R-:W-:Y:S01]  /*1b2e0*/  ISETP.LT.AND P3, PT, R13, UR10, !P5 ;  /* 0x0000000a0d007c0c */ /* 0x000fe2000ef61270 */
[C---:B------:R-:W-:Y:S01]  /*1b2f0*/  IMAD.WIDE R22, R15.reuse, 0x2, R2 ;  /* 0x000000020f167825 */ /* 0x040fe200078e0202 */
[----:B------:R-:W-:Y:S01]  /*1b300*/  ULDC UR4, c[0x0][0x248] ;  /* 0x0000920000047ab9 */ /* 0x000fe20000000800 */
[----:B------:R-:W-:Y:S01]  /*1b310*/  ISETP.LT.AND P5, PT, R14, UR12, !P5 ;  /* 0x0000000c0e007c0c */ /* 0x000fe2000efa1270 */
[----:B------:R-:W-:Y:S01]  /*1b320*/  ULDC UR8, c[0x0][0x248] ;  /* 0x0000920000087ab9 */ /* 0x000fe20000000800 */
[----:B------:R-:W-:Y:S01]  /*1b330*/  IMAD.WIDE R24, R15, 0x2, R8 ;  /* 0x000000020f187825 */ /* 0x000fe200078e0208 */
[----:B------:R-:W-:Y:S01]  /*1b340*/  @P6 STG.E.U16 desc[UR6][R22.64], R80 ;  /* 0x0000005016006986 */ /* 0x000fe2000c101506 */
[----:B------:R-:W-:Y:S01]  /*1b350*/  ISETP.LT.AND P6, PT, R13, UR14, !P2 ;  /* 0x0000000e0d007c0c */ /* 0x000fe2000d7c1270 */
[----:B------:R-:W-:Y:S01]  /*1b360*/  ULDC UR10, c[0x0][0x228] ;  /* 0x00008a00000a7ab9 */ /* 0x000fe20000000800 */
[----:B0-----:R-:W-:Y:S01]  /*1b370*/  VIADD R10, R12, 0x75 ;  /* 0x000000750c0a7836 */ /* 0x001fe20000000000 */
[----:B------:R0:W-:Y:S01]  /*1b380*/  @P0 STG.E.U16 desc[UR6][R24.64], R27 ;  /* 0x0000001b18000986 */ /* 0x0001e2000c101506 */
[----:B------:R-:W-:Y:S01]  /*1b390*/  VIADD R15, R15, UR4 ;  /* 0x000000040f0f7c36 */ /* 0x000fe20008000000 */
[----:B------:R-:W-:Y:S01]  /*1b3a0*/  ISETP.LT.AND P2, PT, R14, UR16, !P2 ;  /* 0x000000100e007c0c */ /* 0x000fe2000d741270 */
[----:B------:R-:W-:Y:S01]  /*1b3b0*/  ULDC UR12, c[0x0][0x228] ;  /* 0x00008a00000c7ab9 */ /* 0x000fe20000000800 */
[----:B------:R-:W-:Y:S01]  /*1b3c0*/  ISETP.GE.AND P0, PT, R10, UR27, PT ;  /* 0x0000001b0a007c0c */ /* 0x000fe2000bf06270 */
[----:B------:R-:W-:Y:S01]  /*1b3d0*/  IMAD.WIDE R10, R15, 0x2, R2 ;  /* 0x000000020f0a7825 */ /* 0x000fe200078e0202 */
[----:B------:R-:W-:Y:S01]  /*1b3e0*/  ULDC UR4, c[0x0][0x248] ;  /* 0x0000920000047ab9 */ /* 0x000fe20000000800 */
[----:B------:R-:W-:Y:S01]  /*1b3f0*/  ULDC UR14, c[0x0][0x228] ;  /* 0x00008a00000e7ab9 */ /* 0x000fe20000000800 */
[----:B---3--:R-:W-:Y:S01]  /*1b400*/  PRMT R26, R81, 0x7632, R26 ;  /* 0x00007632511a7816 */ /* 0x008fe2000000001a */
[----:B------:R-:W-:Y:S01]  /*1b410*/  IMAD.WIDE R20, R15, 0x2, R8 ;  /* 0x000000020f147825 */ /* 0x000fe200078e0208 */
[----:B-1----:R1:W-:Y:S01]  /*1b420*/  @P3 STG.E.U16 desc[UR6][R10.64], R16 ;  /* 0x000000100a003986 */ /* 0x0023e2000c101506 */
[----:B------:R-:W-:-:S02]  /*1b430*/  ULDC UR16, c[0x0][0x228] ;  /* 0x00008a0000107ab9 */ /* 0x000fc40000000800 */
[----:B0-----:R-:W-:Y:S01]  /*1b440*/  VIADD R27, R15, UR8 ;  /* 0x000000080f1b7c36 */ /* 0x001fe20008000000 */
[----:B------:R-:W-:Y:S01]  /*1b450*/  PRMT R15, R16, 0x7632, R15 ;  /* 0x00007632100f7816 */ /* 0x000fe2000000000f */
[----:B------:R-:W-:Y:S01]  /*1b460*/  ULDC UR8, c[0x0][0x248] ;  /* 0x0000920000087ab9 */ /* 0x000fe20000000800 */
[----:B------:R-:W-:Y:S02]  /*1b470*/  VIADD R28, R12, 0x76 ;  /* 0x000000760c1c7836 */ /* 0x000fe40000000000 */
[----:B------:R-:W-:Y:S01]  /*1b480*/  IMAD.WIDE R22, R27, 0x2, R2 ;  /* 0x000000021b167825 */ /* 0x000fe200078e0202 */
[----:B------:R0:W-:Y:S01]  /*1b490*/  @P5 STG.E.U16 desc[UR6][R20.64], R15 ;  /* 0x0000000f14005986 */ /* 0x0001e2000c101506 */
[----:B------:R-:W-:Y:S01]  /*1b4a0*/  ISETP.LT.AND P5, PT, R13, UR10, !P1 ;  /* 0x0000000a0d007c0c */ /* 0x000fe2000cfa1270 */
[----:B------:R-:W-:Y:S01]  /*1b4b0*/  ULDC UR10, c[0x0][0x228] ;  /* 0x00008a00000a7ab9 */ /* 0x000fe20000000800 */
[----:B------:R-:W-:Y:S01]  /*1b4c0*/  IMAD.WIDE R24, R27, 0x2, R8 ;  /* 0x000000021b187825 */ /* 0x000fe200078e0208 */
[----:B------:R-:W-:Y:S01]  /*1b4d0*/  @P6 STG.E.U16 desc[UR6][R22.64], R81 ;  /* 0x0000005116006986 */ /* 0x000fe2000c101506 */
[----:B------:R-:W-:Y:S01]  /*1b4e0*/  ISETP.LT.AND P1, PT, R14, UR12, !P1 ;  /* 0x0000000c0e007c0c */ /* 0x000fe2000cf21270 */
[----:B------:R-:W-:Y:S01]  /*1b4f0*/  ULDC UR12, c[0x0][0x228] ;  /* 0x00008a00000c7ab9 */ /* 0x000fe20000000800 */
[----:B-1----:R-:W-:Y:S01]  /*1b500*/  VIADD R10, R12, 0x77 ;  /* 0x000000770c0a7836 */ /* 0x002fe20000000000 */
[----:B------:R-:W-:Y:S01]  /*1b510*/  ISETP.LT.AND P6, PT, R13, UR14, !P4 ;  /* 0x0000000e0d007c0c */ /* 0x000fe2000e7c1270 */
[----:B------:R1:W-:Y:S01]  /*1b520*/  @P2 STG.E.U16 desc[UR6][R24.64], R26 ;  /* 0x0000001a18002986 */ /* 0x0003e2000c101506 */
[----:B------:R-:W-:Y:S01]  /*1b530*/  ISETP.LT.AND P4, PT, R14, UR16, !P4 ;  /* 0x000000100e007c0c */ /* 0x000fe2000e781270 */
[----:B------:R-:W-:Y:S01]  /*1b540*/  ULDC UR14, c[0x0][0x228] ;  /* 0x00008a00000e7ab9 */ /* 0x000fe20000000800 */
[----:B0-----:R-:W-:Y:S01]  /*1b550*/  VIADD R21, R27, UR4 ;  /* 0x000000041b157c36 */ /* 0x001fe20008000000 */
[----:B------:R-:W-:Y:S01]  /*1b560*/  ISETP.GE.AND P2, PT, R10, UR23, PT ;  /* 0x000000170a007c0c */ /* 0x000fe2000bf46270 */
[----:B------:R-:W-:Y:S01]  /*1b570*/  ULDC UR4, c[0x0][0x248] ;  /* 0x0000920000047ab9 */ /* 0x000fe20000000800 */
[----:B------:R-:W-:Y:S01]  /*1b580*/  PRMT R16, R17, 0x7632, R16 ;  /* 0x0000763211107816 */ /* 0x000fe20000000010 */
[C---:B------:R-:W-:Y:S01]  /*1b590*/  VIADD R15, R21.reuse, UR8 ;  /* 0x00000008150f7c36 */ /* 0x040fe20008000000 */
[----:B------:R-:W-:Y:S01]  /*1b5a0*/  ISETP.GE.AND P3, PT, R28, UR25, PT ;  /* 0x000000191c007c0c */ /* 0x000fe2000bf66270 */
[C---:B------:R-:W-:Y:S01]  /*1b5b0*/  IMAD.WIDE R10, R21.reuse, 0x2, R2 ;  /* 0x00000002150a7825 */ /* 0x040fe200078e0202 */
[----:B------:R-:W-:Y:S01]  /*1b5c0*/  ULDC UR16, c[0x0][0x228] ;  /* 0x00008a0000107ab9 */ /* 0x000fe20000000800 */
[----:B------:R-:W-:Y:S01]  /*1b5d0*/  ULDC UR8, c[0x0][0x248] ;  /* 0x0000920000087ab9 */ /* 0x000fe20000000800 */
[----:B-1----:R-:W-:Y:S01]  /*1b5e0*/  PRMT R26, R82, 0x7632, R26 ;  /* 0x00007632521a7816 */ /* 0x002fe2000000001a */
[----:B------:R-:W-:Y:S01]  /*1b5f0*/  IMAD.WIDE R20, R21, 0x2, R8 ;  /* 0x0000000215147825 */ /* 0x000fe200078e0208 */
[----:B------:R0:W-:Y:S03]  /*1b600*/  @P5 STG.E.U16 desc[UR6][R10.64], R17 ;  /* 0x000000110a005986 */ /* 0x0001e6000c101506 */
[C---:B------:R-:W-:Y:S01]  /*1b610*/  IMAD.WIDE R22, R15.reuse, 0x2, R2 ;  /* 0x000000020f167825 */ /* 0x040fe200078e0202 */
[----:B------:R1:W-:Y:S03]  /*1b620*/  @P1 STG.E.U16 desc[UR6][R20.64], R16 ;  /* 0x0000001014001986 */ /* 0x0003e6000c101506 */
[--C-:B------:R-:W-:Y:S01]  /*1b630*/  IMAD.WIDE R24, R15, 0x2, R8.reuse ;  /* 0x000000020f187825 */ /* 0x100fe200078e0208 */
[----:B------:R-:W-:Y:S01]  /*1b640*/  @P6 STG.E.U16 desc[UR6][R22.64], R82 ;  /* 0x0000005216006986 */ /* 0x000fe2000c101506 */
[----:B------:R-:W-:Y:S01]  /*1b650*/  ISETP.LT.AND P6, PT, R13, UR14, !P3 ;  /* 0x0000000e0d007c0c */ /* 0x000fe2000dfc1270 */
[----:B------:R-:W-:Y:S01]  /*1b660*/  ULDC UR14, c[0x0][0x228] ;  /* 0x00008a00000e7ab9 */ /* 0x000fe20000000800 */
[----:B------:R-:W-:Y:S01]  /*1b670*/  VIADD R15, R15, UR4 ;  /* 0x000000040f0f7c36 */ /* 0x000fe20008000000 */
[----:B------:R3:W-:Y:S01]  /*1b680*/  @P4 STG.E.U16 desc[UR6][R24.64], R26 ;  /* 0x0000001a18004986 */ /* 0x0007e2000c101506 */
[----:B------:R-:W-:Y:S01]  /*1b690*/  ISETP.LT.AND P4, PT, R13, UR10, !P0 ;  /* 0x0000000a0d007c0c */ /* 0x000fe2000c781270 */
[----:B0-----:R-:W-:Y:S01]  /*1b6a0*/  VIADD R10, R12, 0x79 ;  /* 0x000000790c0a7836 */ /* 0x001fe20000000000 */
[C---:B------:R-:W-:Y:S01]  /*1b6b0*/  ISETP.LT.AND P0, PT, R14.reuse, UR12, !P0 ;  /* 0x0000000c0e007c0c */ /* 0x040fe2000c701270 */
[----:B------:R0:W4:Y:S01]  /*1b6c0*/  LDS.128 R28, [R0] ;  /* 0x00000000001c7984 */ /* 0x0001220000000c00 */
[----:B------:R-:W-:Y:S01]  /*1b6d0*/  ISETP.LT.AND P3, PT, R14, UR16, !P3 ;  /* 0x000000100e007c0c */ /* 0x000fe2000df61270 */
[C---:B-1----:R-:W-:Y:S01]  /*1b6e0*/  IMAD.WIDE R16, R15.reuse, 0x2, R8 ;  /* 0x000000020f107825 */ /* 0x042fe200078e0208 */
[----:B------:R-:W-:Y:S01]  /*1b6f0*/  ISETP.GE.AND P1, PT, R10, UR19, PT ;  /* 0x000000130a007c0c */ /* 0x000fe2000bf26270 */
[----:B------:R-:W-:Y:S01]  /*1b700*/  ULDC UR10, c[0x0][0x228] ;  /* 0x00008a00000a7ab9 */ /* 0x000fe20000000800 */
[----:B------:R-:W-:Y:S01]  /*1b710*/  ULDC UR12, c[0x0][0x228] ;  /* 0x00008a00000c7ab9 */ /* 0x000fe20000000800 */
[----:B------:R-:W-:Y:S01]  /*1b720*/  IMAD.WIDE R10, R15, 0x2, R2 ;  /* 0x000000020f0a7825 */ /* 0x000fe200078e0202 */
[----:B------:R-:W-:Y:S01]  /*1b730*/  ULDC UR4, c[0x0][0x248] ;  /* 0x0000920000047ab9 */ /* 0x000fe20000000800 */
[----:B---3--:R-:W-:Y:S01]  /*1b740*/  PRMT R24, R83, 0x7632, R24 ;  /* 0x0000763253187816 */ /* 0x008fe20000000018 */
[----:B------:R-:W-:Y:S01]  /*1b750*/  ULDC UR16, c[0x0][0x228] ;  /* 0x00008a0000107ab9 */ /* 0x000fe20000000800 */
[----:B------:R-:W-:Y:S01]  /*1b760*/  VIADD R25, R15, UR8 ;  /* 0x000000080f197c36 */ /* 0x000fe20008000000 */
[----:B------:R-:W-:Y:S01]  /*1b770*/  PRMT R15, R18, 0x7632, R15 ;  /* 0x00007632120f7816 */ /* 0x000fe2000000000f */
[----:B------:R-:W-:Y:S01]  /*1b780*/  VIADD R27, R12, 0x78 ;  /* 0x000000780c1b7836 */ /* 0x000fe20000000000 */
[----:B------:R1:W-:Y:S01]  /*1b790*/  @P4 STG.E.U16 desc[UR6][R10.64], R18 ;  /* 0x000000120a004986 */ /* 0x0003e2000c101506 */
[----:B------:R-:W-:Y:S01]  /*1b7a0*/  IMAD.WIDE R20, R25, 0x2, R2 ;  /* 0x0000000219147825 */ /* 0x000fe200078e0202 */
[----:B------:R-:W-:Y:S01]  /*1b7b0*/  ULDC UR8, c[0x0][0x248] ;  /* 0x0000920000087ab9 */ /* 0x000fe20000000800 */
[----:B0-----:R-:W-:Y:S01]  /*1b7c0*/  PRMT R0, R19, 0x7632, R0 ;  /* 0x0000763213007816 */ /* 0x001fe20000000000 */
[----:B------:R0:W-:Y:S01]  /*1b7d0*/  @P0 STG.E.U16 desc[UR6][R16.64], R15 ;  /* 0x0000000f10000986 */ /* 0x0001e2000c101506 */
[----:B------:R-:W-:Y:S01]  /*1b7e0*/  IMAD.WIDE R22, R25, 0x2, R8 ;  /* 0x0000000219167825 */ /* 0x000fe200078e0208 */
[----:B------:R-:W-:-:S02]  /*1b7f0*/  ISETP.GE.AND P5, PT, R27, UR21, PT ;  /* 0x000000151b007c0c */ /* 0x000fc4000bfa6270 */
[----:B------:R3:W-:Y:S01]  /*1b800*/  @P6 STG.E.U16 desc[UR6][R20.64], R83 ;  /* 0x0000005314006986 */ /* 0x0007e2000c101506 */
[C---:B------:R-:W-:Y:S01]  /*1b810*/  VIADD R26, R12.reuse, 0x7a ;  /* 0x0000007a0c1a7836 */ /* 0x040fe20000000000 */
[C---:B------:R-:W-:Y:S02]  /*1b820*/  ISETP.LT.AND P6, PT, R13.reuse, UR14, !P5 ;  /* 0x0000000e0d007c0c */ /* 0x040fe4000efc1270 */
[----:B------:R5:W-:Y:S01]  /*1b830*/  @P3 STG.E.U16 desc[UR6][R22.64], R24 ;  /* 0x0000001816003986 */ /* 0x000be2000c101506 */
[----:B------:R-:W-:Y:S01]  /*1b840*/  ISETP.LT.AND P3, PT, R13, UR10, !P2 ;  /* 0x0000000a0d007c0c */ /* 0x000fe2000d761270 */
[----:B-1----:R-:W-:Y:S01]  /*1b850*/  VIADD R10, R12, 0x7b ;  /* 0x0000007b0c0a7836 */ /* 0x002fe20000000000 */
[C---:B------:R-:W-:Y:S01]  /*1b860*/  ISETP.LT.AND P2, PT, R14.reuse, UR12, !P2 ;  /* 0x0000000c0e007c0c */ /* 0x040fe2000d741270 */
[----:B0-----:R-:W-:Y:S01]  /*1b870*/  VIADD R17, R25, UR4 ;  /* 0x0000000419117c36 */ /* 0x001fe20008000000 */
[----:B------:R-:W-:Y:S01]  /*1b880*/  ISETP.LT.AND P5, PT, R14, UR16, !P5 ;  /* 0x000000100e007c0c */ /* 0x000fe2000efa1270 */
[----:B------:R-:W-:Y:S01]  /*1b890*/  ULDC UR10, c[0x0][0x228] ;  /* 0x00008a00000a7ab9 */ /* 0x000fe20000000800 */
[----:B------:R-:W-:Y:S01]  /*1b8a0*/  ISETP.GE.AND P0, PT, R10, UR15, PT ;  /* 0x0000000f0a007c0c */ /* 0x000fe2000bf06270 */
[C---:B------:R-:W-:Y:S01]  /*1b8b0*/  VIADD R15, R17.reuse, UR8 ;  /* 0x00000008110f7c36 */ /* 0x040fe20008000000 */
[----:B--2---:R-:W-:Y:S01]  /*1b8c0*/  PRMT R18, R4, 0x7632, R18 ;  /* 0x0000763204127816 */ /* 0x004fe20000000012 */
[C---:B------:R-:W-:Y:S01]  /*1b8d0*/  IMAD.WIDE R10, R17.reuse, 0x2, R2 ;  /* 0x00000002110a7825 */ /* 0x040fe200078e0202 */
[----:B------:R-:W-:Y:S01]  /*1b8e0*/  ULDC UR8, c[0x0][0x228] ;  /* 0x00008a0000087ab9 */ /* 0x000fe20000000800 */
[----:B------:R-:W-:Y:S01]  /*1b8f0*/  ISETP.GE.AND P4, PT, R26, UR17, PT ;  /* 0x000000111a007c0c */ /* 0x000fe2000bf86270 */
[----:B------:R-:W-:Y:S01]  /*1b900*/  ULDC UR4, c[0x0][0x248] ;  /* 0x0000920000047ab9 */ /* 0x000fe20000000800 */
[----:B------:R-:W-:Y:S01]  /*1b910*/  IMAD.WIDE R16, R17, 0x2, R8 ;  /* 0x0000000211107825 */ /* 0x000fe200078e0208 */
[----:B------:R0:W-:Y:S01]  /*1b920*/  @P3 STG.E.U16 desc[UR6][R10.64], R19 ;  /* 0x000000130a003986 */ /* 0x0001e2000c101506 */
[----:B------:R-:W-:-:S02]  /*1b930*/  ULDC UR12, c[0x0][0x228] ;  /* 0x00008a00000c7ab9 */ /* 0x000fc40000000800 */
[C---:B---3--:R-:W-:Y:S01]  /*1b940*/  IMAD.WIDE R20, R15.reuse, 0x2, R2 ;  /* 0x000000020f147825 */ /* 0x048fe200078e0202 */
[----:B------:R-:W-:Y:S01]  /*1b950*/  @P2 STG.E.U16 desc[UR6][R16.64], R0 ;  /* 0x0000000010002986 */ /* 0x000fe2000c101506 */
[----:B------:R-:W-:Y:S01]  /*1b960*/  ISETP.LT.AND P2, PT, R14, UR10, !P1 ;  /* 0x0000000a0e007c0c */ /* 0x000fe2000cf41270 */
[----:B------:R-:W-:Y:S01]  /*1b970*/  ULDC UR10, c[0x0][0x228] ;  /* 0x00008a00000a7ab9 */ /* 0x000fe20000000800 */
[----:B-----5:R-:W-:Y:S01]  /*1b980*/  IMAD.WIDE R22, R15, 0x2, R8 ;  /* 0x000000020f167825 */ /* 0x020fe200078e0208 */
[----:B------:R4:W-:Y:S01]  /*1b990*/  @P6 STG.E.U16 desc[UR6][R20.64], R4 ;  /* 0x0000000414006986 */ /* 0x0009e2000c101506 */
[----:B------:R-:W-:Y:S02]  /*1b9a0*/  ISETP.LT.AND P6, PT, R13, UR12, !P4 ;  /* 0x0000000c0d007c0c */ /* 0x000fe4000e7c1270 */
[----:B------:R-:W-:Y:S01]  /*1b9b0*/  VIADD R15, R15, UR4 ;  /* 0x000000040f0f7c36 */ /* 0x000fe20008000000 */
[----:B------:R1:W-:Y:S01]  /*1b9c0*/  @P5 STG.E.U16 desc[UR6][R22.64], R18 ;  /* 0x0000001216005986 */ /* 0x0003e2000c101506 */
[----:B------:R-:W-:Y:S01]  /*1b9d0*/  ISETP.LT.AND P5, PT, R13, UR8, !P1 ;  /* 0x000000080d007c0c */ /* 0x000fe2000cfa1270 */
[----:B------:R-:W-:Y:S01]  /*1b9e0*/  ULDC UR4, c[0x0][0x248] ;  /* 0x0000920000047ab9 */ /* 0x000fe20000000800 */
[----:B0-----:R-:W-:Y:S01]  /*1b9f0*/  IMAD.WIDE R10, R15, 0x2, R2 ;  /* 0x000000020f0a7825 */ /* 0x001fe200078e0202 */
[----:B------:R-:W-:-:S02]  /*1ba00*/  ULDC UR8, c[0x0][0x228] ;  /* 0x00008a0000087ab9 */ /* 0x000fc40000000800 */
[----:B------:R-:W-:Y:S01]  /*1ba10*/  ISETP.LT.AND P4, PT, R14, UR8, !P4 ;  /* 0x000000080e007c0c */ /* 0x000fe2000e781270 */
[----:B------:R-:W-:Y:S01]  /*1ba20*/  VIADD R24, R12, 0x7c ;  /* 0x0000007c0c187836 */ /* 0x000fe20000000000 */
[----:B----4-:R-:W-:Y:S01]  /*1ba30*/  PRMT R4, R28, 0x7632, R4 ;  /* 0x000076321c047816 */ /* 0x010fe20000000004 */
[C---:B------:R-:W-:Y:S01]  /*1ba40*/  VIADD R21, R15.reuse, UR4 ;  /* 0x000000040f157c36 */ /* 0x040fe20008000000 */
[----:B------:R-:W-:Y:S01]  /*1ba50*/  ULDC UR4, c[0x0][0x248] ;  /* 0x0000920000047ab9 */ /* 0x000fe20000000800 */
[----:B------:R-:W-:Y:S01]  /*1ba60*/  VIADD R20, R12, 0x7e ;  /* 0x0000007e0c147836 */ /* 0x000fe20000000000 */
[----:B------:R-:W-:Y:S01]  /*1ba70*/  ISETP.GE.AND P3, PT, R24, UR13, PT ;  /* 0x0000000d18007c0c */ /* 0x000fe2000bf66270 */
[----:B------:R-:W-:Y:S01]  /*1ba80*/  VIADD R0, R12, 0x7d ;  /* 0x0000007d0c007836 */ /* 0x000fe20000000000 */
[----:B------:R-:W-:Y:S01]  /*1ba90*/  @P5 STG.E.U16 desc[UR6][R10.64], R28 ;  /* 0x0000001c0a005986 */ /* 0x000fe2000c101506 */
[----:B------:R-:W-:Y:S01]  /*1baa0*/  IMAD.WIDE R16, R15, 0x2, R8 ;  /* 0x000000020f107825 */ /* 0x000fe200078e0208 */
[----:B------:R-:W-:Y:S01]  /*1bab0*/  ISETP.GE.AND P5, PT, R20, UR9, PT ;  /* 0x0000000914007c0c */ /* 0x000fe2000bfa6270 */
[----:B------:R-:W-:Y:S01]  /*1bac0*/  ULDC UR9, c[0x0][0x228] ;  /* 0x00008a0000097ab9 */ /* 0x000fe20000000800 */
[----:B------:R-:W-:Y:S01]  /*1bad0*/  ISETP.GE.AND P1, PT, R0, UR11, PT ;  /* 0x0000000b00007c0c */ /* 0x000fe2000bf26270 */
[----:B-1----:R-:W-:Y:S01]  /*1bae0*/  IMAD.WIDE R18, R21, 0x2, R2 ;  /* 0x0000000215127825 */ /* 0x002fe200078e0202 */
[----:B------:R0:W-:Y:S01]  /*1baf0*/  @P2 STG.E.U16 desc[UR6][R16.64], R4 ;  /* 0x0000000410002986 */ /* 0x0001e2000c101506 */
[----:B------:R-:W-:Y:S01]  /*1bb00*/  ULDC UR11, c[0x0][0x228] ;  /* 0x00008a00000b7ab9 */ /* 0x000fe20000000800 */
[C---:B------:R-:W-:Y:S01]  /*1bb10*/  ISETP.LT.AND P2, PT, R13.reuse, UR9, !P0 ;  /* 0x000000090d007c0c */ /* 0x040fe2000c741270 */
[----:B------:R-:W-:Y:S01]  /*1bb20*/  VIADD R12, R12, 0x7f ;  /* 0x0000007f0c0c7836 */ /* 0x000fe20000000000 */
[----:B------:R1:W-:Y:S01]  /*1bb30*/  @P6 STG.E.U16 desc[UR6][R18.64], R5 ;  /* 0x0000000512006986 */ /* 0x0003e2000c101506 */
[----:B------:R-:W-:Y:S01]  /*1bb40*/  ISETP.LT.AND P0, PT, R14, UR10, !P0 ;  /* 0x0000000a0e007c0c */ /* 0x000fe2000c701270 */
[----:B------:R-:W-:Y:S01]  /*1bb50*/  ULDC UR8, c[0x0][0x228] ;  /* 0x00008a0000087ab9 */ /* 0x000fe20000000800 */
[----:B------:R-:W-:Y:S01]  /*1bb60*/  ISETP.LT.AND P6, PT, R13, UR11, !P3 ;  /* 0x0000000b0d007c0c */ /* 0x000fe2000dfc1270 */
[----:B------:R-:W-:Y:S01]  /*1bb70*/  ULDC UR9, c[0x0][0x228] ;  /* 0x00008a0000097ab9 */ /* 0x000fe20000000800 */
[----:B------:R-:W-:Y:S01]  /*1bb80*/  PRMT R0, R5, 0x7632, R0 ;  /* 0x0000763205007816 */ /* 0x000fe20000000000 */
[----:B------:R-:W-:Y:S01]  /*1bb90*/  ULDC UR10, c[0x0][0x228] ;  /* 0x00008a00000a7ab9 */ /* 0x000fe20000000800 */
[----:B------:R-:W-:Y:S01]  /*1bba0*/  PRMT R20, R29, 0x7632, R20 ;  /* 0x000076321d147816 */ /* 0x000fe20000000014 */
[C---:B0-----:R-:W-:Y:S01]  /*1bbb0*/  VIADD R17, R21.reuse, UR4 ;  /* 0x0000000415117c36 */ /* 0x041fe20008000000 */
[----:B------:R-:W-:Y:S01]  /*1bbc0*/  ULDC UR4, c[0x0][0x248] ;  /* 0x0000920000047ab9 */ /* 0x000fe20000000800 */
[----:B------:R-:W-:Y:S01]  /*1bbd0*/  ULDC UR11, c[0x0][0x228] ;  /* 0x00008a00000b7ab9 */ /* 0x000fe20000000800 */
[----:B-1----:R-:W-:-:S04]  /*1bbe0*/  IMAD.WIDE R4, R21, 0x2, R8 ;  /* 0x0000000215047825 */ /* 0x002fc800078e0208 */
[C---:B------:R-:W-:Y:S01]  /*1bbf0*/  VIADD R15, R17.reuse, UR4 ;  /* 0x00000004110f7c36 */ /* 0x040fe20008000000 */
[----:B------:R-:W-:Y:S01]  /*1bc00*/  @P4 STG.E.U16 desc[UR6][R4.64], R0 ;  /* 0x0000000004004986 */ /* 0x000fe2000c101506 */
[C---:B------:R-:W-:Y:S01]  /*1bc10*/  IMAD.WIDE R10, R17.reuse, 0x2, R2 ;  /* 0x00000002110a7825 */ /* 0x040fe200078e0202 */
[----:B------:R-:W-:Y:S01]  /*1bc20*/  ISETP.GE.AND P4, PT, R12, UR5, PT ;  /* 0x000000050c007c0c */ /* 0x000fe2000bf86270 */
[----:B------:R-:W-:Y:S01]  /*1bc30*/  ULDC UR4, c[0x0][0x228] ;  /* 0x00008a0000047ab9 */ /* 0x000fe20000000800 */
[----:B------:R-:W-:Y:S01]  /*1bc40*/  ULDC UR5, c[0x0][0x228] ;  /* 0x00008a0000057ab9 */ /* 0x000fe20000000800 */
[----:B------:R-:W-:Y:S01]  /*1bc50*/  IMAD.WIDE R16, R17, 0x2, R8 ;  /* 0x0000000211107825 */ /* 0x000fe200078e0208 */
[----:B------:R-:W-:Y:S01]  /*1bc60*/  @P2 STG.E.U16 desc[UR6][R10.64], R29 ;  /* 0x0000001d0a002986 */ /* 0x000fe2000c101506 */
[----:B------:R-:W-:Y:S01]  /*1bc70*/  ISETP.LT.AND P2, PT, R13, UR5, !P5 ;  /* 0x000000050d007c0c */ /* 0x000fe2000ef41270 */
[----:B------:R-:W-:Y:S01]  /*1bc80*/  ULDC UR5, c[0x0][0x248] ;  /* 0x0000920000057ab9 */ /* 0x000fe20000000800 */
[----:B------:R-:W-:Y:S01]  /*1bc90*/  IMAD.WIDE R18, R15, 0x2, R2 ;  /* 0x000000020f127825 */ /* 0x000fe200078e0202 */
[----:B------:R0:W-:Y:S01]  /*1bca0*/  @P0 STG.E.U16 desc[UR6][R16.64], R20 ;  /* 0x0000001410000986 */ /* 0x0001e2000c101506 */
[C---:B------:R-:W-:Y:S01]  /*1bcb0*/  ISETP.LT.AND P0, PT, R13.reuse, UR8, !P4 ;  /* 0x000000080d007c0c */ /* 0x040fe2000e701270 */
[----:B------:R-:W-:Y:S01]  /*1bcc0*/  ULDC UR8, c[0x0][0x228] ;  /* 0x00008a0000087ab9 */ /* 0x000fe20000000800 */
[C---:B------:R-:W-:Y:S01]  /*1bcd0*/  ISETP.LT.AND P5, PT, R14.reuse, UR10, !P5 ;  /* 0x0000000a0e007c0c */ /* 0x040fe2000efa1270 */
[----:B------:R1:W-:Y:S01]  /*1bce0*/  @P6 STG.E.U16 desc[UR6][R18.64], R6 ;  /* 0x0000000612006986 */ /* 0x0003e2000c101506 */
[----:B------:R-:W-:Y:S01]  /*1bcf0*/  ISETP.LT.AND P6, PT, R13, UR4, !P1 ;  /* 0x000000040d007c0c */ /* 0x000fe2000cfc1270 */
[----:B------:R-:W-:Y:S01]  /*1bd00*/  ULDC UR4, c[0x0][0x248] ;  /* 0x0000920000047ab9 */ /* 0x000fe20000000800 */
[C---:B------:R-:W-:Y:S01]  /*1bd10*/  ISETP.LT.AND P3, PT, R14.reuse, UR8, !P3 ;  /* 0x000000080e007c0c */ /* 0x040fe2000df61270 */
[----:B------:R-:W-:Y:S01]  /*1bd20*/  VIADD R13, R15, UR4 ;  /* 0x000000040f0d7c36 */ /* 0x000fe20008000000 */
[C---:B------:R-:W-:Y:S01]  /*1bd30*/  ISETP.LT.AND P1, PT, R14.reuse, UR9, !P1 ;  /* 0x000000090e007c0c */ /* 0x040fe2000cf21270 */
[----:B------:R-:W-:Y:S01]  /*1bd40*/  ULDC UR4, c[0x0][0x248] ;  /* 0x0000920000047ab9 */ /* 0x000fe20000000800 */
[----:B------:R-:W-:Y:S01]  /*1bd50*/  ISETP.LT.AND P4, PT, R14, UR11, !P4 ;  /* 0x0000000b0e007c0c */ /* 0x000fe2000e781270 */
[----:B0-----:R-:W-:Y:S01]  /*1bd60*/  VIADD R17, R13, UR5 ;  /* 0x000000050d117c36 */ /* 0x001fe20008000000 */
[----:B------:R-:W-:Y:S01]  /*1bd70*/  PRMT R0, R30, 0x7632, R0 ;  /* 0x000076321e007816 */ /* 0x000fe20000000000 */
[----:B------:R-:W-:Y:S01]  /*1bd80*/  IMAD.WIDE R4, R15, 0x2, R8 ;  /* 0x000000020f047825 */ /* 0x000fe200078e0208 */
[----:B-1----:R-:W-:-:S03]  /*1bd90*/  PRMT R6, R6, 0x7632, R6 ;  /* 0x0000763206067816 */ /* 0x002fc60000000006 */
[----:B------:R-:W-:Y:S01]  /*1bda0*/  VIADD R19, R17, UR4 ;  /* 0x0000000411137c36 */ /* 0x000fe20008000000 */
[----:B------:R-:W-:Y:S01]  /*1bdb0*/  PRMT R18, R7, 0x7632, R18 ;  /* 0x0000763207127816 */ /* 0x000fe20000000012 */
[C---:B------:R-:W-:Y:S01]  /*1bdc0*/  IMAD.WIDE R10, R13.reuse, 0x2, R2 ;  /* 0x000000020d0a7825 */ /* 0x040fe200078e0202 */
[----:B------:R0:W-:Y:S03]  /*1bdd0*/  @P3 STG.E.U16 desc[UR6][R4.64], R6 ;  /* 0x0000000604003986 */ /* 0x0001e6000c101506 */
[----:B------:R-:W-:Y:S01]  /*1bde0*/  IMAD.WIDE R12, R13, 0x2, R8 ;  /* 0x000000020d0c7825 */ /* 0x000fe200078e0208 */
[----:B------:R0:W-:Y:S03]  /*1bdf0*/  @P6 STG.E.U16 desc[UR6][R10.64], R30 ;  /* 0x0000001e0a006986 */ /* 0x0001e6000c101506 */
[C---:B------:R-:W-:Y:S01]  /*1be00*/  IMAD.WIDE R14, R17.reuse, 0x2, R2 ;  /* 0x00000002110e7825 */ /* 0x040fe200078e0202 */
[----:B------:R0:W-:Y:S03]  /*1be10*/  @P1 STG.E.U16 desc[UR6][R12.64], R0 ;  /* 0x000000000c001986 */ /* 0x0001e6000c101506 */
[----:B------:R-:W-:Y:S01]  /*1be20*/  IMAD.WIDE R16, R17, 0x2, R8 ;  /* 0x0000000211107825 */ /* 0x000fe200078e0208 */
[----:B------:R0:W-:Y:S03]  /*1be30*/  @P2 STG.E.U16 desc[UR6][R14.64], R7 ;  /* 0x000000070e002986 */ /* 0x0001e6000c101506 */
[C---:B------:R-:W-:Y:S01]  /*1be40*/  IMAD.WIDE R2, R19.reuse, 0x2, R2 ;  /* 0x0000000213027825 */ /* 0x040fe200078e0202 */
[----:B------:R0:W-:Y:S03]  /*1be50*/  @P5 STG.E.U16 desc[UR6][R16.64], R18 ;  /* 0x0000001210005986 */ /* 0x0001e6000c101506 */
[----:B------:R-:W-:Y:S01]  /*1be60*/  IMAD.WIDE R8, R19, 0x2, R8 ;  /* 0x0000000213087825 */ /* 0x000fe200078e0208 */
[----:B------:R0:W-:Y:S01]  /*1be70*/  @P0 STG.E.U16 desc[UR6][R2.64], R31 ;  /* 0x0000001f02000986 */ /* 0x0001e2000c101506 */
[----:B------:R-:W-:Y:S05]  /*1be80*/  @!P4 EXIT ;  /* 0x000000000000c94d */ /* 0x000fea0003800000 */
[----:B0-----:R-:W-:-:S05]  /*1be90*/  PRMT R4, R31, 0x7632, R4 ;  /* 0x000076321f047816 */ /* 0x001fca0000000004 */
[----:B------:R-:W-:Y:S01]  /*1bea0*/  STG.E.U16 desc[UR6][R8.64], R4 ;  /* 0x0000000408007986 */ /* 0x000fe2000c101506 */
[----:B------:R-:W-:Y:S05]  /*1beb0*/  EXIT ;  /* 0x000000000000794d */ /* 0x000fea0003800000 */
.L_x_2:
[----:B------:R-:W-:-:S00]  /*1bec0*/  BRA `(.L_x_2) ;  /* 0xfffffffc00fc7947 */ /* 0x000fc0000383ffff */
[----:B------:R-:W-:-:S00]  /*1bed0*/  NOP ;  /* 0x0000000000007918 */ /* 0x000fc00000000000 */
        /* <DEDUP_REMOVED lines=10> */
.L_x_3:


//--------------------- .nv.shared.matmul_kernel  --------------------------
	.section	.nv.shared.matmul_kernel,"aw",@nobits
	.sectionflags	@""
	.align	16
	.zero		1024


//--------------------- .nv.shared.reserved.0     --------------------------
	.section	.nv.shared.reserved.0,"aw",@nobits
	.weak		__nv_reservedSMEM_offset_0_alias
	.size		__nv_reservedSMEM_offset_0_alias, 0, 0
	.other		__nv_reservedSMEM_offset_0_alias,@"STO_CUDA_RESERVED_SHARED STV_DEFAULT"
__nv_reservedSMEM_offset_0_alias:
	.zero		0


//--------------------- .nv.constant0.matmul_kernel --------------------------
	.section	.nv.constant0.matmul_kernel,"a",@progbits
	.sectionflags	@""
	.align	4
.nv.constant0.matmul_kernel:
	.zero		608


//--------------------- SYMBOLS --------------------------

	.type		.nv.reservedSmem.offset0,@object
	.size		.nv.reservedSmem.offset0,0x4
